// cutlass_sweep.examples — 24_gemm_grouped/gemm_grouped.cu @ arch=sm_90
// __CUTLASS_EXAMPLE_DIR__=24_gemm_grouped
/***************************************************************************************************
 * Copyright (c) 2017 - 2025 NVIDIA CORPORATION & AFFILIATES. All rights reserved.
 * SPDX-License-Identifier: BSD-3-Clause
 *
 * Redistribution and use in source and binary forms, with or without
 * modification, are permitted provided that the following conditions are met:
 *
 * 1. Redistributions of source code must retain the above copyright notice, this
 * list of conditions and the following disclaimer.
 *
 * 2. Redistributions in binary form must reproduce the above copyright notice,
 * this list of conditions and the following disclaimer in the documentation
 * and/or other materials provided with the distribution.
 *
 * 3. Neither the name of the copyright holder nor the names of its
 * contributors may be used to endorse or promote products derived from
 * this software without specific prior written permission.
 *
 * THIS SOFTWARE IS PROVIDED BY THE COPYRIGHT HOLDERS AND CONTRIBUTORS "AS IS"
 * AND ANY EXPRESS OR IMPLIED WARRANTIES, INCLUDING, BUT NOT LIMITED TO, THE
 * IMPLIED WARRANTIES OF MERCHANTABILITY AND FITNESS FOR A PARTICULAR PURPOSE ARE
 * DISCLAIMED. IN NO EVENT SHALL THE COPYRIGHT HOLDER OR CONTRIBUTORS BE LIABLE
 * FOR ANY DIRECT, INDIRECT, INCIDENTAL, SPECIAL, EXEMPLARY, OR CONSEQUENTIAL
 * DAMAGES (INCLUDING, BUT NOT LIMITED TO, PROCUREMENT OF SUBSTITUTE GOODS OR
 * SERVICES; LOSS OF USE, DATA, OR PROFITS; OR BUSINESS INTERRUPTION) HOWEVER
 * CAUSED AND ON ANY THEORY OF LIABILITY, WHETHER IN CONTRACT, STRICT LIABILITY,
 * OR TORT (INCLUDING NEGLIGENCE OR OTHERWISE) ARISING IN ANY WAY OUT OF THE USE
 * OF THIS SOFTWARE, EVEN IF ADVISED OF THE POSSIBILITY OF SUCH DAMAGE.
 *
 **************************************************************************************************/

/*! \file
    \brief GEMM Grouped Example.

    This workload computes a batch of GEMM operations with distinct problem sizes. Pointers to matrices
    in Global Memory are passed to the kernel in array (also held in Global Memory). Similarly,
    leading dimensions and problem sizes are stored in arrays in GMEM.

    This differs from "Batched Array" GEMM because the size of each GEMM problem in the Grouped GEMM
    concept may be distinct.

    This benchmark program initializes a workspace with random problem sizes for a given number of
    groups. Command line options enable overriding M, N, and/or K dimensions with uniform values to
    model problems more similar to the traditional batched GEMM.

    Additionally, problem sizes are collected and binned to compute the same problem as a series of
    conventional batched GEMMs (setup for this problem is not timed). This demonstrates the performance
    enhancement achieved by implementing a specialized grouped GEMM kernel.

    Examples:

      # Runs a grouped GEMM with 100 random problem sizes
      $ ./examples/24_gemm_grouped/24_gemm_grouped --groups=100

      # Runs a grouped GEMM with 100 random problem sizes (with GEMM-K dimension equal to 1024)
      $ ./examples/24_gemm_grouped/24_gemm_grouped --groups=100 --k=1024 --verbose=true

      # Runs a grouped GEMM that is equivalent to a batched GEMM
      $ ./examples/24_gemm_grouped/24_gemm_grouped --groups=100 --m=2048 --n=1024 --k=1024 --verbose=true

      # Execute Grouped GEMM and profile with NSight
      $ nv-nsight-cu-cli ./examples/24_gemm_grouped/24_gemm_grouped --m=256 --n=256 --k=256 --verbose=true \
                                                                    --iterations=1 --reference-check=false

*/

/////////////////////////////////////////////////////////////////////////////////////////////////

#include <chrono>
#include <iostream>
#include <fstream>
#include <sstream>
#include <vector>
#include <map>
#include <unordered_map>

#include "cutlass/cutlass.h"
#include "cutlass/gemm/gemm.h"
#include "cutlass/gemm/kernel/gemm_grouped.h"
#include "cutlass/gemm/kernel/default_gemm_grouped.h"
#include "cutlass/gemm/device/gemm_grouped.h"
#include "cutlass/gemm/device/gemm_universal.h"

#include "cutlass/util/command_line.h"
#include "cutlass/util/distribution.h"
#include "cutlass/util/device_memory.h"
#include "cutlass/util/tensor_view_io.h"
#include "cutlass/util/host_tensor.h"
#include "cutlass/util/reference/host/gemm_complex.h"
#include "cutlass/util/reference/device/gemm_complex.h"
#include "cutlass/util/reference/host/tensor_compare.h"
#include "cutlass/util/reference/host/tensor_copy.h"
#include "cutlass/util/reference/device/tensor_fill.h"
#include "cutlass/util/reference/host/tensor_norm.h"

/////////////////////////////////////////////////////////////////////////////////////////////////

/// Result structure
struct Result {

  double runtime_ms;
  double initialization_time_ms;
  double gflops;
  cutlass::Status status;
  cudaError_t error;
  bool passed;

  //
  // Methods
  //

  Result(
    double runtime_ms = 0,
    double initialization_time_ms = 0,
    double gflops = 0,
    cutlass::Status status = cutlass::Status::kSuccess,
    cudaError_t error = cudaSuccess
  ):
    runtime_ms(runtime_ms), initialization_time_ms(initialization_time_ms), gflops(gflops),
    status(status), error(error), passed(true) { }
};

/////////////////////////////////////////////////////////////////////////////////////////////////

/// Hash function for cutlass::gemm::GemmCoord
struct HashGemmCoord {
  size_t operator()(cutlass::gemm::GemmCoord const &problem) const {
    std::hash<int> hasher;
    return (hasher(problem.m() * 3)) ^ (hasher(1 + problem.n() * 5)) ^ (hasher(2 + problem.k() * 7));
  }
};

/////////////////////////////////////////////////////////////////////////////////////////////////

// Command line options parsing
struct Options {

  bool help;
  bool error;
  bool reference_check;
  bool profile_initialization;
  bool sort_problems;

  std::vector<cutlass::gemm::GemmCoord> problem_sizes;

  // problem size bins
  std::unordered_map<
    cutlass::gemm::GemmCoord,
    std::vector<int32_t>,
    HashGemmCoord> problem_bins;

  int alignment;
  int problem_count;
  int iterations;
  int cuda_streams;
  bool verbose;
  float alpha;
  float beta;
  std::string benchmark_path;

  std::string   output_tag;
  std::ofstream output_file;

  using GroupScheduleMode = cutlass::gemm::kernel::GroupScheduleMode;
  std::vector<GroupScheduleMode> scheduler_modes;

  std::unordered_map<std::string, GroupScheduleMode>
    str_to_scheduler_mode = {
      {"kDeviceOnly", GroupScheduleMode::kDeviceOnly},
      {"kHostPrecompute", GroupScheduleMode::kHostPrecompute}
    };

  struct GroupScheduleModeHash {
    size_t operator()(GroupScheduleMode m) const {
      return static_cast<size_t>(m);
    }
  };

  std::unordered_map<GroupScheduleMode, std::string, GroupScheduleModeHash>
    scheduler_mode_to_str = {
      {GroupScheduleMode::kDeviceOnly, "kDeviceOnly"},
      {GroupScheduleMode::kHostPrecompute, "kHostPrecompute"}
    };

  std::vector<GroupScheduleMode> all_scheduler_modes = {GroupScheduleMode::kDeviceOnly, GroupScheduleMode::kHostPrecompute};

  //
  // Methods
  //

  Options():
    help(false),
    error(false),
    alignment(8),
    reference_check(true),
    profile_initialization(false),
    sort_problems(false),
    problem_count(15),
    iterations(20),
    cuda_streams(0),
    verbose(false),
    alpha(1),
    beta(),
    scheduler_modes({GroupScheduleMode::kDeviceOnly})
  { }

  // Parses the command line
  void parse(int argc, char const **args) {
    cutlass::CommandLine cmd(argc, args);

    if (cmd.check_cmd_line_flag("help")) {
      help = true;
      return;
    }

    cmd.get_cmd_line_argument("alignment", alignment, 8);
    cmd.get_cmd_line_argument("groups", problem_count, 15);
    cmd.get_cmd_line_argument("alpha", alpha, 1.0f);
    cmd.get_cmd_line_argument("beta", beta, 0.0f);
    cmd.get_cmd_line_argument("iterations", iterations, 20);
    cmd.get_cmd_line_argument("streams", cuda_streams, 0);
    cmd.get_cmd_line_argument("verbose", verbose, false);
    cmd.get_cmd_line_argument("reference-check", reference_check, true);
    cmd.get_cmd_line_argument("profile-initialization", profile_initialization, false);
    cmd.get_cmd_line_argument("sort-problems", sort_problems, false);
    cmd.get_cmd_line_argument("benchmark", benchmark_path);

    std::vector<std::string> scheduler_mode_strs;
    cmd.get_cmd_line_arguments("scheduler-modes", scheduler_mode_strs);

    if (!scheduler_mode_strs.empty()) {
      scheduler_modes.clear();
      if (scheduler_mode_strs.size() == 1 && scheduler_mode_strs[0] == "all") {
        scheduler_modes = all_scheduler_modes;
      } else {
        for (std::string precomp_str : scheduler_mode_strs) {
          auto it = str_to_scheduler_mode.find(precomp_str);
          if (it != str_to_scheduler_mode.end()) {
            scheduler_modes.push_back(it->second);
          } else if (precomp_str == "all") {
            std::cerr << "Flag --scheduler-modes=all must not contain other scheduler modes in list." << std::endl;
            error = true;
            return;
          } else {
            std::cerr << "Unrecognized scheduler mode '" << precomp_str << "'" << std::endl;
            error = true;
            return;
          }
        }
      }
    }

    std::string output_path;
    cmd.get_cmd_line_argument("tag", output_tag);
    cmd.get_cmd_line_argument("output_file", output_path);

    if (!output_path.empty()) {

      std::ios_base::openmode open_mode = std::ios_base::out;

      std::ifstream input_file(output_path.c_str());

      if (input_file.good()) {
        open_mode = std::ios_base::app;
        input_file.close();
      }

      output_file.open(output_path.c_str(), open_mode);

      if (output_file.good() && open_mode != std::ios_base::app) {
        output_file << "Tag,Provider,Kind,Groups,Runtime,GFLOPs\n";
      }
    }

    // Decide how to initialize the problems
    if (!benchmark_path.empty()) {
      if (!benchmark_problems()) {
        error = true;
        problem_sizes.clear();
        return;
      }
    }
    else {
      randomize_problems(cmd);
    }

    // Post-process the problem sizes
    bin_problems();
  }

  void randomize_problems(cutlass::CommandLine &cmd) {

    //
    // For now, randomly choose the problem sizes.
    //

    int cmd_line_m = -1;
    int cmd_line_n = -1;
    int cmd_line_k = -1;

    cmd.get_cmd_line_argument("m", cmd_line_m);
    cmd.get_cmd_line_argument("n", cmd_line_n);
    cmd.get_cmd_line_argument("k", cmd_line_k);

    problem_sizes.reserve(problem_count);

    for (int i = 0; i < problem_count; ++i) {

      int m = cmd_line_m;
      int n = cmd_line_n;
      int k = cmd_line_k;

      if (m < 1) {
        m = alignment * ((rand() % 256) + 1);
      }

      if (n < 1) {
        n = alignment * ((rand() % 256) + 1);
      }

      if (k < 1) {
        k = alignment * ((rand() % 256) + 1);
      }

      cutlass::gemm::GemmCoord problem(m, n, k);

      problem_sizes.push_back(problem);
    }
  }

  /// Load a benchmark
  bool benchmark_problems() {
    std::ifstream file(benchmark_path);
    if (!file.good()) {
      return false;
    }

    while (file.good()) {

      int idx = -1;
      std::string extent_str;

      file >> idx >> extent_str;

      if (idx < 0 || extent_str.empty()) {
        break;
      }

      cutlass::gemm::GemmCoord extent;
      std::vector<std::string> tokens;

      cutlass::CommandLine::tokenize(tokens, extent_str, 'x');

      for (int i = 0; i < int(tokens.size()); ++i) {
        int x = std::atoi(tokens.at(i).c_str());

        // round up
        if (x % alignment) {
          x += (alignment - (x % alignment));
        }

        extent.at(i) = x;
      }

      if (extent.product()) {
        problem_sizes.push_back(extent);
      }
    }

    return true;
  }

  /// Post processes the problems
  void bin_problems() {

    problem_bins.clear();

    problem_count = int(problem_sizes.size());

    //
    // Insert the problem sizes into a sorted container class. This is *NOT* necessary
    // to run the CUTLASS kernel, but it enables the execution of cublas's batched GEMM.
    //
    for (int i = 0; i < int(problem_sizes.size()); ++i) {
      auto it = problem_bins.find(problem_sizes.at(i));
      if (it == problem_bins.end()) {
        problem_bins.insert({problem_sizes.at(i), std::vector<int32_t>({i}) });
      }
      else {
        it->second.push_back(i);
      }
    }
  }

  /// Prints the usage statement.
  std::ostream & print_usage(std::ostream &out) const {

    out << "24_gemm_grouped\n\n"
      << "  This example profiles the performance of a 'grouped' GEMM kernel. This is similar to batched GEMM\n"
      << "  in that multiple, independent GEMMs are computed by one grid launch. It differs in that each\n"
      << "  'group' may compute a unique problem size. Problem sizes and pointers to matrices are both stored\n"
      << "  in device Global Memory and loaded by the kernel.\n\n"
      << "Options:\n\n"
      << "  --help                           If specified, displays this usage statement.\n\n"
      << "  --benchmark=<str>                Executes a benchmark problem size.\n"
      << "  --output_file=<str>              Path to a CSV file to output results. If it exists already, results are appended.\n"
      << "  --tag=<str>                      String tag to prepend to the CSV file.\n"
      << "  --groups=<int>                   Number of individual GEMM problems (default: --groups=15)\n"
      << "  --m=<int>                        Sets the M dimension for all groups. Otherwise, it is selected randomly\n"
      << "  --n=<int>                        Sets the N dimension for all groups. Otherwise, it is selected randomly\n"
      << "  --k=<int>                        Sets the K dimension for all groups. Otherwise, it is selected randomly\n"
      << "  --alpha=<f32>                    Epilogue scalar alpha (real part)\n"
      << "  --beta=<f32>                     Epilogue scalar beta (real part)\n"
      << "  --scheduler-modes=<str>          List of scheduler modes to be profile for grouped GEMM scheduler (default: --scheduler_modes=kDeviceOnly)\n"
      << "  --iterations=<int>               Number of profiling iterations to perform.\n"
      << "  --reference-check=<bool>         If true, performs reference check.\n"
      << "  --verbose=<bool>                 If true, prints problem sizes and batching structure.\n"
      << "  --profile-initialization=<bool>  If true, profiles the device-level kernel's initialization.\n"
      << "  --sort-problems=<bool>           If true, sorts problem sizes in descending order of GEMM-K dimension.\n";

    out << "\n\nExamples:\n\n"

      << "# Runs a grouped GEMM with 100 random problem sizes\n"
      << "$ ./examples/24_gemm_grouped/24_gemm_grouped --groups=100\n\n"

      << "# Runs a grouped GEMM with 100 random problem sizes (with GEMM-K dimension equal to 1024)\n"
      << "$ ./examples/24_gemm_grouped/24_gemm_grouped --groups=100 --k=1024 --verbose=true\n\n"

      << "# Runs a grouped GEMM that is equivalent to a batched GEMM\n"
      << "$ ./examples/24_gemm_grouped/24_gemm_grouped --groups=100 --m=2048 --n=1024 --k=1024 --verbose=true\n\n"

      << "# Runs a grouped GEMM with each different scheduler mode\n"
      << "$ ./examples/24_gemm_grouped/24_gemm_grouped --scheduler-modes=all\n\n"

      << "# Runs a grouped GEMM with each different scheduler mode and profiles host-side initialization time\n"
      << "$ ./examples/24_gemm_grouped/24_gemm_grouped --scheduler-modes=all --profile-initialization=true\n\n"

      << "# Runs a grouped GEMM problem given an externally supplied benchmark file. This is a text file in which\n"
      << "# Each line contains a unique group index and an MxNxK triple indicating problemsize.\n"
      << "#\n"
      << "# For example, assume the following are the contents of 'problems.txt'\n"
      << "#\n"
      << "# 0 1024x256x520\n"
      << "# 1 520x264x1024\n"
      << "# 2 96x48x1024\n"
      << "#\n"
      << "$ ./examples/24_gemm_grouped/24_gemm_grouped --benchmark=problems.txt\n\n"

      << "# Execute Grouped GEMM and profile with NSight\n"
      << "$ nv-nsight-cu-cli ./examples/24_gemm_grouped/24_gemm_grouped --m=256 --n=256 --k=256 --verbose=true --iterations=1 --reference-check=false\n\n";

    return out;
  }

  /// Compute performance in GFLOP/s
  double gflops(double runtime_s) const {

    // Number of real-valued multiply-adds
    int64_t fmas = int64_t();

    for (auto const & problem : problem_sizes) {
      fmas += problem.product();
    }

    // Two flops per multiply-add
    return 2.0 * double(fmas) / double(1.0e9) / runtime_s;
  }
};

///////////////////////////////////////////////////////////////////////////////////////////////////

template <typename Gemm>
class BaseTestbed {
public:
  //
  // Type definitions
  //

  using ElementA = typename Gemm::ElementA;
  using ElementB = typename Gemm::ElementB;
  using ElementC = typename Gemm::ElementC;
  using ElementAccumulator = typename Gemm::ElementAccumulator;

  using EpilogueOutputOp = typename Gemm::GemmKernel::Epilogue::OutputOp;
  using ElementCompute = typename EpilogueOutputOp::ElementCompute;

  using LayoutA = typename Gemm::LayoutA;
  using LayoutB = typename Gemm::LayoutB;
  using LayoutC = typename Gemm::LayoutC;

  using MatrixCoord = typename LayoutC::TensorCoord;

  //
  // Data members
  //

  Options & options;

  /// Initialization
  cutlass::Distribution::Kind init_A;
  cutlass::Distribution::Kind init_B;
  cutlass::Distribution::Kind init_C;
  uint32_t seed;

  cutlass::DeviceAllocation<cutlass::gemm::GemmCoord> problem_sizes_device;

  std::vector<int64_t> offset_A;
  std::vector<int64_t> offset_B;
  std::vector<int64_t> offset_C;
  std::vector<int64_t> offset_D;

  std::vector<int64_t> lda_host;
  std::vector<int64_t> ldb_host;
  std::vector<int64_t> ldc_host;
  std::vector<int64_t> ldd_host;

  cutlass::DeviceAllocation<int64_t> lda;
  cutlass::DeviceAllocation<int64_t> ldb;
  cutlass::DeviceAllocation<int64_t> ldc;
  cutlass::DeviceAllocation<int64_t> ldd;

  cutlass::DeviceAllocation<ElementA> block_A;
  cutlass::DeviceAllocation<ElementB> block_B;
  cutlass::DeviceAllocation<ElementC> block_C;
  cutlass::DeviceAllocation<ElementC> block_D;

  cutlass::DeviceAllocation<ElementA *> ptr_A;
  cutlass::DeviceAllocation<ElementB *> ptr_B;
  cutlass::DeviceAllocation<ElementC *> ptr_C;
  cutlass::DeviceAllocation<ElementC *> ptr_D;

  BaseTestbed(
    Options &options_,
    cutlass::Distribution::Kind init_A_ = cutlass::Distribution::Uniform,
    cutlass::Distribution::Kind init_B_ = cutlass::Distribution::Uniform,
    cutlass::Distribution::Kind init_C_ = cutlass::Distribution::Uniform,
    uint32_t seed_ = 3080
  ):
    options(options_), init_A(init_A_), init_B(init_B_), init_C(init_C_), seed(seed_) { }

  int problem_count() const {
    return options.problem_count;
  }

  /// Helper to initialize a tensor view
  template <typename Element>
  void initialize_tensor(
    Element *ptr,
    size_t capacity,
    cutlass::Distribution::Kind dist_kind,
    uint32_t seed) {

    if (dist_kind == cutlass::Distribution::Uniform) {

      Element scope_max, scope_min;
      int bits_input = cutlass::sizeof_bits<Element>::value;
      int bits_output = cutlass::sizeof_bits<typename Gemm::ElementC>::value;

      if (bits_input == 1) {
        scope_max = 2;
        scope_min = 0;
      } else if (bits_input <= 8) {
        scope_max = 2;
        scope_min = -2;
      } else if (bits_output == 16) {
        if (cutlass::sizeof_bits<ElementAccumulator>::value <= 16) {
          scope_max = 5;
          scope_min = -5;
        }
        else {
          scope_max = 8;
          scope_min = -8;
        }
      } else {
        scope_max = 8;
        scope_min = -8;
      }

      cutlass::reference::device::BlockFillRandomUniform(
        ptr, capacity, seed, scope_max, scope_min, 0);
    }
    else if (dist_kind == cutlass::Distribution::Gaussian) {

      cutlass::reference::device::BlockFillRandomGaussian(
        ptr, capacity, seed, Element(), Element(0.5f));
    }
    else if (dist_kind == cutlass::Distribution::Sequential) {

      // Fill with increasing elements
      cutlass::reference::device::BlockFillSequential(
        ptr, capacity, Element(1), Element());
    }
    else {

      // Fill with all 1s
      cutlass::reference::device::BlockFillSequential(
        ptr, capacity, Element(), Element(1));
    }
  }

  /// Allocates device-side data
  void allocate() {
    int64_t total_elements_A = 0;
    int64_t total_elements_B = 0;
    int64_t total_elements_C = 0;
    int64_t total_elements_D = 0;

    lda_host.resize(problem_count());
    ldb_host.resize(problem_count());
    ldc_host.resize(problem_count());
    ldd_host.resize(problem_count());

    for (int32_t i = 0; i < problem_count(); ++i) {

      auto problem = options.problem_sizes.at(i);

      lda_host.at(i) = LayoutA::packed({problem.m(), problem.k()}).stride(0);
      ldb_host.at(i) = LayoutB::packed({problem.k(), problem.n()}).stride(0);
      ldc_host.at(i) = LayoutC::packed({problem.m(), problem.n()}).stride(0);
      ldd_host.at(i) = LayoutC::packed({problem.m(), problem.n()}).stride(0);

      offset_A.push_back(total_elements_A);
      offset_B.push_back(total_elements_B);
      offset_C.push_back(total_elements_C);
      offset_D.push_back(total_elements_D);

      int64_t elements_A = problem.m() * problem.k();
      int64_t elements_B = problem.k() * problem.n();
      int64_t elements_C = problem.m() * problem.n();
      int64_t elements_D = problem.m() * problem.n();

      total_elements_A += elements_A;
      total_elements_B += elements_B;
      total_elements_C += elements_C;
      total_elements_D += elements_D;
    }

    lda.reset(problem_count());
    ldb.reset(problem_count());
    ldc.reset(problem_count());
    ldd.reset(problem_count());

    block_A.reset(total_elements_A);
    block_B.reset(total_elements_B);
    block_C.reset(total_elements_C);
    block_D.reset(total_elements_D);
  }

  /// Initializes device-side data
  void initialize() {
    problem_sizes_device.reset(problem_count());
    problem_sizes_device.copy_from_host(options.problem_sizes.data());

    lda.copy_from_host(lda_host.data());
    ldb.copy_from_host(ldb_host.data());
    ldc.copy_from_host(ldc_host.data());
    ldd.copy_from_host(ldd_host.data());

    //
    // Assign pointers
    //

    std::vector<ElementA *> ptr_A_host(problem_count());
    std::vector<ElementB *> ptr_B_host(problem_count());
    std::vector<ElementC *> ptr_C_host(problem_count());
    std::vector<ElementC *> ptr_D_host(problem_count());

    for (int32_t i = 0; i < problem_count(); ++i) {
      ptr_A_host.at(i) = block_A.get() + offset_A.at(i);
      ptr_B_host.at(i) = block_B.get() + offset_B.at(i);
      ptr_C_host.at(i) = block_C.get() + offset_C.at(i);
      ptr_D_host.at(i) = block_D.get() + offset_D.at(i);
    }

    ptr_A.reset(problem_count());
    ptr_A.copy_from_host(ptr_A_host.data());

    ptr_B.reset(problem_count());
    ptr_B.copy_from_host(ptr_B_host.data());

    ptr_C.reset(problem_count());
    ptr_C.copy_from_host(ptr_C_host.data());

    ptr_D.reset(problem_count());
    ptr_D.copy_from_host(ptr_D_host.data());

    //
    // Initialize the problems of the workspace
    //

    initialize_tensor(block_A.get(), block_A.size(), init_A, seed * 2021);
    initialize_tensor(block_B.get(), block_B.size(), init_B, seed * 2022);
    initialize_tensor(block_C.get(), block_C.size(), init_C, seed * 2023);

    cutlass::reference::device::BlockFillSequential(
      block_D.get(), block_D.size(), ElementC(), ElementC());
  }

  /// Verifies the result is a GEMM
  bool verify() {

    bool passed = true;

    for (int32_t i = 0; i < problem_count(); ++i) {
      cutlass::gemm::GemmCoord problem = options.problem_sizes.at(i);

      LayoutA layout_A(lda_host.at(i));
      LayoutB layout_B(ldb_host.at(i));
      LayoutC layout_C(ldc_host.at(i));
      LayoutC layout_D(ldd_host.at(i));

      MatrixCoord extent_A{problem.m(), problem.k()};
      MatrixCoord extent_B{problem.k(), problem.n()};
      MatrixCoord extent_C{problem.m(), problem.n()};

      cutlass::TensorView<ElementA, LayoutA> view_A(block_A.get() + offset_A.at(i), layout_A, extent_A);
      cutlass::TensorView<ElementB, LayoutB> view_B(block_B.get() + offset_B.at(i), layout_B, extent_B);
      cutlass::TensorView<ElementC, LayoutC> view_C(block_C.get() + offset_C.at(i), layout_C, extent_C);

      cutlass::DeviceAllocation<ElementC>    block_Ref(layout_D.capacity(extent_C));
      cutlass::TensorView<ElementC, LayoutC> view_Ref_device(block_Ref.get(), layout_D, extent_C);

      // Reference GEMM
      cutlass::reference::device::GemmComplex<
          ElementA, LayoutA,
          ElementB, LayoutB,
          ElementC, LayoutC,
          ElementCompute, ElementAccumulator
      >(
        problem,
        options.alpha,
        view_A,
        Gemm::kTransformA,
        view_B,
        Gemm::kTransformB,
        options.beta,
        view_C,
        view_Ref_device,
        ElementAccumulator(0)
      );

      // Copy to host memory
      std::vector<ElementC> matrix_D(layout_D.capacity(extent_C));
      std::vector<ElementC> matrix_Ref(layout_D.capacity(extent_C));

      cutlass::device_memory::copy_to_host(matrix_D.data(),   block_D.get() + offset_D.at(i), matrix_D.size());
      cutlass::device_memory::copy_to_host(matrix_Ref.data(), block_Ref.get(),                matrix_D.size());

      cutlass::TensorView<ElementC, LayoutC> view_D(  matrix_D.data(),   layout_D, extent_C);
      cutlass::TensorView<ElementC, LayoutC> view_Ref(matrix_Ref.data(), layout_D, extent_C);

      // Reference check
      passed = cutlass::reference::host::TensorEquals(view_D, view_Ref);

      if (!passed) {
        std::cerr << "\n***\nError - problem " << i << " failed the QA check\n***\n" << std::endl;
        return passed;
      }
    }

    return passed;
  }

};

template <typename Gemm>
class TestbedBatched : BaseTestbed<Gemm> {
public:
  TestbedBatched(
    Options &options_,
    cutlass::Distribution::Kind init_A_ = cutlass::Distribution::Uniform,
    cutlass::Distribution::Kind init_B_ = cutlass::Distribution::Uniform,
    cutlass::Distribution::Kind init_C_ = cutlass::Distribution::Uniform,
    uint32_t seed_ = 3080
  ): BaseTestbed<Gemm>(options_, init_A_, init_B_, init_C_, seed_) {}

  void print_problem_sizes() {
    std::cout << std::endl;
    size_t bin_idx = 0;
    size_t problem_count_check = 0;
    std::cout << "Conventionally executed as " << this->options.problem_bins.size() << " batched GEMMs:\n";
    for (auto const & bin : this->options.problem_bins) {

      std::cout << "  [" << bin_idx << "]: "
        << bin.first.m() << "-by-" << bin.first.n() << "-by-" << bin.first.k()
        << ", batch count: " << bin.second.size() << "\n";

      ++bin_idx;
      problem_count_check += bin.second.size();
    }

    if (problem_count_check != size_t(this->problem_count())) {
      std::cout << "\n***\nERROR in BINNING LOGIC!\n***\n" << std::endl;
    }

    std::cout << std::endl;
  }

  /// Executes a batched kernel and measures runtime
  Result profile() {
    std::cout << "Batched GEMM:\n"
      << "====================================================" << std::endl;

    Result result;
    result.passed = false;

    // Initialize the problem
    this->allocate();
    this->initialize();

    if (this->options.verbose) {
      print_problem_sizes();
    }

    //
    // Prepare batched GEMM environment
    //

    int32_t effective_streams = (this->options.cuda_streams ? this->options.cuda_streams : 1);

    // Array of leading dimensions used by batched GEMM calls
    std::vector<cutlass::gemm::GemmCoord> bin_problem_sizes;
    std::vector<int32_t>                  bin_count;
    std::vector<int32_t>                  bin_ldm_A;
    std::vector<int32_t>                  bin_ldm_B;
    std::vector<int32_t>                  bin_ldm_C;
    std::vector<int32_t>                  bin_start;

    std::vector<void const *> ptr_A_batched_host;
    std::vector<void const *> ptr_B_batched_host;
    std::vector<void       *> ptr_C_batched_host;

    for (auto const & bin : this->options.problem_bins) {
      int first_idx = bin.second.front();

      bin_problem_sizes.push_back(this->options.problem_sizes.at(first_idx));
      bin_count.push_back(int32_t(bin.second.size()));

      bin_ldm_A.push_back(static_cast<int32_t>(this->lda_host.at(first_idx)));
      bin_ldm_B.push_back(static_cast<int32_t>(this->ldb_host.at(first_idx)));
      bin_ldm_C.push_back(static_cast<int32_t>(this->ldc_host.at(first_idx)));

      if (ptr_A_batched_host.size() % 2) {
        ptr_A_batched_host.push_back(nullptr);
        ptr_B_batched_host.push_back(nullptr);
        ptr_C_batched_host.push_back(nullptr);
      }

      bin_start.push_back(int32_t(ptr_A_batched_host.size()));

      for (int idx : bin.second) {

        if (bin_problem_sizes.back() != this->options.problem_sizes.at(idx)) {
          std::cerr << "Error - failed to group problems.\n";
          return result;
        }

        if (bin_ldm_A.back() != this->lda_host.at(idx)) {
          std::cerr << "Error - failed to group problems.\n";
          return result;
        }

        if (bin_ldm_B.back() != this->ldb_host.at(idx)) {
          std::cerr << "Error - failed to group problems.\n";
          return result;
        }

        if (bin_ldm_C.back() != this->ldc_host.at(idx)) {
          std::cerr << "Error - failed to group problems.\n";
          return result;
        }

        ptr_A_batched_host.push_back(this->block_A.get() + this->offset_A.at(idx));
        ptr_B_batched_host.push_back(this->block_B.get() + this->offset_B.at(idx));
        ptr_C_batched_host.push_back(this->block_D.get() + this->offset_C.at(idx));
      }
    }

    // Array of GMEM pointers used by batched array GEMM calls
    cutlass::DeviceAllocation<void const *> ptr_A_batched;
    cutlass::DeviceAllocation<void const *> ptr_B_batched;
    cutlass::DeviceAllocation<void       *> ptr_C_batched;

    ptr_A_batched.reset(ptr_A_batched_host.size());
    ptr_B_batched.reset(ptr_A_batched_host.size());
    ptr_C_batched.reset(ptr_A_batched_host.size());

    ptr_A_batched.copy_from_host(ptr_A_batched_host.data());
    ptr_B_batched.copy_from_host(ptr_B_batched_host.data());
    ptr_C_batched.copy_from_host(ptr_C_batched_host.data());

    //
    // Create CUDA streams to maximize concurrency of batched-array GEMM kernels
    //
    std::vector<cudaStream_t>   cuda_streams;

    //
    // Warmup run
    //


    if (this->options.cuda_streams) {
      for (int i = 0; i < this->options.cuda_streams; ++i) {
        cudaStream_t stream;

        result.error = cudaStreamCreate(&stream);
        if (result.error != cudaSuccess) {
        std::cerr << "Failed to create CUDA stream." << std::endl;
          return result;
        }
        cuda_streams.push_back(stream);

      }
    }
    else {
      cuda_streams.push_back(nullptr);

    }

    // Use 'D' for the in/out workspace
    this->block_D.copy_from_device(this->block_C.get());

    for (int bin_idx = 0; bin_idx < int32_t(bin_problem_sizes.size()); ++bin_idx) {

      cutlass::gemm::GemmCoord const & problem = bin_problem_sizes[bin_idx];
      int32_t batch_count = bin_count[bin_idx];
      int32_t bin_start_idx = bin_start[bin_idx];
      int32_t lda = bin_ldm_A[bin_idx];
      int32_t ldb = bin_ldm_B[bin_idx];
      int32_t ldc = bin_ldm_C[bin_idx];

      void const ** ptr_A_array = ptr_A_batched.get() + bin_start[bin_idx];
      void const ** ptr_B_array = ptr_B_batched.get() + bin_start[bin_idx];
      void       ** ptr_C_array = ptr_C_batched.get() + bin_start[bin_idx];

      //
      // Initialize the CUTLASS GEMM operator
      //

      // Configure the GEMM arguments
      typename Gemm::EpilogueOutputOp::Params epilogue_op(this->options.alpha, this->options.beta);

      typename Gemm::Arguments arguments{
        cutlass::gemm::GemmUniversalMode::kArray,
        problem,
        batch_count,
        epilogue_op,
        (void const *)ptr_A_array,
        (void const *)ptr_B_array,
        (void const *)ptr_C_array,
        (void       *)ptr_C_array,
        int64_t(),
        int64_t(),
        int64_t(),
        int64_t(),
        int64_t(lda),
        int64_t(ldb),
        int64_t(ldc),
        int64_t(ldc)
      };

      Gemm gemm_op;

      cutlass::Status status = gemm_op.initialize(arguments);

      if (status != cutlass::Status::kSuccess) {
        std::cerr << "CUTLASS error on line " << __LINE__ << std::endl;
        return result;
      }

      status = gemm_op();

      if (status != cutlass::Status::kSuccess) {
        std::cerr << "CUTLASS error on line " << __LINE__ << std::endl;
        return result;
      }

    }

    //
    // Wait for completion
    //

    result.error = cudaDeviceSynchronize();

    if (result.error != cudaSuccess)  {
      std::cerr << "Kernel execution error: " << cudaGetErrorString(result.error);
      return result;
    }

    //
    // Construct events
    //

    cudaEvent_t events[2];

    for (auto & event : events) {
      result.error = cudaEventCreate(&event);
      if (result.error != cudaSuccess) {
        std::cerr << "cudaEventCreate() failed: " << cudaGetErrorString(result.error) << std::endl;
        return -1;
      }
    }

    //
    // Wait for completion
    //

    result.error = cudaDeviceSynchronize();

    if (result.error != cudaSuccess)  {
      std::cerr << "Kernel execution error: " << cudaGetErrorString(result.error);
      return result;
    }

    // Record an event at the start of a series of GEMM operations
    result.error = cudaEventRecord(events[0]);
    if (result.error != cudaSuccess) {
      std::cerr << "cudaEventRecord() failed: " << cudaGetErrorString(result.error) << std::endl;
      return result;
    }

    //
    // Run profiling loop
    //

    int last_stream_idx = 0;

    for (int iter = 0; iter < this->options.iterations; ++iter) {

      for (int bin_idx = 0; bin_idx < int32_t(bin_problem_sizes.size()); ++bin_idx) {

        cutlass::gemm::GemmCoord const & problem = bin_problem_sizes[bin_idx];
        int32_t batch_count = bin_count[bin_idx];
        int32_t bin_start_idx = bin_start[bin_idx];
        int32_t lda = bin_ldm_A[bin_idx];
        int32_t ldb = bin_ldm_B[bin_idx];
        int32_t ldc = bin_ldm_C[bin_idx];

        void const ** ptr_A_array = ptr_A_batched.get() + bin_start[bin_idx];
        void const ** ptr_B_array = ptr_B_batched.get() + bin_start[bin_idx];
        void       ** ptr_C_array = ptr_C_batched.get() + bin_start[bin_idx];

        last_stream_idx = (bin_idx % effective_streams);

        //
        // Initialize the CUTLASS GEMM operator
        //

        // Configure the GEMM arguments
        typename Gemm::EpilogueOutputOp::Params epilogue_op(this->options.alpha, this->options.beta);

        typename Gemm::Arguments arguments{
          cutlass::gemm::GemmUniversalMode::kArray,
          problem,
          batch_count,
          epilogue_op,
          (void const *)ptr_A_array,
          (void const *)ptr_B_array,
          (void const *)ptr_C_array,
          (void       *)ptr_C_array,
          int64_t(),
          int64_t(),
          int64_t(),
          int64_t(),
          int64_t(lda),
          int64_t(ldb),
          int64_t(ldc),
          int64_t(ldc)
        };

        Gemm gemm_op;

        cutlass::Status status = gemm_op.initialize(arguments);

        if (status != cutlass::Status::kSuccess) {
          std::cerr << "CUTLASS error on line " << __LINE__ << std::endl;
          return result;
        }

        status = gemm_op(cuda_streams[last_stream_idx]);

        if (status != cutlass::Status::kSuccess) {
          std::cerr << "CUTLASS error on line " << __LINE__ << std::endl;
          return result;
        }

      }
    }

    //
    // Stop profiling loop
    //

    // Record an event when the GEMM operations have been launched.
    result.error = cudaEventRecord(events[1]);
    if (result.error != cudaSuccess) {
      std::cerr << "cudaEventRecord() failed: " << cudaGetErrorString(result.error) << std::endl;
      return result;
    }

    //
    // Wait for work to be completed
    //

    result.error = cudaDeviceSynchronize();

    if (result.error != cudaSuccess)  {
      std::cerr << "Kernel execution error: " << cudaGetErrorString(result.error);
      return result;
    }

    // Measure elapsed runtime
    float runtime_ms = 0;
    result.error = cudaEventElapsedTime(&runtime_ms, events[0], events[1]);
    if (result.error != cudaSuccess) {
      std::cerr << "cudaEventElapsed() failed: " << cudaGetErrorString(result.error) << std::endl;
      return result;
    }

    // Compute average runtime and GFLOPs.
    result.runtime_ms = double(runtime_ms) / double(this->options.iterations);
    result.gflops = this->options.gflops(result.runtime_ms / 1000.0);

    //
    // Cleanup
    //

    for (auto event : events) {
      (void)cudaEventDestroy(event);
    }

    for (auto stream : cuda_streams) {
      if (stream) {
        (void)cudaStreamDestroy(stream);
      }
    }

    std::cout << "    " << this->options.problem_bins.size() << " batched GEMMs launched" << std::endl;
    std::cout << std::endl;
    std::cout << "    " << "Batched Runtime: " << result.runtime_ms << " ms" << std::endl;
    std::cout << "    " << "Batched  GFLOPs: " << result.gflops << std::endl;

    std::string provider = "CUTLASS";

    if (this->options.output_file.good()) {
      this->options.output_file << this->options.output_tag << "," << provider << ",batched,"
        << this->options.problem_count << "," << result.runtime_ms << "," << result.gflops << std::endl;
    }

    result.passed = true;
    return result;
  }
};

template <typename Gemm_, cutlass::gemm::kernel::GroupScheduleMode GroupScheduleMode_>
class TestbedGrouped : BaseTestbed<Gemm_> {
public:
  TestbedGrouped(
    Options &options_,
    cutlass::Distribution::Kind init_A_ = cutlass::Distribution::Uniform,
    cutlass::Distribution::Kind init_B_ = cutlass::Distribution::Uniform,
    cutlass::Distribution::Kind init_C_ = cutlass::Distribution::Uniform,
    uint32_t seed_ = 3080
  ): BaseTestbed<Gemm_>(options_, init_A_, init_B_, init_C_, seed_) {}

  // Redefine GEMM with different GroupScheduleMode_
  using GemmKernel = typename cutlass::gemm::kernel::DefaultGemmGrouped<
    typename Gemm_::ElementA,
    typename Gemm_::LayoutA,
    Gemm_::kTransformA,
    Gemm_::kAlignmentA,
    typename Gemm_::ElementB,
    typename Gemm_::LayoutB,
    Gemm_::kTransformB,
    Gemm_::kAlignmentB,
    typename Gemm_::ElementC,
    typename Gemm_::LayoutC,
    typename Gemm_::ElementAccumulator,
    typename Gemm_::OperatorClass,
    typename Gemm_::ArchTag,
    typename Gemm_::ThreadblockShape,
    typename Gemm_::WarpShape,
    typename Gemm_::InstructionShape,
    typename Gemm_::EpilogueOutputOp,
    typename Gemm_::ThreadblockSwizzle,
    Gemm_::kStages,
    GroupScheduleMode_>::GemmKernel;

  using Gemm = cutlass::gemm::device::GemmGrouped<GemmKernel>;

  /// Verbose printing of problem sizes
  void print_problem_sizes() {
    std::cout << std::endl;

    // Print groups
    std::cout << this->problem_count() << " groups:\n";

    int32_t idx = 0;
    int64_t total_tiles = 0;

    for (auto const & problem : this->options.problem_sizes) {
      int tiles = Gemm::problem_tile_count(problem);
      total_tiles += tiles;

      std::cout << "  [" << idx << "]: "
        << problem.m() << "-by-" << problem.n() << "-by-" << problem.k()
        << " (" << tiles << " threadblock tiles)" << "\n";

      ++idx;
    }
    std::cout << std::endl;
  }

  /// Sort problems in descending order of problem-K dimension
  void sort_problems() {
    Gemm::sort_problems(this->options.problem_count,
                        this->options.problem_sizes.data(),
                        this->lda_host.data(),
                        this->ldb_host.data(),
                        this->ldc_host.data(),
                        this->ldd_host.data(),
                        this->offset_A.data(),
                        this->offset_B.data(),
                        this->offset_C.data(),
                        this->offset_D.data());
  }

  /// Executes a grouped kernel and measures runtime
  Result profile() {
    std::string sched_mode = this->options.scheduler_mode_to_str.find(GroupScheduleMode_)->second;

    std::cout << std::endl;
    std::cout << "Grouped GEMM (CUTLASS) with mode " << sched_mode << ":\n"
      << "====================================================" << std::endl;

    Result result;

    int threadblock_count = Gemm::sufficient(this->options.problem_sizes.data(), this->options.problem_count);

    // Early exit
    if (!threadblock_count) {
      std::cout << "Active CUDA device lacks hardware resources to run CUTLASS Grouped GEMM kernel." << std::endl;
      return result;
    }

    result.passed = false;

    // Initialize the problem
    this->allocate();
    if (this->options.sort_problems) {
      sort_problems();
    }
    this->initialize();

    if (this->options.verbose) {
      print_problem_sizes();
    }

    // Configure the GEMM arguments
    typename Gemm::EpilogueOutputOp::Params epilogue_op(this->options.alpha, this->options.beta);

    // Configure GEMM arguments
    typename Gemm::Arguments args(
      this->problem_sizes_device.get(),
      this->problem_count(),
      threadblock_count,
      epilogue_op,
      this->ptr_A.get(),
      this->ptr_B.get(),
      this->ptr_C.get(),
      this->ptr_D.get(),
      this->lda.get(),
      this->ldb.get(),
      this->ldc.get(),
      this->ldd.get(),
      this->options.problem_sizes.data()
    );

    // Initialize the GEMM object
    Gemm gemm;

    size_t workspace_size = gemm.get_workspace_size(args);
    cutlass::DeviceAllocation<uint8_t> workspace(workspace_size);

    result.status = gemm.initialize(args, workspace.get());

    if (result.status != cutlass::Status::kSuccess) {
      std::cerr << "Failed to initialize CUTLASS Grouped GEMM kernel." << std::endl;
      return result;
    }

    // Run the grouped GEMM object
    result.status = gemm.run();

    if (result.status != cutlass::Status::kSuccess) {
      std::cerr << "Failed to run CUTLASS Grouped GEMM kernel." << std::endl;
      return result;
    }

    // Wait for completion
    result.error = cudaDeviceSynchronize();

    if (result.error != cudaSuccess)  {
      std::cerr << "Kernel execution error: " << cudaGetErrorString(result.error);
      return result;
    }

    //
    // Verify correctness
    //
    result.passed = true;

    if (this->options.reference_check) {
      result.passed = this->verify();
    }

    //
    // Warm-up run of the grouped GEMM object
    //
    result.status = gemm.run();

    if (result.status != cutlass::Status::kSuccess) {
      std::cerr << "Failed to run CUTLASS Grouped GEMM kernel." << std::endl;
      return result;
    }

    //
    // Construct events
    //

    cudaEvent_t events[2];

    for (auto & event : events) {
      result.error = cudaEventCreate(&event);
      if (result.error != cudaSuccess) {
        std::cerr << "cudaEventCreate() failed: " << cudaGetErrorString(result.error) << std::endl;
        return -1;
      }
    }

    // Record an event at the start of a series of GEMM operations
    result.error = cudaEventRecord(events[0]);
    if (result.error != cudaSuccess) {
      std::cerr << "cudaEventRecord() failed: " << cudaGetErrorString(result.error) << std::endl;
      return result;
    }

    //
    // Run profiling loop
    //

    for (int iter = 0; iter < this->options.iterations; ++iter) {
      gemm();
    }

    //
    // Stop profiling loop
    //

    // Record an event when the GEMM operations have been launched.
    result.error = cudaEventRecord(events[1]);
    if (result.error != cudaSuccess) {
      std::cerr << "cudaEventRecord() failed: " << cudaGetErrorString(result.error) << std::endl;
      return result;
    }

    // Wait for work on the device to complete.
    result.error = cudaEventSynchronize(events[1]);
    if (result.error != cudaSuccess) {
      std::cerr << "cudaEventSynchronize() failed: " << cudaGetErrorString(result.error) << std::endl;
      return result;
    }

    // Measure elapsed runtime
    float runtime_ms = 0;
    result.error = cudaEventElapsedTime(&runtime_ms, events[0], events[1]);
    if (result.error != cudaSuccess) {
      std::cerr << "cudaEventElapsed() failed: " << cudaGetErrorString(result.error) << std::endl;
      return result;
    }

    // Compute average runtime and GFLOPs.
    result.runtime_ms = double(runtime_ms) / double(this->options.iterations);
    result.gflops = this->options.gflops(result.runtime_ms / 1000.0);

    //
    // Cleanup
    //

    for (auto event : events) {
      (void)cudaEventDestroy(event);
    }

    // Optionally profile initialization
    if (this->options.profile_initialization) {
      // Warm up
      gemm.initialize(args, workspace.get());

      auto start_time = std::chrono::high_resolution_clock::now();
      for (int32_t i = 0; i < this->options.iterations; ++i) {
        gemm.initialize(args, workspace.get());
      }
      auto end_time = std::chrono::high_resolution_clock::now();

      std::chrono::duration<double, std::milli> duration = end_time - start_time;
      duration /= double(this->options.iterations);
      result.initialization_time_ms = duration.count();
    }

    int64_t total_tiles = Gemm::group_tile_count(args);
    std::cout << "    " << total_tiles << " total threadblock tiles." << std::endl;

    std::cout << std::endl;
    std::cout << "    " << "Grouped Runtime: " << result.runtime_ms << " ms" << std::endl;
    std::cout << "    " << "Grouped  GFLOPs: " << result.gflops << std::endl;
    if (this->options.profile_initialization) {
      std::cout << "    " << "Init    Runtime: " << result.initialization_time_ms << " ms" << std::endl;
    }

    if (this->options.output_file.good()) {
      this->options.output_file << this->options.output_tag << ",CUTLASS,grouped-" << sched_mode << ","
        << this->options.problem_count << "," << result.runtime_ms << "," << result.gflops << std::endl;
    }

    std::cout << "\nPassed\n";

    return result;
  }
};

///////////////////////////////////////////////////////////////////////////////////////////////////

int main(int argc, char const **args) {

  cudaDeviceProp props;

  cudaError_t error = cudaGetDeviceProperties(&props, 0);
  if (error != cudaSuccess) {
    std::cerr << "cudaGetDeviceProperties() returned an error: " << cudaGetErrorString(error) << std::endl;
    return -1;
  }

  if (__CUDACC_VER_MAJOR__ < 11 || props.major < 8) {

    //
    // This example requires an NVIDIA Ampere-architecture GPU.
    //

    std::cout
      << "CUTLASS's Grouped GEMM example requires a GPU of NVIDIA's Ampere Architecture or "
      << "later (compute capability 80 or greater).\n";

    return 0;
  }

  //
  // Parse options
  //

  Options options;

  options.parse(argc, args);

  if (options.help) {
    options.print_usage(std::cout) << std::endl;
    return 0;
  }

  if (options.error) {
    std::cerr << "Aborting execution." << std::endl;
    return -1;
  }

  //
  // Define the Grouped and Batched GEMM types
  //

  using ElementA = cutlass::half_t;
  using ElementB = cutlass::half_t;
  using ElementOutput = cutlass::half_t;
  using ElementAccumulator = float;

  using LayoutA = cutlass::layout::ColumnMajor;
  using LayoutB = cutlass::layout::ColumnMajor;
  using LayoutC = cutlass::layout::ColumnMajor;

  // Gemm operator cutlass_tensorop_f16_s16816gemm_f16_128x128_32x4_nt_align8
  using GemmBatched = cutlass::gemm::device::GemmUniversal<
    ElementA, LayoutA,
    ElementB, LayoutB,
    ElementOutput,   LayoutC,
    ElementAccumulator,
    cutlass::arch::OpClassTensorOp,
    cutlass::arch::Sm80,
    cutlass::gemm::GemmShape<128, 128, 32>,
    cutlass::gemm::GemmShape<64, 64, 32>,
    cutlass::gemm::GemmShape<16, 8, 16>,
    cutlass::epilogue::thread::LinearCombination<
      ElementOutput,
      128 / cutlass::sizeof_bits<ElementOutput>::value,
      ElementAccumulator,
      ElementAccumulator
    >,
    cutlass::gemm::threadblock::GemmIdentityThreadblockSwizzle<8>,
    4
  >;

  // Define a grouped GEMM kernel with all template parameters set except
  // for scheduling mode. This will be used as the template for all scheduling
  // modes executed.
  using GemmKernel = typename cutlass::gemm::kernel::DefaultGemmGrouped<
    ElementA,
    LayoutA,
    cutlass::ComplexTransform::kNone,
    8,
    ElementB,
    LayoutB,
    cutlass::ComplexTransform::kNone,
    8,
    ElementOutput, LayoutC,
    ElementAccumulator,
    cutlass::arch::OpClassTensorOp,
    cutlass::arch::Sm80,
    cutlass::gemm::GemmShape<128, 128, 32>,
    cutlass::gemm::GemmShape<64, 64, 32>,
    cutlass::gemm::GemmShape<16, 8, 16>,
    cutlass::epilogue::thread::LinearCombination<
        ElementOutput, 128 / cutlass::sizeof_bits<ElementOutput>::value,
        ElementAccumulator, ElementAccumulator>,
    // NOTE: Threadblock swizzling is currently not supported by CUTLASS's grouped kernels.
    // This parameter is passed in at present to match the APIs of other kernels. The parameter
    // is unused within the kernel.
    cutlass::gemm::threadblock::GemmBatchedIdentityThreadblockSwizzle,
    4>::GemmKernel;

  using GemmGrouped = cutlass::gemm::device::GemmGrouped<GemmKernel>;

  //
  // Profile it
  //

  TestbedBatched<GemmBatched> testbed_batched(options);
  Result result = testbed_batched.profile();
  if (result.error) {
    return 1;
  }

  using GroupScheduleMode = cutlass::gemm::kernel::GroupScheduleMode;
  for (GroupScheduleMode mode : options.scheduler_modes) {
    Result result;
    switch (mode) {
      case GroupScheduleMode::kDeviceOnly:
        {
          TestbedGrouped<GemmGrouped, GroupScheduleMode::kDeviceOnly> runner(options);
          result = runner.profile();
          break;
        }
      case GroupScheduleMode::kHostPrecompute:
        {
          TestbedGrouped<GemmGrouped, GroupScheduleMode::kHostPrecompute> runner(options);
          result = runner.profile();
          break;
        }
    }

    if (result.error != cudaSuccess) {
      return 1;
    }

    // Override verbose flag to avoid printing duplicate information for each scheduling mode
    options.verbose = false;
  }

  return 0;
}

/////////////////////////////////////////////////////////////////////////////////////////////////


// ===== COMPILED SASS (sm_90a) =====

	.target	sm_90a

	.elftype	@"ET_EXEC"


//--------------------- .note.nv.tkinfo           --------------------------
	.section	.note.nv.tkinfo,"",@"SHT_NOTE"
	.sectionflags	@"SHF_NOTE_NV_TKINFO"
	.tkinfo
        /*0018*/ 	.word	0x00000002
        /*0030*/ 	.string	""
        /*0030*/ 	.string	"ptxas"
        /*0030*/ 	.string	"Cuda compilation tools, release 13.0, V13.0.88"
        /*0030*/ 	.string	"Build cuda_13.0.r13.0/compiler.36424714_0"
        /*0030*/ 	.string	"-arch sm_90a -m 64 "



//--------------------- .note.nv.cuinfo           --------------------------
	.section	.note.nv.cuinfo,"",@"SHT_NOTE"
	.sectionflags	@"SHF_NOTE_NV_CUINFO"
        /*0018*/ 	.short	0x0002
        /*001a*/ 	.short	0x005a
        /*001c*/ 	.short	0x0082
	.zero		2


//--------------------- .nv.info                  --------------------------
	.section	.nv.info,"",@"SHT_CUDA_INFO"
	.align	4


	//----- nvinfo : EIATTR_REGCOUNT
	.align		4
        /*0000*/ 	.byte	0x04, 0x2f
        /*0002*/ 	.short	(.L_21 - .L_20)
	.align		4
.L_20:
        /*0004*/ 	.word	index@(_ZN7cutlass7Kernel2INS_4gemm6kernel20DefaultGemmUniversalINS_6half_tENS_6layout8RowMajorELNS_16ComplexTransformE0ELi8ES4_S6_LS7_0ELi8ES4_S6_fNS_4arch15OpClassTensorOpENS8_4Sm80ENS1_9GemmShapeILi128ELi128ELi32EEENSB_ILi64ELi64ELi32EEENSB_ILi16ELi8ELi16EEENS_8epilogue6thread17LinearCombinationIS4_Li8EffLNSG_9ScaleType4KindE0ELNS_15FloatRoundStyleE2ES4_EENS1_11threadblock30GemmIdentityThreadblockSwizzleILi8EEELi4ENS8_13OpMultiplyAddELNS1_23SharedMemoryClearOptionE0ELb0ELb0ELb0ENS5_9NoPermuteESR_SR_vE10SelectBaseISO_vEEEEvNT_6ParamsE)
        /*0008*/ 	.word	0x000000e6


	//----- nvinfo : EIATTR_FRAME_SIZE
	.align		4
.L_21:
        /*000c*/ 	.byte	0x04, 0x11
        /*000e*/ 	.short	(.L_23 - .L_22)
	.align		4
.L_22:
        /*0010*/ 	.word	index@(_ZN7cutlass7Kernel2INS_4gemm6kernel20DefaultGemmUniversalINS_6half_tENS_6layout8RowMajorELNS_16ComplexTransformE0ELi8ES4_S6_LS7_0ELi8ES4_S6_fNS_4arch15OpClassTensorOpENS8_4Sm80ENS1_9GemmShapeILi128ELi128ELi32EEENSB_ILi64ELi64ELi32EEENSB_ILi16ELi8ELi16EEENS_8epilogue6thread17LinearCombinationIS4_Li8EffLNSG_9ScaleType4KindE0ELNS_15FloatRoundStyleE2ES4_EENS1_11threadblock30GemmIdentityThreadblockSwizzleILi8EEELi4ENS8_13OpMultiplyAddELNS1_23SharedMemoryClearOptionE0ELb0ELb0ELb0ENS5_9NoPermuteESR_SR_vE10SelectBaseISO_vEEEEvNT_6ParamsE)
        /*0014*/ 	.word	0x00000000


	//----- nvinfo : EIATTR_REGCOUNT
	.align		4
.L_23:
        /*0018*/ 	.byte	0x04, 0x2f
        /*001a*/ 	.short	(.L_25 - .L_24)
	.align		4
.L_24:
        /*001c*/ 	.word	index@(_ZN7cutlass6KernelINS_4gemm6kernel11GemmGroupedINS1_11threadblock13MmaMultistageINS1_9GemmShapeILi128ELi128ELi32EEENS_9transform11threadblock28PredicatedTileAccessIteratorINS_11MatrixShapeILi128ELi32EEENS_6half_tENS_6layout8RowMajorELi1ENS8_29PitchLinearWarpRakedThreadMapINS_16PitchLinearShapeILi32ELi128EEELi128ENSH_ILi4ELi8EEELi8EEENS_5ArrayISD_Li8ELb0EEELb0ENSE_9NoPermuteEEENS9_25RegularTileAccessIteratorISC_SD_NSE_37RowMajorTensorOpMultiplicandCrosswiseILi16ELi32EEELi0ESK_Li16EEELNS_4arch14CacheOperation4KindE1ENSA_INSB_ILi32ELi128EEESD_SF_Li0ENSG_INSH_ILi128ELi32EEELi128ENSH_ILi8ELi4EEELi8EEESM_Lb0ESN_EENSP_ISW_SD_NSE_37RowMajorTensorOpMultiplicandCongruousILi16ELi64EEELi0ESZ_Li16EEELSV_1EfSF_NS4_9MmaPolicyINS1_4warp11MmaTensorOpINS6_ILi64ELi64ELi32EEESD_SR_SD_S12_fSF_NS15_17MmaTensorOpPolicyINST_3MmaINS6_ILi16ELi8ELi16EEELi32ESD_SF_SD_NSE_11ColumnMajorEfSF_NST_13OpMultiplyAddEEENSB_ILi1ELi1EEEEELi1ELb0EbEENSB_ILi0ELi0EEES1H_Li1EEELi4ELNS1_23SharedMemoryClearOptionE0EbEENS_8epilogue11threadblock8EpilogueIS7_S1G_Li1ENS1M_22PredicatedTileIteratorINS1M_26OutputTileOptimalThreadMapINS1M_15OutputTileShapeILi128ELi8ELi2ELi1ELi1EEENS1Q_ILi1ELi8ELi1ELi1ELi8EEELi128ELi8ELi16EEESD_Lb0ESN_Lb0EEENS1L_4warp24FragmentIteratorTensorOpIS17_S1A_fNSL_IfLi4ELb1EEESF_EENS1V_25TileIteratorTensorOpMixedIS17_S1A_fLi32ELi16ELi8ELi8ELb0EEENS1M_23SharedLoadIteratorMixedINS1T_18CompactedThreadMapEfLi32ELi16ELi8ELi8ELb0EEENS1L_6thread17LinearCombinationISD_Li8EffLNS24_9ScaleType4KindE0ELNS_15FloatRoundStyleE2ESD_EENSB_ILi0ELi8EEELi2ELi1EEENS4_37GemmBatchedIdentityThreadblockSwizzleELNS2_17GroupScheduleModeE0ELb1EEEEEvNT_6ParamsE)
        /*0020*/ 	.word	0x000000fe


	//----- nvinfo : EIATTR_FRAME_SIZE
	.align		4
.L_25:
        /*0024*/ 	.byte	0x04, 0x11
        /*0026*/ 	.short	(.L_27 - .L_26)
	.align		4
.L_26:
        /*0028*/ 	.word	index@(_ZN7cutlass6KernelINS_4gemm6kernel11GemmGroupedINS1_11threadblock13MmaMultistageINS1_9GemmShapeILi128ELi128ELi32EEENS_9transform11threadblock28PredicatedTileAccessIteratorINS_11MatrixShapeILi128ELi32EEENS_6half_tENS_6layout8RowMajorELi1ENS8_29PitchLinearWarpRakedThreadMapINS_16PitchLinearShapeILi32ELi128EEELi128ENSH_ILi4ELi8EEELi8EEENS_5ArrayISD_Li8ELb0EEELb0ENSE_9NoPermuteEEENS9_25RegularTileAccessIteratorISC_SD_NSE_37RowMajorTensorOpMultiplicandCrosswiseILi16ELi32EEELi0ESK_Li16EEELNS_4arch14CacheOperation4KindE1ENSA_INSB_ILi32ELi128EEESD_SF_Li0ENSG_INSH_ILi128ELi32EEELi128ENSH_ILi8ELi4EEELi8EEESM_Lb0ESN_EENSP_ISW_SD_NSE_37RowMajorTensorOpMultiplicandCongruousILi16ELi64EEELi0ESZ_Li16EEELSV_1EfSF_NS4_9MmaPolicyINS1_4warp11MmaTensorOpINS6_ILi64ELi64ELi32EEESD_SR_SD_S12_fSF_NS15_17MmaTensorOpPolicyINST_3MmaINS6_ILi16ELi8ELi16EEELi32ESD_SF_SD_NSE_11ColumnMajorEfSF_NST_13OpMultiplyAddEEENSB_ILi1ELi1EEEEELi1ELb0EbEENSB_ILi0ELi0EEES1H_Li1EEELi4ELNS1_23SharedMemoryClearOptionE0EbEENS_8epilogue11threadblock8EpilogueIS7_S1G_Li1ENS1M_22PredicatedTileIteratorINS1M_26OutputTileOptimalThreadMapINS1M_15OutputTileShapeILi128ELi8ELi2ELi1ELi1EEENS1Q_ILi1ELi8ELi1ELi1ELi8EEELi128ELi8ELi16EEESD_Lb0ESN_Lb0EEENS1L_4warp24FragmentIteratorTensorOpIS17_S1A_fNSL_IfLi4ELb1EEESF_EENS1V_25TileIteratorTensorOpMixedIS17_S1A_fLi32ELi16ELi8ELi8ELb0EEENS1M_23SharedLoadIteratorMixedINS1T_18CompactedThreadMapEfLi32ELi16ELi8ELi8ELb0EEENS1L_6thread17LinearCombinationISD_Li8EffLNS24_9ScaleType4KindE0ELNS_15FloatRoundStyleE2ESD_EENSB_ILi0ELi8EEELi2ELi1EEENS4_37GemmBatchedIdentityThreadblockSwizzleELNS2_17GroupScheduleModeE0ELb1EEEEEvNT_6ParamsE)
        /*002c*/ 	.word	0x00000000


	//----- nvinfo : EIATTR_REGCOUNT
	.align		4
.L_27:
        /*0030*/ 	.byte	0x04, 0x2f
        /*0032*/ 	.short	(.L_29 - .L_28)
	.align		4
.L_28:
        /*0034*/ 	.word	index@(_ZN7cutlass6KernelINS_4gemm6kernel11GemmGroupedINS1_11threadblock13MmaMultistageINS1_9GemmShapeILi128ELi128ELi32EEENS_9transform11threadblock28PredicatedTileAccessIteratorINS_11MatrixShapeILi128ELi32EEENS_6half_tENS_6layout8RowMajorELi1ENS8_29PitchLinearWarpRakedThreadMapINS_16PitchLinearShapeILi32ELi128EEELi128ENSH_ILi4ELi8EEELi8EEENS_5ArrayISD_Li8ELb0EEELb0ENSE_9NoPermuteEEENS9_25RegularTileAccessIteratorISC_SD_NSE_37RowMajorTensorOpMultiplicandCrosswiseILi16ELi32EEELi0ESK_Li16EEELNS_4arch14CacheOperation4KindE1ENSA_INSB_ILi32ELi128EEESD_SF_Li0ENSG_INSH_ILi128ELi32EEELi128ENSH_ILi8ELi4EEELi8EEESM_Lb0ESN_EENSP_ISW_SD_NSE_37RowMajorTensorOpMultiplicandCongruousILi16ELi64EEELi0ESZ_Li16EEELSV_1EfSF_NS4_9MmaPolicyINS1_4warp11MmaTensorOpINS6_ILi64ELi64ELi32EEESD_SR_SD_S12_fSF_NS15_17MmaTensorOpPolicyINST_3MmaINS6_ILi16ELi8ELi16EEELi32ESD_SF_SD_NSE_11ColumnMajorEfSF_NST_13OpMultiplyAddEEENSB_ILi1ELi1EEEEELi1ELb0EbEENSB_ILi0ELi0EEES1H_Li1EEELi4ELNS1_23SharedMemoryClearOptionE0EbEENS_8epilogue11threadblock8EpilogueIS7_S1G_Li1ENS1M_22PredicatedTileIteratorINS1M_26OutputTileOptimalThreadMapINS1M_15OutputTileShapeILi128ELi8ELi2ELi1ELi1EEENS1Q_ILi1ELi8ELi1ELi1ELi8EEELi128ELi8ELi16EEESD_Lb0ESN_Lb0EEENS1L_4warp24FragmentIteratorTensorOpIS17_S1A_fNSL_IfLi4ELb1EEESF_EENS1V_25TileIteratorTensorOpMixedIS17_S1A_fLi32ELi16ELi8ELi8ELb0EEENS1M_23SharedLoadIteratorMixedINS1T_18CompactedThreadMapEfLi32ELi16ELi8ELi8ELb0EEENS1L_6thread17LinearCombinationISD_Li8EffLNS24_9ScaleType4KindE0ELNS_15FloatRoundStyleE2ESD_EENSB_ILi0ELi8EEELi2ELi1EEENS4_37GemmBatchedIdentityThreadblockSwizzleELNS2_17GroupScheduleModeE1ELb1EEEEEvNT_6ParamsE)
        /*0038*/ 	.word	0x000000f6


	//----- nvinfo : EIATTR_FRAME_SIZE
	.align		4
.L_29:
        /*003c*/ 	.byte	0x04, 0x11
        /*003e*/ 	.short	(.L_31 - .L_30)
	.align		4
.L_30:
        /*0040*/ 	.word	index@(_ZN7cutlass6KernelINS_4gemm6kernel11GemmGroupedINS1_11threadblock13MmaMultistageINS1_9GemmShapeILi128ELi128ELi32EEENS_9transform11threadblock28PredicatedTileAccessIteratorINS_11MatrixShapeILi128ELi32EEENS_6half_tENS_6layout8RowMajorELi1ENS8_29PitchLinearWarpRakedThreadMapINS_16PitchLinearShapeILi32ELi128EEELi128ENSH_ILi4ELi8EEELi8EEENS_5ArrayISD_Li8ELb0EEELb0ENSE_9NoPermuteEEENS9_25RegularTileAccessIteratorISC_SD_NSE_37RowMajorTensorOpMultiplicandCrosswiseILi16ELi32EEELi0ESK_Li16EEELNS_4arch14CacheOperation4KindE1ENSA_INSB_ILi32ELi128EEESD_SF_Li0ENSG_INSH_ILi128ELi32EEELi128ENSH_ILi8ELi4EEELi8EEESM_Lb0ESN_EENSP_ISW_SD_NSE_37RowMajorTensorOpMultiplicandCongruousILi16ELi64EEELi0ESZ_Li16EEELSV_1EfSF_NS4_9MmaPolicyINS1_4warp11MmaTensorOpINS6_ILi64ELi64ELi32EEESD_SR_SD_S12_fSF_NS15_17MmaTensorOpPolicyINST_3MmaINS6_ILi16ELi8ELi16EEELi32ESD_SF_SD_NSE_11ColumnMajorEfSF_NST_13OpMultiplyAddEEENSB_ILi1ELi1EEEEELi1ELb0EbEENSB_ILi0ELi0EEES1H_Li1EEELi4ELNS1_23SharedMemoryClearOptionE0EbEENS_8epilogue11threadblock8EpilogueIS7_S1G_Li1ENS1M_22PredicatedTileIteratorINS1M_26OutputTileOptimalThreadMapINS1M_15OutputTileShapeILi128ELi8ELi2ELi1ELi1EEENS1Q_ILi1ELi8ELi1ELi1ELi8EEELi128ELi8ELi16EEESD_Lb0ESN_Lb0EEENS1L_4warp24FragmentIteratorTensorOpIS17_S1A_fNSL_IfLi4ELb1EEESF_EENS1V_25TileIteratorTensorOpMixedIS17_S1A_fLi32ELi16ELi8ELi8ELb0EEENS1M_23SharedLoadIteratorMixedINS1T_18CompactedThreadMapEfLi32ELi16ELi8ELi8ELb0EEENS1L_6thread17LinearCombinationISD_Li8EffLNS24_9ScaleType4KindE0ELNS_15FloatRoundStyleE2ESD_EENSB_ILi0ELi8EEELi2ELi1EEENS4_37GemmBatchedIdentityThreadblockSwizzleELNS2_17GroupScheduleModeE1ELb1EEEEEvNT_6ParamsE)
        /*0044*/ 	.word	0x00000000


	//----- nvinfo : EIATTR_REGCOUNT
	.align		4
.L_31:
        /*0048*/ 	.byte	0x04, 0x2f
        /*004a*/ 	.short	(.L_33 - .L_32)
	.align		4
.L_32:
        /*004c*/ 	.word	index@(_ZN7cutlass9reference6device6kernel12BlockForEachINS_6half_tENS1_6detail17RandomUniformFuncIS4_EEEEvPT_mNT0_6ParamsE)
        /*0050*/ 	.word	0x00000020


	//----- nvinfo : EIATTR_FRAME_SIZE
	.align		4
.L_33:
        /*0054*/ 	.byte	0x04, 0x11
        /*0056*/ 	.short	(.L_35 - .L_34)
	.align		4
.L_34:
        /*0058*/ 	.word	index@(_ZN7cutlass9reference6device6kernel12BlockForEachINS_6half_tENS1_6detail17RandomUniformFuncIS4_EEEEvPT_mNT0_6ParamsE)
        /*005c*/ 	.word	0x00000060


	//----- nvinfo : EIATTR_REGCOUNT
	.align		4
.L_35:
        /*0060*/ 	.byte	0x04, 0x2f
        /*0062*/ 	.short	(.L_37 - .L_36)
	.align		4
.L_36:
        /*0064*/ 	.word	index@(_ZN7cutlass9reference6device6kernel12BlockForEachINS_6half_tENS1_6detail18RandomGaussianFuncIS4_EEEEvPT_mNT0_6ParamsE)
        /*0068*/ 	.word	0x00000020


	//----- nvinfo : EIATTR_FRAME_SIZE
	.align		4
.L_37:
        /*006c*/ 	.byte	0x04, 0x11
        /*006e*/ 	.short	(.L_39 - .L_38)
	.align		4
.L_38:
        /*0070*/ 	.word	index@($__internal_0_$__cuda_sm20_sqrt_rn_f32_slowpath)
        /*0074*/ 	.word	0x00000050


	//----- nvinfo : EIATTR_FRAME_SIZE
	.align		4
.L_39:
        /*0078*/ 	.byte	0x04, 0x11
        /*007a*/ 	.short	(.L_41 - .L_40)
	.align		4
.L_40:
        /*007c*/ 	.word	index@(_ZN7cutlass9reference6device6kernel12BlockForEachINS_6half_tENS1_6detail18RandomGaussianFuncIS4_EEEEvPT_mNT0_6ParamsE)
        /*0080*/ 	.word	0x00000050


	//----- nvinfo : EIATTR_REGCOUNT
	.align		4
.L_41:
        /*0084*/ 	.byte	0x04, 0x2f
        /*0086*/ 	.short	(.L_43 - .L_42)
	.align		4
.L_42:
        /*0088*/ 	.word	index@(_ZN7cutlass9reference6device6kernel13TensorForEachINS1_6detail20TensorFillLinearFuncINS_6half_tENS_6layout18PackedVectorLayoutEEELi1ENS9_6ParamsEEEvNS_5CoordIXT0_EilEET1_)
        /*008c*/ 	.word	0x0000000e


	//----- nvinfo : EIATTR_FRAME_SIZE
	.align		4
.L_43:
        /*0090*/ 	.byte	0x04, 0x11
        /*0092*/ 	.short	(.L_45 - .L_44)
	.align		4
.L_44:
        /*0094*/ 	.word	index@(_ZN7cutlass9reference6device6kernel13TensorForEachINS1_6detail20TensorFillLinearFuncINS_6half_tENS_6layout18PackedVectorLayoutEEELi1ENS9_6ParamsEEEvNS_5CoordIXT0_EilEET1_)
        /*0098*/ 	.word	0x00000000


	//----- nvinfo : EIATTR_REGCOUNT
	.align		4
.L_45:
        /*009c*/ 	.byte	0x04, 0x2f
        /*009e*/ 	.short	(.L_47 - .L_46)
	.align		4
.L_46:
        /*00a0*/ 	.word	index@(_ZN7cutlass9reference6device6kernel11GemmComplexINS_6half_tENS_6layout11ColumnMajorES4_S6_S4_S6_ffS4_NS_16NumericConverterIS4_fLNS_15FloatRoundStyleE2EEENS_12multiply_addIfffEELi4ELi4EEEvNS_4gemm9GemmCoordET5_NS_9TensorRefIT_T0_EENS_16ComplexTransformENSF_IT1_T2_EESJ_SE_NSF_IT3_T4_EENSF_IT7_SO_EET6_illll)
        /*00a4*/ 	.word	0x00000098


	//----- nvinfo : EIATTR_FRAME_SIZE
	.align		4
.L_47:
        /*00a8*/ 	.byte	0x04, 0x11
        /*00aa*/ 	.short	(.L_49 - .L_48)
	.align		4
.L_48:
        /*00ac*/ 	.word	index@(_ZN7cutlass9reference6device6kernel11GemmComplexINS_6half_tENS_6layout11ColumnMajorES4_S6_S4_S6_ffS4_NS_16NumericConverterIS4_fLNS_15FloatRoundStyleE2EEENS_12multiply_addIfffEELi4ELi4EEEvNS_4gemm9GemmCoordET5_NS_9TensorRefIT_T0_EENS_16ComplexTransformENSF_IT1_T2_EESJ_SE_NSF_IT3_T4_EENSF_IT7_SO_EET6_illll)
        /*00b0*/ 	.word	0x00000000


	//----- nvinfo : EIATTR_REGCOUNT
	.align		4
.L_49:
        /*00b4*/ 	.byte	0x04, 0x2f
        /*00b6*/ 	.short	(.L_51 - .L_50)
	.align		4
.L_50:
        /*00b8*/ 	.word	index@(_ZN7cutlass9reference6device6kernel11GemmComplexINS_6half_tENS_6layout11ColumnMajorES4_S6_S4_S6_ffS4_NS_16NumericConverterIS4_fLNS_15FloatRoundStyleE2EEENS_12multiply_addIfffEELi4ELi16EEEvNS_4gemm9GemmCoordET5_NS_9TensorRefIT_T0_EENS_16ComplexTransformENSF_IT1_T2_EESJ_SE_NSF_IT3_T4_EENSF_IT7_SO_EET6_illll)
        /*00bc*/ 	.word	0x000000e4


	//----- nvinfo : EIATTR_FRAME_SIZE
	.align		4
.L_51:
        /*00c0*/ 	.byte	0x04, 0x11
        /*00c2*/ 	.short	(.L_53 - .L_52)
	.align		4
.L_52:
        /*00c4*/ 	.word	index@(_ZN7cutlass9reference6device6kernel11GemmComplexINS_6half_tENS_6layout11ColumnMajorES4_S6_S4_S6_ffS4_NS_16NumericConverterIS4_fLNS_15FloatRoundStyleE2EEENS_12multiply_addIfffEELi4ELi16EEEvNS_4gemm9GemmCoordET5_NS_9TensorRefIT_T0_EENS_16ComplexTransformENSF_IT1_T2_EESJ_SE_NSF_IT3_T4_EENSF_IT7_SO_EET6_illll)
        /*00c8*/ 	.word	0x00000000


	//----- nvinfo : EIATTR_MIN_STACK_SIZE
	.align		4
.L_53:
        /*00cc*/ 	.byte	0x04, 0x12
        /*00ce*/ 	.short	(.L_55 - .L_54)
	.align		4
.L_54:
        /*00d0*/ 	.word	index@(_ZN7cutlass6KernelINS_4gemm6kernel11GemmGroupedINS1_11threadblock13MmaMultistageINS1_9GemmShapeILi128ELi128ELi32EEENS_9transform11threadblock28PredicatedTileAccessIteratorINS_11MatrixShapeILi128ELi32EEENS_6half_tENS_6layout8RowMajorELi1ENS8_29PitchLinearWarpRakedThreadMapINS_16PitchLinearShapeILi32ELi128EEELi128ENSH_ILi4ELi8EEELi8EEENS_5ArrayISD_Li8ELb0EEELb0ENSE_9NoPermuteEEENS9_25RegularTileAccessIteratorISC_SD_NSE_37RowMajorTensorOpMultiplicandCrosswiseILi16ELi32EEELi0ESK_Li16EEELNS_4arch14CacheOperation4KindE1ENSA_INSB_ILi32ELi128EEESD_SF_Li0ENSG_INSH_ILi128ELi32EEELi128ENSH_ILi8ELi4EEELi8EEESM_Lb0ESN_EENSP_ISW_SD_NSE_37RowMajorTensorOpMultiplicandCongruousILi16ELi64EEELi0ESZ_Li16EEELSV_1EfSF_NS4_9MmaPolicyINS1_4warp11MmaTensorOpINS6_ILi64ELi64ELi32EEESD_SR_SD_S12_fSF_NS15_17MmaTensorOpPolicyINST_3MmaINS6_ILi16ELi8ELi16EEELi32ESD_SF_SD_NSE_11ColumnMajorEfSF_NST_13OpMultiplyAddEEENSB_ILi1ELi1EEEEELi1ELb0EbEENSB_ILi0ELi0EEES1H_Li1EEELi4ELNS1_23SharedMemoryClearOptionE0EbEENS_8epilogue11threadblock8EpilogueIS7_S1G_Li1ENS1M_22PredicatedTileIteratorINS1M_26OutputTileOptimalThreadMapINS1M_15OutputTileShapeILi128ELi8ELi2ELi1ELi1EEENS1Q_ILi1ELi8ELi1ELi1ELi8EEELi128ELi8ELi16EEESD_Lb0ESN_Lb0EEENS1L_4warp24FragmentIteratorTensorOpIS17_S1A_fNSL_IfLi4ELb1EEESF_EENS1V_25TileIteratorTensorOpMixedIS17_S1A_fLi32ELi16ELi8ELi8ELb0EEENS1M_23SharedLoadIteratorMixedINS1T_18CompactedThreadMapEfLi32ELi16ELi8ELi8ELb0EEENS1L_6thread17LinearCombinationISD_Li8EffLNS24_9ScaleType4KindE0ELNS_15FloatRoundStyleE2ESD_EENSB_ILi0ELi8EEELi2ELi1EEENS4_37GemmBatchedIdentityThreadblockSwizzleELNS2_17GroupScheduleModeE1ELb1EEEEEvNT_6ParamsE)
        /*00d4*/ 	.word	0x00000000


	//----- nvinfo : EIATTR_MIN_STACK_SIZE
	.align		4
.L_55:
        /*00d8*/ 	.byte	0x04, 0x12
        /*00da*/ 	.short	(.L_57 - .L_56)
	.align		4
.L_56:
        /*00dc*/ 	.word	index@(_ZN7cutlass6KernelINS_4gemm6kernel11GemmGroupedINS1_11threadblock13MmaMultistageINS1_9GemmShapeILi128ELi128ELi32EEENS_9transform11threadblock28PredicatedTileAccessIteratorINS_11MatrixShapeILi128ELi32EEENS_6half_tENS_6layout8RowMajorELi1ENS8_29PitchLinearWarpRakedThreadMapINS_16PitchLinearShapeILi32ELi128EEELi128ENSH_ILi4ELi8EEELi8EEENS_5ArrayISD_Li8ELb0EEELb0ENSE_9NoPermuteEEENS9_25RegularTileAccessIteratorISC_SD_NSE_37RowMajorTensorOpMultiplicandCrosswiseILi16ELi32EEELi0ESK_Li16EEELNS_4arch14CacheOperation4KindE1ENSA_INSB_ILi32ELi128EEESD_SF_Li0ENSG_INSH_ILi128ELi32EEELi128ENSH_ILi8ELi4EEELi8EEESM_Lb0ESN_EENSP_ISW_SD_NSE_37RowMajorTensorOpMultiplicandCongruousILi16ELi64EEELi0ESZ_Li16EEELSV_1EfSF_NS4_9MmaPolicyINS1_4warp11MmaTensorOpINS6_ILi64ELi64ELi32EEESD_SR_SD_S12_fSF_NS15_17MmaTensorOpPolicyINST_3MmaINS6_ILi16ELi8ELi16EEELi32ESD_SF_SD_NSE_11ColumnMajorEfSF_NST_13OpMultiplyAddEEENSB_ILi1ELi1EEEEELi1ELb0EbEENSB_ILi0ELi0EEES1H_Li1EEELi4ELNS1_23SharedMemoryClearOptionE0EbEENS_8epilogue11threadblock8EpilogueIS7_S1G_Li1ENS1M_22PredicatedTileIteratorINS1M_26OutputTileOptimalThreadMapINS1M_15OutputTileShapeILi128ELi8ELi2ELi1ELi1EEENS1Q_ILi1ELi8ELi1ELi1ELi8EEELi128ELi8ELi16EEESD_Lb0ESN_Lb0EEENS1L_4warp24FragmentIteratorTensorOpIS17_S1A_fNSL_IfLi4ELb1EEESF_EENS1V_25TileIteratorTensorOpMixedIS17_S1A_fLi32ELi16ELi8ELi8ELb0EEENS1M_23SharedLoadIteratorMixedINS1T_18CompactedThreadMapEfLi32ELi16ELi8ELi8ELb0EEENS1L_6thread17LinearCombinationISD_Li8EffLNS24_9ScaleType4KindE0ELNS_15FloatRoundStyleE2ESD_EENSB_ILi0ELi8EEELi2ELi1EEENS4_37GemmBatchedIdentityThreadblockSwizzleELNS2_17GroupScheduleModeE0ELb1EEEEEvNT_6ParamsE)
        /*00e0*/ 	.word	0x00000000


	//----- nvinfo : EIATTR_MIN_STACK_SIZE
	.align		4
.L_57:
        /*00e4*/ 	.byte	0x04, 0x12
        /*00e6*/ 	.short	(.L_59 - .L_58)
	.align		4
.L_58:
        /*00e8*/ 	.word	index@(_ZN7cutlass7Kernel2INS_4gemm6kernel20DefaultGemmUniversalINS_6half_tENS_6layout8RowMajorELNS_16ComplexTransformE0ELi8ES4_S6_LS7_0ELi8ES4_S6_fNS_4arch15OpClassTensorOpENS8_4Sm80ENS1_9GemmShapeILi128ELi128ELi32EEENSB_ILi64ELi64ELi32EEENSB_ILi16ELi8ELi16EEENS_8epilogue6thread17LinearCombinationIS4_Li8EffLNSG_9ScaleType4KindE0ELNS_15FloatRoundStyleE2ES4_EENS1_11threadblock30GemmIdentityThreadblockSwizzleILi8EEELi4ENS8_13OpMultiplyAddELNS1_23SharedMemoryClearOptionE0ELb0ELb0ELb0ENS5_9NoPermuteESR_SR_vE10SelectBaseISO_vEEEEvNT_6ParamsE)
        /*00ec*/ 	.word	0x00000000


	//----- nvinfo : EIATTR_MIN_STACK_SIZE
	.align		4
.L_59:
        /*00f0*/ 	.byte	0x04, 0x12
        /*00f2*/ 	.short	(.L_61 - .L_60)
	.align		4
.L_60:
        /*00f4*/ 	.word	index@(_ZN7cutlass9reference6device6kernel11GemmComplexINS_6half_tENS_6layout11ColumnMajorES4_S6_S4_S6_ffS4_NS_16NumericConverterIS4_fLNS_15FloatRoundStyleE2EEENS_12multiply_addIfffEELi4ELi16EEEvNS_4gemm9GemmCoordET5_NS_9TensorRefIT_T0_EENS_16ComplexTransformENSF_IT1_T2_EESJ_SE_NSF_IT3_T4_EENSF_IT7_SO_EET6_illll)
        /*00f8*/ 	.word	0x00000000


	//----- nvinfo : EIATTR_MIN_STACK_SIZE
	.align		4
.L_61:
        /*00fc*/ 	.byte	0x04, 0x12
        /*00fe*/ 	.short	(.L_63 - .L_62)
	.align		4
.L_62:
        /*0100*/ 	.word	index@(_ZN7cutlass9reference6device6kernel11GemmComplexINS_6half_tENS_6layout11ColumnMajorES4_S6_S4_S6_ffS4_NS_16NumericConverterIS4_fLNS_15FloatRoundStyleE2EEENS_12multiply_addIfffEELi4ELi4EEEvNS_4gemm9GemmCoordET5_NS_9TensorRefIT_T0_EENS_16ComplexTransformENSF_IT1_T2_EESJ_SE_NSF_IT3_T4_EENSF_IT7_SO_EET6_illll)
        /*0104*/ 	.word	0x00000000


	//----- nvinfo : EIATTR_MIN_STACK_SIZE
	.align		4
.L_63:
        /*0108*/ 	.byte	0x04, 0x12
        /*010a*/ 	.short	(.L_65 - .L_64)
	.align		4
.L_64:
        /*010c*/ 	.word	index@(_ZN7cutlass9reference6device6kernel13TensorForEachINS1_6detail20TensorFillLinearFuncINS_6half_tENS_6layout18PackedVectorLayoutEEELi1ENS9_6ParamsEEEvNS_5CoordIXT0_EilEET1_)
        /*0110*/ 	.word	0x00000000


	//----- nvinfo : EIATTR_MIN_STACK_SIZE
	.align		4
.L_65:
        /*0114*/ 	.byte	0x04, 0x12
        /*0116*/ 	.short	(.L_67 - .L_66)
	.align		4
.L_66:
        /*0118*/ 	.word	index@(_ZN7cutlass9reference6device6kernel12BlockForEachINS_6half_tENS1_6detail18RandomGaussianFuncIS4_EEEEvPT_mNT0_6ParamsE)
        /*011c*/ 	.word	0x00000050


	//----- nvinfo : EIATTR_MIN_STACK_SIZE
	.align		4
.L_67:
        /*0120*/ 	.byte	0x04, 0x12
        /*0122*/ 	.short	(.L_69 - .L_68)
	.align		4
.L_68:
        /*0124*/ 	.word	index@(_ZN7cutlass9reference6device6kernel12BlockForEachINS_6half_tENS1_6detail17RandomUniformFuncIS4_EEEEvPT_mNT0_6ParamsE)
        /*0128*/ 	.word	0x00000060
.L_69:


//--------------------- .nv.compat                --------------------------
	.section	.nv.compat,"",@"SHT_CUDA_COMPAT_INFO"
	.align	4
        /*0000*/ 	.byte	0x02, 0x09, 0x01, 0x00, 0x02, 0x02, 0x01, 0x00, 0x02, 0x05, 0x05, 0x00, 0x03, 0x07, 0x01, 0x01
        /*0010*/ 	.byte	0x02, 0x03, 0x00, 0x00, 0x02, 0x06, 0x01, 0x00, 0x04, 0x0b, 0x08, 0x00, 0x00, 0x00, 0x00, 0x00
        /*0020*/ 	.byte	0x00, 0x00, 0x00, 0x00


//--------------------- .nv.info._ZN7cutlass9reference6device6kernel11GemmComplexINS_6half_tENS_6layout11ColumnMajorES4_S6_S4_S6_ffS4_NS_16NumericConverterIS4_fLNS_15FloatRoundStyleE2EEENS_12multiply_addIfffEELi4ELi16EEEvNS_4gemm9GemmCoordET5_NS_9TensorRefIT_T0_EENS_16ComplexTransformENSF_IT1_T2_EESJ_SE_NSF_IT3_T4_EENSF_IT7_SO_EET6_illll --------------------------
	.section	.nv.info._ZN7cutlass9reference6device6kernel11GemmComplexINS_6half_tENS_6layout11ColumnMajorES4_S6_S4_S6_ffS4_NS_16NumericConverterIS4_fLNS_15FloatRoundStyleE2EEENS_12multiply_addIfffEELi4ELi16EEEvNS_4gemm9GemmCoordET5_NS_9TensorRefIT_T0_EENS_16ComplexTransformENSF_IT1_T2_EESJ_SE_NSF_IT3_T4_EENSF_IT7_SO_EET6_illll,"",@"SHT_CUDA_INFO"
	.sectionflags	@""
	.align	4


	//----- nvinfo : EIATTR_CUDA_API_VERSION
	.align		4
        /*0000*/ 	.byte	0x04, 0x37
        /*0002*/ 	.short	(.L_71 - .L_70)
.L_70:
        /*0004*/ 	.word	0x00000082


	//----- nvinfo : EIATTR_KPARAM_INFO
	.align		4
.L_71:
        /*0008*/ 	.byte	0x04, 0x17
        /*000a*/ 	.short	(.L_73 - .L_72)
.L_72:
        /*000c*/ 	.word	0x00000000
        /*0010*/ 	.short	0x000e
        /*0012*/ 	.short	0x0080
        /*0014*/ 	.byte	0x00, 0xf0, 0x21, 0x00


	//----- nvinfo : EIATTR_KPARAM_INFO
	.align		4
.L_73:
        /*0018*/ 	.byte	0x04, 0x17
        /*001a*/ 	.short	(.L_75 - .L_74)
.L_74:
        /*001c*/ 	.word	0x00000000
        /*0020*/ 	.short	0x000d
        /*0022*/ 	.short	0x0078
        /*0024*/ 	.byte	0x00, 0xf0, 0x21, 0x00


	//----- nvinfo : EIATTR_KPARAM_INFO
	.align		4
.L_75:
        /*0028*/ 	.byte	0x04, 0x17
        /*002a*/ 	.short	(.L_77 - .L_76)
.L_76:
        /*002c*/ 	.word	0x00000000
        /*0030*/ 	.short	0x000c
        /*0032*/ 	.short	0x0070
        /*0034*/ 	.byte	0x00, 0xf0, 0x21, 0x00


	//----- nvinfo : EIATTR_KPARAM_INFO
	.align		4
.L_77:
        /*0038*/ 	.byte	0x04, 0x17
        /*003a*/ 	.short	(.L_79 - .L_78)
.L_78:
        /*003c*/ 	.word	0x00000000
        /*0040*/ 	.short	0x000b
        /*0042*/ 	.short	0x0068
        /*0044*/ 	.byte	0x00, 0xf0, 0x21, 0x00


	//----- nvinfo : EIATTR_KPARAM_INFO
	.align		4
.L_79:
        /*0048*/ 	.byte	0x04, 0x17
        /*004a*/ 	.short	(.L_81 - .L_80)
.L_80:
        /*004c*/ 	.word	0x00000000
        /*0050*/ 	.short	0x000a
        /*0052*/ 	.short	0x0064
        /*0054*/ 	.byte	0x00, 0xf0, 0x11, 0x00


	//----- nvinfo : EIATTR_KPARAM_INFO
	.align		4
.L_81:
        /*0058*/ 	.byte	0x04, 0x17
        /*005a*/ 	.short	(.L_83 - .L_82)
.L_82:
        /*005c*/ 	.word	0x00000000
        /*0060*/ 	.short	0x0009
        /*0062*/ 	.short	0x0060
        /*0064*/ 	.byte	0x00, 0xf0, 0x11, 0x00


	//----- nvinfo : EIATTR_KPARAM_INFO
	.align		4
.L_83:
        /*0068*/ 	.byte	0x04, 0x17
        /*006a*/ 	.short	(.L_85 - .L_84)
.L_84:
        /*006c*/ 	.word	0x00000000
        /*0070*/ 	.short	0x0008
        /*0072*/ 	.short	0x0050
        /*0074*/ 	.byte	0x00, 0xf0, 0x41, 0x00


	//----- nvinfo : EIATTR_KPARAM_INFO
	.align		4
.L_85:
        /*0078*/ 	.byte	0x04, 0x17
        /*007a*/ 	.short	(.L_87 - .L_86)
.L_86:
        /*007c*/ 	.word	0x00000000
        /*0080*/ 	.short	0x0007
        /*0082*/ 	.short	0x0040
        /*0084*/ 	.byte	0x00, 0xf0, 0x41, 0x00


	//----- nvinfo : EIATTR_KPARAM_INFO
	.align		4
.L_87:
        /*0088*/ 	.byte	0x04, 0x17
        /*008a*/ 	.short	(.L_89 - .L_88)
.L_88:
        /*008c*/ 	.word	0x00000000
        /*0090*/ 	.short	0x0006
        /*0092*/ 	.short	0x003c
        /*0094*/ 	.byte	0x00, 0xf0, 0x11, 0x00


	//----- nvinfo : EIATTR_KPARAM_INFO
	.align		4
.L_89:
        /*0098*/ 	.byte	0x04, 0x17
        /*009a*/ 	.short	(.L_91 - .L_90)
.L_90:
        /*009c*/ 	.word	0x00000000
        /*00a0*/ 	.short	0x0005
        /*00a2*/ 	.short	0x0038
        /*00a4*/ 	.byte	0x00, 0xf0, 0x11, 0x00


	//----- nvinfo : EIATTR_KPARAM_INFO
	.align		4
.L_91:
        /*00a8*/ 	.byte	0x04, 0x17
        /*00aa*/ 	.short	(.L_93 - .L_92)
.L_92:
        /*00ac*/ 	.word	0x00000000
        /*00b0*/ 	.short	0x0004
        /*00b2*/ 	.short	0x0028
        /*00b4*/ 	.byte	0x00, 0xf0, 0x41, 0x00


	//----- nvinfo : EIATTR_KPARAM_INFO
	.align		4
.L_93:
        /*00b8*/ 	.byte	0x04, 0x17
        /*00ba*/ 	.short	(.L_95 - .L_94)
.L_94:
        /*00bc*/ 	.word	0x00000000
        /*00c0*/ 	.short	0x0003
        /*00c2*/ 	.short	0x0020
        /*00c4*/ 	.byte	0x00, 0xf0, 0x11, 0x00


	//----- nvinfo : EIATTR_KPARAM_INFO
	.align		4
.L_95:
        /*00c8*/ 	.byte	0x04, 0x17
        /*00ca*/ 	.short	(.L_97 - .L_96)
.L_96:
        /*00cc*/ 	.word	0x00000000
        /*00d0*/ 	.short	0x0002
        /*00d2*/ 	.short	0x0010
        /*00d4*/ 	.byte	0x00, 0xf0, 0x41, 0x00


	//----- nvinfo : EIATTR_KPARAM_INFO
	.align		4
.L_97:
        /*00d8*/ 	.byte	0x04, 0x17
        /*00da*/ 	.short	(.L_99 - .L_98)
.L_98:
        /*00dc*/ 	.word	0x00000000
        /*00e0*/ 	.short	0x0001
        /*00e2*/ 	.short	0x000c
        /*00e4*/ 	.byte	0x00, 0xf0, 0x11, 0x00


	//----- nvinfo : EIATTR_KPARAM_INFO
	.align		4
.L_99:
        /*00e8*/ 	.byte	0x04, 0x17
        /*00ea*/ 	.short	(.L_101 - .L_100)
.L_100:
        /*00ec*/ 	.word	0x00000000
        /*00f0*/ 	.short	0x0000
        /*00f2*/ 	.short	0x0000
        /*00f4*/ 	.byte	0x00, 0xf0, 0x31, 0x00


	//----- nvinfo : EIATTR_SPARSE_MMA_MASK
	.align		4
.L_101:
        /*00f8*/ 	.byte	0x03, 0x50
        /*00fa*/ 	.short	0x0000


	//----- nvinfo : EIATTR_MAXREG_COUNT
	.align		4
        /*00fc*/ 	.byte	0x03, 0x1b
        /*00fe*/ 	.short	0x00ff


	//----- nvinfo : EIATTR_MERCURY_ISA_VERSION
	.align		4
        /*0100*/ 	.byte	0x03, 0x5f
        /*0102*/ 	.short	0x0101


	//----- nvinfo : EIATTR_EXIT_INSTR_OFFSETS
	.align		4
        /*0104*/ 	.byte	0x04, 0x1c
        /*0106*/ 	.short	(.L_103 - .L_102)


	//   ....[0]....
.L_102:
        /*0108*/ 	.word	0x00000150


	//   ....[1]....
        /*010c*/ 	.word	0x0000d830


	//----- nvinfo : EIATTR_CRS_STACK_SIZE
	.align		4
.L_103:
        /*0110*/ 	.byte	0x04, 0x1e
        /*0112*/ 	.short	(.L_105 - .L_104)
.L_104:
        /*0114*/ 	.word	0x00000000


	//----- nvinfo : EIATTR_CBANK_PARAM_SIZE
	.align		4
.L_105:
        /*0118*/ 	.byte	0x03, 0x19
        /*011a*/ 	.short	0x0088


	//----- nvinfo : EIATTR_PARAM_CBANK
	.align		4
        /*011c*/ 	.byte	0x04, 0x0a
        /*011e*/ 	.short	(.L_107 - .L_106)
	.align		4
.L_106:
        /*0120*/ 	.word	index@(.nv.constant0._ZN7cutlass9reference6device6kernel11GemmComplexINS_6half_tENS_6layout11ColumnMajorES4_S6_S4_S6_ffS4_NS_16NumericConverterIS4_fLNS_15FloatRoundStyleE2EEENS_12multiply_addIfffEELi4ELi16EEEvNS_4gemm9GemmCoordET5_NS_9TensorRefIT_T0_EENS_16ComplexTransformENSF_IT1_T2_EESJ_SE_NSF_IT3_T4_EENSF_IT7_SO_EET6_illll)
        /*0124*/ 	.short	0x0210
        /*0126*/ 	.short	0x0088


	//----- nvinfo : EIATTR_SW_WAR
	.align		4
.L_107:
        /*0128*/ 	.byte	0x04, 0x36
        /*012a*/ 	.short	(.L_109 - .L_108)
.L_108:
        /*012c*/ 	.word	0x00000008
.L_109:


//--------------------- .nv.info._ZN7cutlass9reference6device6kernel11GemmComplexINS_6half_tENS_6layout11ColumnMajorES4_S6_S4_S6_ffS4_NS_16NumericConverterIS4_fLNS_15FloatRoundStyleE2EEENS_12multiply_addIfffEELi4ELi4EEEvNS_4gemm9GemmCoordET5_NS_9TensorRefIT_T0_EENS_16ComplexTransformENSF_IT1_T2_EESJ_SE_NSF_IT3_T4_EENSF_IT7_SO_EET6_illll --------------------------
	.section	.nv.info._ZN7cutlass9reference6device6kernel11GemmComplexINS_6half_tENS_6layout11ColumnMajorES4_S6_S4_S6_ffS4_NS_16NumericConverterIS4_fLNS_15FloatRoundStyleE2EEENS_12multiply_addIfffEELi4ELi4EEEvNS_4gemm9GemmCoordET5_NS_9TensorRefIT_T0_EENS_16ComplexTransformENSF_IT1_T2_EESJ_SE_NSF_IT3_T4_EENSF_IT7_SO_EET6_illll,"",@"SHT_CUDA_INFO"
	.sectionflags	@""
	.align	4


	//----- nvinfo : EIATTR_CUDA_API_VERSION
	.align		4
        /*0000*/ 	.byte	0x04, 0x37
        /*0002*/ 	.short	(.L_111 - .L_110)
.L_110:
        /*0004*/ 	.word	0x00000082


	//----- nvinfo : EIATTR_KPARAM_INFO
	.align		4
.L_111:
        /*0008*/ 	.byte	0x04, 0x17
        /*000a*/ 	.short	(.L_113 - .L_112)
.L_112:
        /*000c*/ 	.word	0x00000000
        /*0010*/ 	.short	0x000e
        /*0012*/ 	.short	0x0080
        /*0014*/ 	.byte	0x00, 0xf0, 0x21, 0x00


	//----- nvinfo : EIATTR_KPARAM_INFO
	.align		4
.L_113:
        /*0018*/ 	.byte	0x04, 0x17
        /*001a*/ 	.short	(.L_115 - .L_114)
.L_114:
        /*001c*/ 	.word	0x00000000
        /*0020*/ 	.short	0x000d
        /*0022*/ 	.short	0x0078
        /*0024*/ 	.byte	0x00, 0xf0, 0x21, 0x00


	//----- nvinfo : EIATTR_KPARAM_INFO
	.align		4
.L_115:
        /*0028*/ 	.byte	0x04, 0x17
        /*002a*/ 	.short	(.L_117 - .L_116)
.L_116:
        /*002c*/ 	.word	0x00000000
        /*0030*/ 	.short	0x000c
        /*0032*/ 	.short	0x0070
        /*0034*/ 	.byte	0x00, 0xf0, 0x21, 0x00


	//----- nvinfo : EIATTR_KPARAM_INFO
	.align		4
.L_117:
        /*0038*/ 	.byte	0x04, 0x17
        /*003a*/ 	.short	(.L_119 - .L_118)
.L_118:
        /*003c*/ 	.word	0x00000000
        /*0040*/ 	.short	0x000b
        /*0042*/ 	.short	0x0068
        /*0044*/ 	.byte	0x00, 0xf0, 0x21, 0x00


	//----- nvinfo : EIATTR_KPARAM_INFO
	.align		4
.L_119:
        /*0048*/ 	.byte	0x04, 0x17
        /*004a*/ 	.short	(.L_121 - .L_120)
.L_120:
        /*004c*/ 	.word	0x00000000
        /*0050*/ 	.short	0x000a
        /*0052*/ 	.short	0x0064
        /*0054*/ 	.byte	0x00, 0xf0, 0x11, 0x00


	//----- nvinfo : EIATTR_KPARAM_INFO
	.align		4
.L_121:
        /*0058*/ 	.byte	0x04, 0x17
        /*005a*/ 	.short	(.L_123 - .L_122)
.L_122:
        /*005c*/ 	.word	0x00000000
        /*0060*/ 	.short	0x0009
        /*0062*/ 	.short	0x0060
        /*0064*/ 	.byte	0x00, 0xf0, 0x11, 0x00


	//----- nvinfo : EIATTR_KPARAM_INFO
	.align		4
.L_123:
        /*0068*/ 	.byte	0x04, 0x17
        /*006a*/ 	.short	(.L_125 - .L_124)
.L_124:
        /*006c*/ 	.word	0x00000000
        /*0070*/ 	.short	0x0008
        /*0072*/ 	.short	0x0050
        /*0074*/ 	.byte	0x00, 0xf0, 0x41, 0x00


	//----- nvinfo : EIATTR_KPARAM_INFO
	.align		4
.L_125:
        /*0078*/ 	.byte	0x04, 0x17
        /*007a*/ 	.short	(.L_127 - .L_126)
.L_126:
        /*007c*/ 	.word	0x00000000
        /*0080*/ 	.short	0x0007
        /*0082*/ 	.short	0x0040
        /*0084*/ 	.byte	0x00, 0xf0, 0x41, 0x00


	//----- nvinfo : EIATTR_KPARAM_INFO
	.align		4
.L_127:
        /*0088*/ 	.byte	0x04, 0x17
        /*008a*/ 	.short	(.L_129 - .L_128)
.L_128:
        /*008c*/ 	.word	0x00000000
        /*0090*/ 	.short	0x0006
        /*0092*/ 	.short	0x003c
        /*0094*/ 	.byte	0x00, 0xf0, 0x11, 0x00


	//----- nvinfo : EIATTR_KPARAM_INFO
	.align		4
.L_129:
        /*0098*/ 	.byte	0x04, 0x17
        /*009a*/ 	.short	(.L_131 - .L_130)
.L_130:
        /*009c*/ 	.word	0x00000000
        /*00a0*/ 	.short	0x0005
        /*00a2*/ 	.short	0x0038
        /*00a4*/ 	.byte	0x00, 0xf0, 0x11, 0x00


	//----- nvinfo : EIATTR_KPARAM_INFO
	.align		4
.L_131:
        /*00a8*/ 	.byte	0x04, 0x17
        /*00aa*/ 	.short	(.L_133 - .L_132)
.L_132:
        /*00ac*/ 	.word	0x00000000
        /*00b0*/ 	.short	0x0004
        /*00b2*/ 	.short	0x0028
        /*00b4*/ 	.byte	0x00, 0xf0, 0x41, 0x00


	//----- nvinfo : EIATTR_KPARAM_INFO
	.align		4
.L_133:
        /*00b8*/ 	.byte	0x04, 0x17
        /*00ba*/ 	.short	(.L_135 - .L_134)
.L_134:
        /*00bc*/ 	.word	0x00000000
        /*00c0*/ 	.short	0x0003
        /*00c2*/ 	.short	0x0020
        /*00c4*/ 	.byte	0x00, 0xf0, 0x11, 0x00


	//----- nvinfo : EIATTR_KPARAM_INFO
	.align		4
.L_135:
        /*00c8*/ 	.byte	0x04, 0x17
        /*00ca*/ 	.short	(.L_137 - .L_136)
.L_136:
        /*00cc*/ 	.word	0x00000000
        /*00d0*/ 	.short	0x0002
        /*00d2*/ 	.short	0x0010
        /*00d4*/ 	.byte	0x00, 0xf0, 0x41, 0x00


	//----- nvinfo : EIATTR_KPARAM_INFO
	.align		4
.L_137:
        /*00d8*/ 	.byte	0x04, 0x17
        /*00da*/ 	.short	(.L_139 - .L_138)
.L_138:
        /*00dc*/ 	.word	0x00000000
        /*00e0*/ 	.short	0x0001
        /*00e2*/ 	.short	0x000c
        /*00e4*/ 	.byte	0x00, 0xf0, 0x11, 0x00


	//----- nvinfo : EIATTR_KPARAM_INFO
	.align		4
.L_139:
        /*00e8*/ 	.byte	0x04, 0x17
        /*00ea*/ 	.short	(.L_141 - .L_140)
.L_140:
        /*00ec*/ 	.word	0x00000000
        /*00f0*/ 	.short	0x0000
        /*00f2*/ 	.short	0x0000
        /*00f4*/ 	.byte	0x00, 0xf0, 0x31, 0x00


	//----- nvinfo : EIATTR_SPARSE_MMA_MASK
	.align		4
.L_141:
        /*00f8*/ 	.byte	0x03, 0x50
        /*00fa*/ 	.short	0x0000


	//----- nvinfo : EIATTR_MAXREG_COUNT
	.align		4
        /*00fc*/ 	.byte	0x03, 0x1b
        /*00fe*/ 	.short	0x00ff


	//----- nvinfo : EIATTR_MERCURY_ISA_VERSION
	.align		4
        /*0100*/ 	.byte	0x03, 0x5f
        /*0102*/ 	.short	0x0101


	//----- nvinfo : EIATTR_EXIT_INSTR_OFFSETS
	.align		4
        /*0104*/ 	.byte	0x04, 0x1c
        /*0106*/ 	.short	(.L_143 - .L_142)


	//   ....[0]....
.L_142:
        /*0108*/ 	.word	0x00000130


	//   ....[1]....
        /*010c*/ 	.word	0x00003220


	//----- nvinfo : EIATTR_CRS_STACK_SIZE
	.align		4
.L_143:
        /*0110*/ 	.byte	0x04, 0x1e
        /*0112*/ 	.short	(.L_145 - .L_144)
.L_144:
        /*0114*/ 	.word	0x00000000


	//----- nvinfo : EIATTR_CBANK_PARAM_SIZE
	.align		4
.L_145:
        /*0118*/ 	.byte	0x03, 0x19
        /*011a*/ 	.short	0x0088


	//----- nvinfo : EIATTR_PARAM_CBANK
	.align		4
        /*011c*/ 	.byte	0x04, 0x0a
        /*011e*/ 	.short	(.L_147 - .L_146)
	.align		4
.L_146:
        /*0120*/ 	.word	index@(.nv.constant0._ZN7cutlass9reference6device6kernel11GemmComplexINS_6half_tENS_6layout11ColumnMajorES4_S6_S4_S6_ffS4_NS_16NumericConverterIS4_fLNS_15FloatRoundStyleE2EEENS_12multiply_addIfffEELi4ELi4EEEvNS_4gemm9GemmCoordET5_NS_9TensorRefIT_T0_EENS_16ComplexTransformENSF_IT1_T2_EESJ_SE_NSF_IT3_T4_EENSF_IT7_SO_EET6_illll)
        /*0124*/ 	.short	0x0210
        /*0126*/ 	.short	0x0088


	//----- nvinfo : EIATTR_SW_WAR
	.align		4
.L_147:
        /*0128*/ 	.byte	0x04, 0x36
        /*012a*/ 	.short	(.L_149 - .L_148)
.L_148:
        /*012c*/ 	.word	0x00000008
.L_149:


//--------------------- .nv.info._ZN7cutlass9reference6device6kernel13TensorForEachINS1_6detail20TensorFillLinearFuncINS_6half_tENS_6layout18PackedVectorLayoutEEELi1ENS9_6ParamsEEEvNS_5CoordIXT0_EilEET1_ --------------------------
	.section	.nv.info._ZN7cutlass9reference6device6kernel13TensorForEachINS1_6detail20TensorFillLinearFuncINS_6half_tENS_6layout18PackedVectorLayoutEEELi1ENS9_6ParamsEEEvNS_5CoordIXT0_EilEET1_,"",@"SHT_CUDA_INFO"
	.sectionflags	@""
	.align	4


	//----- nvinfo : EIATTR_CUDA_API_VERSION
	.align		4
        /*0000*/ 	.byte	0x04, 0x37
        /*0002*/ 	.short	(.L_151 - .L_150)
.L_150:
        /*0004*/ 	.word	0x00000082


	//----- nvinfo : EIATTR_KPARAM_INFO
	.align		4
.L_151:
        /*0008*/ 	.byte	0x04, 0x17
        /*000a*/ 	.short	(.L_153 - .L_152)
.L_152:
        /*000c*/ 	.word	0x00000000
        /*0010*/ 	.short	0x0001
        /*0012*/ 	.short	0x0008
        /*0014*/ 	.byte	0x00, 0xf0, 0x61, 0x00


	//----- nvinfo : EIATTR_KPARAM_INFO
	.align		4
.L_153:
        /*0018*/ 	.byte	0x04, 0x17
        /*001a*/ 	.short	(.L_155 - .L_154)
.L_154:
        /*001c*/ 	.word	0x00000000
        /*0020*/ 	.short	0x0000
        /*0022*/ 	.short	0x0000
        /*0024*/ 	.byte	0x00, 0xf0, 0x11, 0x00


	//----- nvinfo : EIATTR_SPARSE_MMA_MASK
	.align		4
.L_155:
        /*0028*/ 	.byte	0x03, 0x50
        /*002a*/ 	.short	0x0000


	//----- nvinfo : EIATTR_MAXREG_COUNT
	.align		4
        /*002c*/ 	.byte	0x03, 0x1b
        /*002e*/ 	.short	0x00ff


	//----- nvinfo : EIATTR_MERCURY_ISA_VERSION
	.align		4
        /*0030*/ 	.byte	0x03, 0x5f
        /*0032*/ 	.short	0x0101


	//----- nvinfo : EIATTR_EXIT_INSTR_OFFSETS
	.align		4
        /*0034*/ 	.byte	0x04, 0x1c
        /*0036*/ 	.short	(.L_157 - .L_156)


	//   ....[0]....
.L_156:
        /*0038*/ 	.word	0x000000a0


	//   ....[1]....
        /*003c*/ 	.word	0x00000240


	//----- nvinfo : EIATTR_CRS_STACK_SIZE
	.align		4
.L_157:
        /*0040*/ 	.byte	0x04, 0x1e
        /*0042*/ 	.short	(.L_159 - .L_158)
.L_158:
        /*0044*/ 	.word	0x00000000


	//----- nvinfo : EIATTR_CBANK_PARAM_SIZE
	.align		4
.L_159:
        /*0048*/ 	.byte	0x03, 0x19
        /*004a*/ 	.short	0x0020


	//----- nvinfo : EIATTR_PARAM_CBANK
	.align		4
        /*004c*/ 	.byte	0x04, 0x0a
        /*004e*/ 	.short	(.L_161 - .L_160)
	.align		4
.L_160:
        /*0050*/ 	.word	index@(.nv.constant0._ZN7cutlass9reference6device6kernel13TensorForEachINS1_6detail20TensorFillLinearFuncINS_6half_tENS_6layout18PackedVectorLayoutEEELi1ENS9_6ParamsEEEvNS_5CoordIXT0_EilEET1_)
        /*0054*/ 	.short	0x0210
        /*0056*/ 	.short	0x0020


	//----- nvinfo : EIATTR_SW_WAR
	.align		4
.L_161:
        /*0058*/ 	.byte	0x04, 0x36
        /*005a*/ 	.short	(.L_163 - .L_162)
.L_162:
        /*005c*/ 	.word	0x00000008
.L_163:


//--------------------- .nv.info._ZN7cutlass9reference6device6kernel12BlockForEachINS_6half_tENS1_6detail18RandomGaussianFuncIS4_EEEEvPT_mNT0_6ParamsE --------------------------
	.section	.nv.info._ZN7cutlass9reference6device6kernel12BlockForEachINS_6half_tENS1_6detail18RandomGaussianFuncIS4_EEEEvPT_mNT0_6ParamsE,"",@"SHT_CUDA_INFO"
	.sectionflags	@""
	.align	4


	//----- nvinfo : EIATTR_CUDA_API_VERSION
	.align		4
        /*0000*/ 	.byte	0x04, 0x37
        /*0002*/ 	.short	(.L_165 - .L_164)
.L_164:
        /*0004*/ 	.word	0x00000082


	//----- nvinfo : EIATTR_KPARAM_INFO
	.align		4
.L_165:
        /*0008*/ 	.byte	0x04, 0x17
        /*000a*/ 	.short	(.L_167 - .L_166)
.L_166:
        /*000c*/ 	.word	0x00000000
        /*0010*/ 	.short	0x0002
        /*0012*/ 	.short	0x0010
        /*0014*/ 	.byte	0x00, 0xf0, 0x81, 0x00


	//----- nvinfo : EIATTR_KPARAM_INFO
	.align		4
.L_167:
        /*0018*/ 	.byte	0x04, 0x17
        /*001a*/ 	.short	(.L_169 - .L_168)
.L_168:
        /*001c*/ 	.word	0x00000000
        /*0020*/ 	.short	0x0001
        /*0022*/ 	.short	0x0008
        /*0024*/ 	.byte	0x00, 0xf0, 0x21, 0x00


	//----- nvinfo : EIATTR_KPARAM_INFO
	.align		4
.L_169:
        /*0028*/ 	.byte	0x04, 0x17
        /*002a*/ 	.short	(.L_171 - .L_170)
.L_170:
        /*002c*/ 	.word	0x00000000
        /*0030*/ 	.short	0x0000
        /*0032*/ 	.short	0x0000
        /*0034*/ 	.byte	0x00, 0xf0, 0x21, 0x00


	//----- nvinfo : EIATTR_SPARSE_MMA_MASK
	.align		4
.L_171:
        /*0038*/ 	.byte	0x03, 0x50
        /*003a*/ 	.short	0x0000


	//----- nvinfo : EIATTR_MAXREG_COUNT
	.align		4
        /*003c*/ 	.byte	0x03, 0x1b
        /*003e*/ 	.short	0x00ff


	//----- nvinfo : EIATTR_MERCURY_ISA_VERSION
	.align		4
        /*0040*/ 	.byte	0x03, 0x5f
        /*0042*/ 	.short	0x0101


	//----- nvinfo : EIATTR_EXIT_INSTR_OFFSETS
	.align		4
        /*0044*/ 	.byte	0x04, 0x1c
        /*0046*/ 	.short	(.L_173 - .L_172)


	//   ....[0]....
.L_172:
        /*0048*/ 	.word	0x00001260


	//   ....[1]....
        /*004c*/ 	.word	0x00001cd0


	//----- nvinfo : EIATTR_CRS_STACK_SIZE
	.align		4
.L_173:
        /*0050*/ 	.byte	0x04, 0x1e
        /*0052*/ 	.short	(.L_175 - .L_174)
.L_174:
        /*0054*/ 	.word	0x00000000


	//----- nvinfo : EIATTR_CBANK_PARAM_SIZE
	.align		4
.L_175:
        /*0058*/ 	.byte	0x03, 0x19
        /*005a*/ 	.short	0x0030


	//----- nvinfo : EIATTR_PARAM_CBANK
	.align		4
        /*005c*/ 	.byte	0x04, 0x0a
        /*005e*/ 	.short	(.L_177 - .L_176)
	.align		4
.L_176:
        /*0060*/ 	.word	index@(.nv.constant0._ZN7cutlass9reference6device6kernel12BlockForEachINS_6half_tENS1_6detail18RandomGaussianFuncIS4_EEEEvPT_mNT0_6ParamsE)
        /*0064*/ 	.short	0x0210
        /*0066*/ 	.short	0x0030


	//----- nvinfo : EIATTR_SW_WAR
	.align		4
.L_177:
        /*0068*/ 	.byte	0x04, 0x36
        /*006a*/ 	.short	(.L_179 - .L_178)
.L_178:
        /*006c*/ 	.word	0x00000008
.L_179:


//--------------------- .nv.info._ZN7cutlass9reference6device6kernel12BlockForEachINS_6half_tENS1_6detail17RandomUniformFuncIS4_EEEEvPT_mNT0_6ParamsE --------------------------
	.section	.nv.info._ZN7cutlass9reference6device6kernel12BlockForEachINS_6half_tENS1_6detail17RandomUniformFuncIS4_EEEEvPT_mNT0_6ParamsE,"",@"SHT_CUDA_INFO"
	.sectionflags	@""
	.align	4


	//----- nvinfo : EIATTR_CUDA_API_VERSION
	.align		4
        /*0000*/ 	.byte	0x04, 0x37
        /*0002*/ 	.short	(.L_181 - .L_180)
.L_180:
        /*0004*/ 	.word	0x00000082


	//----- nvinfo : EIATTR_KPARAM_INFO
	.align		4
.L_181:
        /*0008*/ 	.byte	0x04, 0x17
        /*000a*/ 	.short	(.L_183 - .L_182)
.L_182:
        /*000c*/ 	.word	0x00000000
        /*0010*/ 	.short	0x0002
        /*0012*/ 	.short	0x0010
        /*0014*/ 	.byte	0x00, 0xf0, 0xc1, 0x00


	//----- nvinfo : EIATTR_KPARAM_INFO
	.align		4
.L_183:
        /*0018*/ 	.byte	0x04, 0x17
        /*001a*/ 	.short	(.L_185 - .L_184)
.L_184:
        /*001c*/ 	.word	0x00000000
        /*0020*/ 	.short	0x0001
        /*0022*/ 	.short	0x0008
        /*0024*/ 	.byte	0x00, 0xf0, 0x21, 0x00


	//----- nvinfo : EIATTR_KPARAM_INFO
	.align		4
.L_185:
        /*0028*/ 	.byte	0x04, 0x17
        /*002a*/ 	.short	(.L_187 - .L_186)
.L_186:
        /*002c*/ 	.word	0x00000000
        /*0030*/ 	.short	0x0000
        /*0032*/ 	.short	0x0000
        /*0034*/ 	.byte	0x00, 0xf0, 0x21, 0x00


	//----- nvinfo : EIATTR_SPARSE_MMA_MASK
	.align		4
.L_187:
        /*0038*/ 	.byte	0x03, 0x50
        /*003a*/ 	.short	0x0000


	//----- nvinfo : EIATTR_MAXREG_COUNT
	.align		4
        /*003c*/ 	.byte	0x03, 0x1b
        /*003e*/ 	.short	0x00ff


	//----- nvinfo : EIATTR_MERCURY_ISA_VERSION
	.align		4
        /*0040*/ 	.byte	0x03, 0x5f
        /*0042*/ 	.short	0x0101


	//----- nvinfo : EIATTR_EXIT_INSTR_OFFSETS
	.align		4
        /*0044*/ 	.byte	0x04, 0x1c
        /*0046*/ 	.short	(.L_189 - .L_188)


	//   ....[0]....
.L_188:
        /*0048*/ 	.word	0x00001310


	//   ....[1]....
        /*004c*/ 	.word	0x00001c70


	//----- nvinfo : EIATTR_CRS_STACK_SIZE
	.align		4
.L_189:
        /*0050*/ 	.byte	0x04, 0x1e
        /*0052*/ 	.short	(.L_191 - .L_190)
.L_190:
        /*0054*/ 	.word	0x00000000


	//----- nvinfo : EIATTR_CBANK_PARAM_SIZE
	.align		4
.L_191:
        /*0058*/ 	.byte	0x03, 0x19
        /*005a*/ 	.short	0x0040


	//----- nvinfo : EIATTR_PARAM_CBANK
	.align		4
        /*005c*/ 	.byte	0x04, 0x0a
        /*005e*/ 	.short	(.L_193 - .L_192)
	.align		4
.L_192:
        /*0060*/ 	.word	index@(.nv.constant0._ZN7cutlass9reference6device6kernel12BlockForEachINS_6half_tENS1_6detail17RandomUniformFuncIS4_EEEEvPT_mNT0_6ParamsE)
        /*0064*/ 	.short	0x0210
        /*0066*/ 	.short	0x0040


	//----- nvinfo : EIATTR_SW_WAR
	.align		4
.L_193:
        /*0068*/ 	.byte	0x04, 0x36
        /*006a*/ 	.short	(.L_195 - .L_194)
.L_194:
        /*006c*/ 	.word	0x00000008
.L_195:


//--------------------- .nv.info._ZN7cutlass6KernelINS_4gemm6kernel11GemmGroupedINS1_11threadblock13MmaMultistageINS1_9GemmShapeILi128ELi128ELi32EEENS_9transform11threadblock28PredicatedTileAccessIteratorINS_11MatrixShapeILi128ELi32EEENS_6half_tENS_6layout8RowMajorELi1ENS8_29PitchLinearWarpRakedThreadMapINS_16PitchLinearShapeILi32ELi128EEELi128ENSH_ILi4ELi8EEELi8EEENS_5ArrayISD_Li8ELb0EEELb0ENSE_9NoPermuteEEENS9_25RegularTileAccessIteratorISC_SD_NSE_37RowMajorTensorOpMultiplicandCrosswiseILi16ELi32EEELi0ESK_Li16EEELNS_4arch14CacheOperation4KindE1ENSA_INSB_ILi32ELi128EEESD_SF_Li0ENSG_INSH_ILi128ELi32EEELi128ENSH_ILi8ELi4EEELi8EEESM_Lb0ESN_EENSP_ISW_SD_NSE_37RowMajorTensorOpMultiplicandCongruousILi16ELi64EEELi0ESZ_Li16EEELSV_1EfSF_NS4_9MmaPolicyINS1_4warp11MmaTensorOpINS6_ILi64ELi64ELi32EEESD_SR_SD_S12_fSF_NS15_17MmaTensorOpPolicyINST_3MmaINS6_ILi16ELi8ELi16EEELi32ESD_SF_SD_NSE_11ColumnMajorEfSF_NST_13OpMultiplyAddEEENSB_ILi1ELi1EEEEELi1ELb0EbEENSB_ILi0ELi0EEES1H_Li1EEELi4ELNS1_23SharedMemoryClearOptionE0EbEENS_8epilogue11threadblock8EpilogueIS7_S1G_Li1ENS1M_22PredicatedTileIteratorINS1M_26OutputTileOptimalThreadMapINS1M_15OutputTileShapeILi128ELi8ELi2ELi1ELi1EEENS1Q_ILi1ELi8ELi1ELi1ELi8EEELi128ELi8ELi16EEESD_Lb0ESN_Lb0EEENS1L_4warp24FragmentIteratorTensorOpIS17_S1A_fNSL_IfLi4ELb1EEESF_EENS1V_25TileIteratorTensorOpMixedIS17_S1A_fLi32ELi16ELi8ELi8ELb0EEENS1M_23SharedLoadIteratorMixedINS1T_18CompactedThreadMapEfLi32ELi16ELi8ELi8ELb0EEENS1L_6thread17LinearCombinationISD_Li8EffLNS24_9ScaleType4KindE0ELNS_15FloatRoundStyleE2ESD_EENSB_ILi0ELi8EEELi2ELi1EEENS4_37GemmBatchedIdentityThreadblockSwizzleELNS2_17GroupScheduleModeE1ELb1EEEEEvNT_6ParamsE --------------------------
	.section	.nv.info._ZN7cutlass6KernelINS_4gemm6kernel11GemmGroupedINS1_11threadblock13MmaMultistageINS1_9GemmShapeILi128ELi128ELi32EEENS_9transform11threadblock28PredicatedTileAccessIteratorINS_11MatrixShapeILi128ELi32EEENS_6half_tENS_6layout8RowMajorELi1ENS8_29PitchLinearWarpRakedThreadMapINS_16PitchLinearShapeILi32ELi128EEELi128ENSH_ILi4ELi8EEELi8EEENS_5ArrayISD_Li8ELb0EEELb0ENSE_9NoPermuteEEENS9_25RegularTileAccessIteratorISC_SD_NSE_37RowMajorTensorOpMultiplicandCrosswiseILi16ELi32EEELi0ESK_Li16EEELNS_4arch14CacheOperation4KindE1ENSA_INSB_ILi32ELi128EEESD_SF_Li0ENSG_INSH_ILi128ELi32EEELi128ENSH_ILi8ELi4EEELi8EEESM_Lb0ESN_EENSP_ISW_SD_NSE_37RowMajorTensorOpMultiplicandCongruousILi16ELi64EEELi0ESZ_Li16EEELSV_1EfSF_NS4_9MmaPolicyINS1_4warp11MmaTensorOpINS6_ILi64ELi64ELi32EEESD_SR_SD_S12_fSF_NS15_17MmaTensorOpPolicyINST_3MmaINS6_ILi16ELi8ELi16EEELi32ESD_SF_SD_NSE_11ColumnMajorEfSF_NST_13OpMultiplyAddEEENSB_ILi1ELi1EEEEELi1ELb0EbEENSB_ILi0ELi0EEES1H_Li1EEELi4ELNS1_23SharedMemoryClearOptionE0EbEENS_8epilogue11threadblock8EpilogueIS7_S1G_Li1ENS1M_22PredicatedTileIteratorINS1M_26OutputTileOptimalThreadMapINS1M_15OutputTileShapeILi128ELi8ELi2ELi1ELi1EEENS1Q_ILi1ELi8ELi1ELi1ELi8EEELi128ELi8ELi16EEESD_Lb0ESN_Lb0EEENS1L_4warp24FragmentIteratorTensorOpIS17_S1A_fNSL_IfLi4ELb1EEESF_EENS1V_25TileIteratorTensorOpMixedIS17_S1A_fLi32ELi16ELi8ELi8ELb0EEENS1M_23SharedLoadIteratorMixedINS1T_18CompactedThreadMapEfLi32ELi16ELi8ELi8ELb0EEENS1L_6thread17LinearCombinationISD_Li8EffLNS24_9ScaleType4KindE0ELNS_15FloatRoundStyleE2ESD_EENSB_ILi0ELi8EEELi2ELi1EEENS4_37GemmBatchedIdentityThreadblockSwizzleELNS2_17GroupScheduleModeE1ELb1EEEEEvNT_6ParamsE,"",@"SHT_CUDA_INFO"
	.sectionflags	@""
	.align	4


	//----- nvinfo : EIATTR_CUDA_API_VERSION
	.align		4
        /*0000*/ 	.byte	0x04, 0x37
        /*0002*/ 	.short	(.L_197 - .L_196)
.L_196:
        /*0004*/ 	.word	0x00000082


	//----- nvinfo : EIATTR_KPARAM_INFO
	.align		4
.L_197:
        /*0008*/ 	.byte	0x04, 0x17
        /*000a*/ 	.short	(.L_199 - .L_198)
.L_198:
        /*000c*/ 	.word	0x00000000
        /*0010*/ 	.short	0x0000
        /*0012*/ 	.short	0x0000
        /*0014*/ 	.byte	0x00, 0xf0, 0x41, 0x02


	//----- nvinfo : EIATTR_SPARSE_MMA_MASK
	.align		4
.L_199:
        /*0018*/ 	.byte	0x03, 0x50
        /*001a*/ 	.short	0x0000


	//----- nvinfo : EIATTR_MAXREG_COUNT
	.align		4
        /*001c*/ 	.byte	0x03, 0x1b
        /*001e*/ 	.short	0x00ff


	//----- nvinfo : EIATTR_NUM_BARRIERS
	.align		4
        /*0020*/ 	.byte	0x02, 0x4c
        /*0022*/ 	.byte	0x01
	.zero		1


	//----- nvinfo : EIATTR_MERCURY_ISA_VERSION
	.align		4
        /*0024*/ 	.byte	0x03, 0x5f
        /*0026*/ 	.short	0x0101


	//----- nvinfo : EIATTR_COOP_GROUP_MASK_REGIDS
	.align		4
        /*0028*/ 	.byte	0x04, 0x29
        /*002a*/ 	.short	(.L_201 - .L_200)


	//   ....[0]....
.L_200:
        /*002c*/ 	.word	0xffffffff


	//----- nvinfo : EIATTR_COOP_GROUP_INSTR_OFFSETS
	.align		4
.L_201:
        /*0030*/ 	.byte	0x04, 0x28
        /*0032*/ 	.short	(.L_203 - .L_202)


	//   ....[0]....
.L_202:
        /*0034*/ 	.word	0x00001620


	//----- nvinfo : EIATTR_EXIT_INSTR_OFFSETS
	.align		4
.L_203:
        /*0038*/ 	.byte	0x04, 0x1c
        /*003a*/ 	.short	(.L_205 - .L_204)


	//   ....[0]....
.L_204:
        /*003c*/ 	.word	0x000002e0


	//   ....[1]....
        /*0040*/ 	.word	0x00007e20


	//----- nvinfo : EIATTR_CRS_STACK_SIZE
	.align		4
.L_205:
        /*0044*/ 	.byte	0x04, 0x1e
        /*0046*/ 	.short	(.L_207 - .L_206)
.L_206:
        /*0048*/ 	.word	0x00000000


	//----- nvinfo : EIATTR_CBANK_PARAM_SIZE
	.align		4
.L_207:
        /*004c*/ 	.byte	0x03, 0x19
        /*004e*/ 	.short	0x0090


	//----- nvinfo : EIATTR_PARAM_CBANK
	.align		4
        /*0050*/ 	.byte	0x04, 0x0a
        /*0052*/ 	.short	(.L_209 - .L_208)
	.align		4
.L_208:
        /*0054*/ 	.word	index@(.nv.constant0._ZN7cutlass6KernelINS_4gemm6kernel11GemmGroupedINS1_11threadblock13MmaMultistageINS1_9GemmShapeILi128ELi128ELi32EEENS_9transform11threadblock28PredicatedTileAccessIteratorINS_11MatrixShapeILi128ELi32EEENS_6half_tENS_6layout8RowMajorELi1ENS8_29PitchLinearWarpRakedThreadMapINS_16PitchLinearShapeILi32ELi128EEELi128ENSH_ILi4ELi8EEELi8EEENS_5ArrayISD_Li8ELb0EEELb0ENSE_9NoPermuteEEENS9_25RegularTileAccessIteratorISC_SD_NSE_37RowMajorTensorOpMultiplicandCrosswiseILi16ELi32EEELi0ESK_Li16EEELNS_4arch14CacheOperation4KindE1ENSA_INSB_ILi32ELi128EEESD_SF_Li0ENSG_INSH_ILi128ELi32EEELi128ENSH_ILi8ELi4EEELi8EEESM_Lb0ESN_EENSP_ISW_SD_NSE_37RowMajorTensorOpMultiplicandCongruousILi16ELi64EEELi0ESZ_Li16EEELSV_1EfSF_NS4_9MmaPolicyINS1_4warp11MmaTensorOpINS6_ILi64ELi64ELi32EEESD_SR_SD_S12_fSF_NS15_17MmaTensorOpPolicyINST_3MmaINS6_ILi16ELi8ELi16EEELi32ESD_SF_SD_NSE_11ColumnMajorEfSF_NST_13OpMultiplyAddEEENSB_ILi1ELi1EEEEELi1ELb0EbEENSB_ILi0ELi0EEES1H_Li1EEELi4ELNS1_23SharedMemoryClearOptionE0EbEENS_8epilogue11threadblock8EpilogueIS7_S1G_Li1ENS1M_22PredicatedTileIteratorINS1M_26OutputTileOptimalThreadMapINS1M_15OutputTileShapeILi128ELi8ELi2ELi1ELi1EEENS1Q_ILi1ELi8ELi1ELi1ELi8EEELi128ELi8ELi16EEESD_Lb0ESN_Lb0EEENS1L_4warp24FragmentIteratorTensorOpIS17_S1A_fNSL_IfLi4ELb1EEESF_EENS1V_25TileIteratorTensorOpMixedIS17_S1A_fLi32ELi16ELi8ELi8ELb0EEENS1M_23SharedLoadIteratorMixedINS1T_18CompactedThreadMapEfLi32ELi16ELi8ELi8ELb0EEENS1L_6thread17LinearCombinationISD_Li8EffLNS24_9ScaleType4KindE0ELNS_15FloatRoundStyleE2ESD_EENSB_ILi0ELi8EEELi2ELi1EEENS4_37GemmBatchedIdentityThreadblockSwizzleELNS2_17GroupScheduleModeE1ELb1EEEEEvNT_6ParamsE)
        /*0058*/ 	.short	0x0210
        /*005a*/ 	.short	0x0090


	//----- nvinfo : EIATTR_SW_WAR
	.align		4
.L_209:
        /*005c*/ 	.byte	0x04, 0x36
        /*005e*/ 	.short	(.L_211 - .L_210)
.L_210:
        /*0060*/ 	.word	0x00000008
.L_211:


//--------------------- .nv.info._ZN7cutlass6KernelINS_4gemm6kernel11GemmGroupedINS1_11threadblock13MmaMultistageINS1_9GemmShapeILi128ELi128ELi32EEENS_9transform11threadblock28PredicatedTileAccessIteratorINS_11MatrixShapeILi128ELi32EEENS_6half_tENS_6layout8RowMajorELi1ENS8_29PitchLinearWarpRakedThreadMapINS_16PitchLinearShapeILi32ELi128EEELi128ENSH_ILi4ELi8EEELi8EEENS_5ArrayISD_Li8ELb0EEELb0ENSE_9NoPermuteEEENS9_25RegularTileAccessIteratorISC_SD_NSE_37RowMajorTensorOpMultiplicandCrosswiseILi16ELi32EEELi0ESK_Li16EEELNS_4arch14CacheOperation4KindE1ENSA_INSB_ILi32ELi128EEESD_SF_Li0ENSG_INSH_ILi128ELi32EEELi128ENSH_ILi8ELi4EEELi8EEESM_Lb0ESN_EENSP_ISW_SD_NSE_37RowMajorTensorOpMultiplicandCongruousILi16ELi64EEELi0ESZ_Li16EEELSV_1EfSF_NS4_9MmaPolicyINS1_4warp11MmaTensorOpINS6_ILi64ELi64ELi32EEESD_SR_SD_S12_fSF_NS15_17MmaTensorOpPolicyINST_3MmaINS6_ILi16ELi8ELi16EEELi32ESD_SF_SD_NSE_11ColumnMajorEfSF_NST_13OpMultiplyAddEEENSB_ILi1ELi1EEEEELi1ELb0EbEENSB_ILi0ELi0EEES1H_Li1EEELi4ELNS1_23SharedMemoryClearOptionE0EbEENS_8epilogue11threadblock8EpilogueIS7_S1G_Li1ENS1M_22PredicatedTileIteratorINS1M_26OutputTileOptimalThreadMapINS1M_15OutputTileShapeILi128ELi8ELi2ELi1ELi1EEENS1Q_ILi1ELi8ELi1ELi1ELi8EEELi128ELi8ELi16EEESD_Lb0ESN_Lb0EEENS1L_4warp24FragmentIteratorTensorOpIS17_S1A_fNSL_IfLi4ELb1EEESF_EENS1V_25TileIteratorTensorOpMixedIS17_S1A_fLi32ELi16ELi8ELi8ELb0EEENS1M_23SharedLoadIteratorMixedINS1T_18CompactedThreadMapEfLi32ELi16ELi8ELi8ELb0EEENS1L_6thread17LinearCombinationISD_Li8EffLNS24_9ScaleType4KindE0ELNS_15FloatRoundStyleE2ESD_EENSB_ILi0ELi8EEELi2ELi1EEENS4_37GemmBatchedIdentityThreadblockSwizzleELNS2_17GroupScheduleModeE0ELb1EEEEEvNT_6ParamsE --------------------------
	.section	.nv.info._ZN7cutlass6KernelINS_4gemm6kernel11GemmGroupedINS1_11threadblock13MmaMultistageINS1_9GemmShapeILi128ELi128ELi32EEENS_9transform11threadblock28PredicatedTileAccessIteratorINS_11MatrixShapeILi128ELi32EEENS_6half_tENS_6layout8RowMajorELi1ENS8_29PitchLinearWarpRakedThreadMapINS_16PitchLinearShapeILi32ELi128EEELi128ENSH_ILi4ELi8EEELi8EEENS_5ArrayISD_Li8ELb0EEELb0ENSE_9NoPermuteEEENS9_25RegularTileAccessIteratorISC_SD_NSE_37RowMajorTensorOpMultiplicandCrosswiseILi16ELi32EEELi0ESK_Li16EEELNS_4arch14CacheOperation4KindE1ENSA_INSB_ILi32ELi128EEESD_SF_Li0ENSG_INSH_ILi128ELi32EEELi128ENSH_ILi8ELi4EEELi8EEESM_Lb0ESN_EENSP_ISW_SD_NSE_37RowMajorTensorOpMultiplicandCongruousILi16ELi64EEELi0ESZ_Li16EEELSV_1EfSF_NS4_9MmaPolicyINS1_4warp11MmaTensorOpINS6_ILi64ELi64ELi32EEESD_SR_SD_S12_fSF_NS15_17MmaTensorOpPolicyINST_3MmaINS6_ILi16ELi8ELi16EEELi32ESD_SF_SD_NSE_11ColumnMajorEfSF_NST_13OpMultiplyAddEEENSB_ILi1ELi1EEEEELi1ELb0EbEENSB_ILi0ELi0EEES1H_Li1EEELi4ELNS1_23SharedMemoryClearOptionE0EbEENS_8epilogue11threadblock8EpilogueIS7_S1G_Li1ENS1M_22PredicatedTileIteratorINS1M_26OutputTileOptimalThreadMapINS1M_15OutputTileShapeILi128ELi8ELi2ELi1ELi1EEENS1Q_ILi1ELi8ELi1ELi1ELi8EEELi128ELi8ELi16EEESD_Lb0ESN_Lb0EEENS1L_4warp24FragmentIteratorTensorOpIS17_S1A_fNSL_IfLi4ELb1EEESF_EENS1V_25TileIteratorTensorOpMixedIS17_S1A_fLi32ELi16ELi8ELi8ELb0EEENS1M_23SharedLoadIteratorMixedINS1T_18CompactedThreadMapEfLi32ELi16ELi8ELi8ELb0EEENS1L_6thread17LinearCombinationISD_Li8EffLNS24_9ScaleType4KindE0ELNS_15FloatRoundStyleE2ESD_EENSB_ILi0ELi8EEELi2ELi1EEENS4_37GemmBatchedIdentityThreadblockSwizzleELNS2_17GroupScheduleModeE0ELb1EEEEEvNT_6ParamsE,"",@"SHT_CUDA_INFO"
	.sectionflags	@""
	.align	4


	//----- nvinfo : EIATTR_CUDA_API_VERSION
	.align		4
        /*0000*/ 	.byte	0x04, 0x37
        /*0002*/ 	.short	(.L_213 - .L_212)
.L_212:
        /*0004*/ 	.word	0x00000082


	//----- nvinfo : EIATTR_KPARAM_INFO
	.align		4
.L_213:
        /*0008*/ 	.byte	0x04, 0x17
        /*000a*/ 	.short	(.L_215 - .L_214)
.L_214:
        /*000c*/ 	.word	0x00000000
        /*0010*/ 	.short	0x0000
        /*0012*/ 	.short	0x0000
        /*0014*/ 	.byte	0x00, 0xf0, 0x41, 0x02


	//----- nvinfo : EIATTR_SPARSE_MMA_MASK
	.align		4
.L_215:
        /*0018*/ 	.byte	0x03, 0x50
        /*001a*/ 	.short	0x0000


	//----- nvinfo : EIATTR_MAXREG_COUNT
	.align		4
        /*001c*/ 	.byte	0x03, 0x1b
        /*001e*/ 	.short	0x00ff


	//----- nvinfo : EIATTR_NUM_BARRIERS
	.align		4
        /*0020*/ 	.byte	0x02, 0x4c
        /*0022*/ 	.byte	0x01
	.zero		1


	//----- nvinfo : EIATTR_MERCURY_ISA_VERSION
	.align		4
        /*0024*/ 	.byte	0x03, 0x5f
        /*0026*/ 	.short	0x0101


	//----- nvinfo : EIATTR_COOP_GROUP_MASK_REGIDS
	.align		4
        /*0028*/ 	.byte	0x04, 0x29
        /*002a*/ 	.short	(.L_217 - .L_216)


	//   ....[0]....
.L_216:
        /*002c*/ 	.word	0xffffffff


	//   ....[1]....
        /*0030*/ 	.word	0xffffffff


	//   ....[2]....
        /*0034*/ 	.word	0xffffffff


	//   ....[3]....
        /*0038*/ 	.word	0xffffffff


	//   ....[4]....
        /*003c*/ 	.word	0xffffffff


	//   ....[5]....
        /*0040*/ 	.word	0xffffffff


	//   ....[6]....
        /*0044*/ 	.word	0xffffffff


	//   ....[7]....
        /*0048*/ 	.word	0xffffffff


	//   ....[8]....
        /*004c*/ 	.word	0xffffffff


	//   ....[9]....
        /*0050*/ 	.word	0xffffffff


	//   ....[10]....
        /*0054*/ 	.word	0xffffffff


	//----- nvinfo : EIATTR_COOP_GROUP_INSTR_OFFSETS
	.align		4
.L_217:
        /*0058*/ 	.byte	0x04, 0x28
        /*005a*/ 	.short	(.L_219 - .L_218)


	//   ....[0]....
.L_218:
        /*005c*/ 	.word	0x00000950


	//   ....[1]....
        /*0060*/ 	.word	0x00000980


	//   ....[2]....
        /*0064*/ 	.word	0x00000b90


	//   ....[3]....
        /*0068*/ 	.word	0x00000bc0


	//   ....[4]....
        /*006c*/ 	.word	0x00000bf0


	//   ....[5]....
        /*0070*/ 	.word	0x00000c20


	//   ....[6]....
        /*0074*/ 	.word	0x00000c50


	//   ....[7]....
        /*0078*/ 	.word	0x00000c90


	//   ....[8]....
        /*007c*/ 	.word	0x00000cf0


	//   ....[9]....
        /*0080*/ 	.word	0x00000d60


	//   ....[10]....
        /*0084*/ 	.word	0x000011f0


	//----- nvinfo : EIATTR_EXIT_INSTR_OFFSETS
	.align		4
.L_219:
        /*0088*/ 	.byte	0x04, 0x1c
        /*008a*/ 	.short	(.L_221 - .L_220)


	//   ....[0]....
.L_220:
        /*008c*/ 	.word	0x00000d70


	//----- nvinfo : EIATTR_CRS_STACK_SIZE
	.align		4
.L_221:
        /*0090*/ 	.byte	0x04, 0x1e
        /*0092*/ 	.short	(.L_223 - .L_222)
.L_222:
        /*0094*/ 	.word	0x00000000


	//----- nvinfo : EIATTR_CBANK_PARAM_SIZE
	.align		4
.L_223:
        /*0098*/ 	.byte	0x03, 0x19
        /*009a*/ 	.short	0x0090


	//----- nvinfo : EIATTR_PARAM_CBANK
	.align		4
        /*009c*/ 	.byte	0x04, 0x0a
        /*009e*/ 	.short	(.L_225 - .L_224)
	.align		4
.L_224:
        /*00a0*/ 	.word	index@(.nv.constant0._ZN7cutlass6KernelINS_4gemm6kernel11GemmGroupedINS1_11threadblock13MmaMultistageINS1_9GemmShapeILi128ELi128ELi32EEENS_9transform11threadblock28PredicatedTileAccessIteratorINS_11MatrixShapeILi128ELi32EEENS_6half_tENS_6layout8RowMajorELi1ENS8_29PitchLinearWarpRakedThreadMapINS_16PitchLinearShapeILi32ELi128EEELi128ENSH_ILi4ELi8EEELi8EEENS_5ArrayISD_Li8ELb0EEELb0ENSE_9NoPermuteEEENS9_25RegularTileAccessIteratorISC_SD_NSE_37RowMajorTensorOpMultiplicandCrosswiseILi16ELi32EEELi0ESK_Li16EEELNS_4arch14CacheOperation4KindE1ENSA_INSB_ILi32ELi128EEESD_SF_Li0ENSG_INSH_ILi128ELi32EEELi128ENSH_ILi8ELi4EEELi8EEESM_Lb0ESN_EENSP_ISW_SD_NSE_37RowMajorTensorOpMultiplicandCongruousILi16ELi64EEELi0ESZ_Li16EEELSV_1EfSF_NS4_9MmaPolicyINS1_4warp11MmaTensorOpINS6_ILi64ELi64ELi32EEESD_SR_SD_S12_fSF_NS15_17MmaTensorOpPolicyINST_3MmaINS6_ILi16ELi8ELi16EEELi32ESD_SF_SD_NSE_11ColumnMajorEfSF_NST_13OpMultiplyAddEEENSB_ILi1ELi1EEEEELi1ELb0EbEENSB_ILi0ELi0EEES1H_Li1EEELi4ELNS1_23SharedMemoryClearOptionE0EbEENS_8epilogue11threadblock8EpilogueIS7_S1G_Li1ENS1M_22PredicatedTileIteratorINS1M_26OutputTileOptimalThreadMapINS1M_15OutputTileShapeILi128ELi8ELi2ELi1ELi1EEENS1Q_ILi1ELi8ELi1ELi1ELi8EEELi128ELi8ELi16EEESD_Lb0ESN_Lb0EEENS1L_4warp24FragmentIteratorTensorOpIS17_S1A_fNSL_IfLi4ELb1EEESF_EENS1V_25TileIteratorTensorOpMixedIS17_S1A_fLi32ELi16ELi8ELi8ELb0EEENS1M_23SharedLoadIteratorMixedINS1T_18CompactedThreadMapEfLi32ELi16ELi8ELi8ELb0EEENS1L_6thread17LinearCombinationISD_Li8EffLNS24_9ScaleType4KindE0ELNS_15FloatRoundStyleE2ESD_EENSB_ILi0ELi8EEELi2ELi1EEENS4_37GemmBatchedIdentityThreadblockSwizzleELNS2_17GroupScheduleModeE0ELb1EEEEEvNT_6ParamsE)
        /*00a4*/ 	.short	0x0210
        /*00a6*/ 	.short	0x0090


	//----- nvinfo : EIATTR_SW_WAR
	.align		4
.L_225:
        /*00a8*/ 	.byte	0x04, 0x36
        /*00aa*/ 	.short	(.L_227 - .L_226)
.L_226:
        /*00ac*/ 	.word	0x00000008
.L_227:


//--------------------- .nv.info._ZN7cutlass7Kernel2INS_4gemm6kernel20DefaultGemmUniversalINS_6half_tENS_6layout8RowMajorELNS_16ComplexTransformE0ELi8ES4_S6_LS7_0ELi8ES4_S6_fNS_4arch15OpClassTensorOpENS8_4Sm80ENS1_9GemmShapeILi128ELi128ELi32EEENSB_ILi64ELi64ELi32EEENSB_ILi16ELi8ELi16EEENS_8epilogue6thread17LinearCombinationIS4_Li8EffLNSG_9ScaleType4KindE0ELNS_15FloatRoundStyleE2ES4_EENS1_11threadblock30GemmIdentityThreadblockSwizzleILi8EEELi4ENS8_13OpMultiplyAddELNS1_23SharedMemoryClearOptionE0ELb0ELb0ELb0ENS5_9NoPermuteESR_SR_vE10SelectBaseISO_vEEEEvNT_6ParamsE --------------------------
	.section	.nv.info._ZN7cutlass7Kernel2INS_4gemm6kernel20DefaultGemmUniversalINS_6half_tENS_6layout8RowMajorELNS_16ComplexTransformE0ELi8ES4_S6_LS7_0ELi8ES4_S6_fNS_4arch15OpClassTensorOpENS8_4Sm80ENS1_9GemmShapeILi128ELi128ELi32EEENSB_ILi64ELi64ELi32EEENSB_ILi16ELi8ELi16EEENS_8epilogue6thread17LinearCombinationIS4_Li8EffLNSG_9ScaleType4KindE0ELNS_15FloatRoundStyleE2ES4_EENS1_11threadblock30GemmIdentityThreadblockSwizzleILi8EEELi4ENS8_13OpMultiplyAddELNS1_23SharedMemoryClearOptionE0ELb0ELb0ELb0ENS5_9NoPermuteESR_SR_vE10SelectBaseISO_vEEEEvNT_6ParamsE,"",@"SHT_CUDA_INFO"
	.sectionflags	@""
	.align	4


	//----- nvinfo : EIATTR_CUDA_API_VERSION
	.align		4
        /*0000*/ 	.byte	0x04, 0x37
        /*0002*/ 	.short	(.L_229 - .L_228)
.L_228:
        /*0004*/ 	.word	0x00000082


	//----- nvinfo : EIATTR_KPARAM_INFO
	.align		4
.L_229:
        /*0008*/ 	.byte	0x04, 0x17
        /*000a*/ 	.short	(.L_231 - .L_230)
.L_230:
        /*000c*/ 	.word	0x00000000
        /*0010*/ 	.short	0x0000
        /*0012*/ 	.short	0x0000
        /*0014*/ 	.byte	0x00, 0xf0, 0xc1, 0x05


	//----- nvinfo : EIATTR_SPARSE_MMA_MASK
	.align		4
.L_231:
        /*0018*/ 	.byte	0x03, 0x50
        /*001a*/ 	.short	0x0000


	//----- nvinfo : EIATTR_MAXREG_COUNT
	.align		4
        /*001c*/ 	.byte	0x03, 0x1b
        /*001e*/ 	.short	0x00ff


	//----- nvinfo : EIATTR_NUM_BARRIERS
	.align		4
        /*0020*/ 	.byte	0x02, 0x4c
        /*0022*/ 	.byte	0x01
	.zero		1


	//----- nvinfo : EIATTR_MERCURY_ISA_VERSION
	.align		4
        /*0024*/ 	.byte	0x03, 0x5f
        /*0026*/ 	.short	0x0101


	//----- nvinfo : EIATTR_COOP_GROUP_MASK_REGIDS
	.align		4
        /*0028*/ 	.byte	0x04, 0x29
        /*002a*/ 	.short	(.L_233 - .L_232)


	//   ....[0]....
.L_232:
        /*002c*/ 	.word	0xffffffff


	//----- nvinfo : EIATTR_COOP_GROUP_INSTR_OFFSETS
	.align		4
.L_233:
        /*0030*/ 	.byte	0x04, 0x28
        /*0032*/ 	.short	(.L_235 - .L_234)


	//   ....[0]....
.L_234:
        /*0034*/ 	.word	0x00001390


	//----- nvinfo : EIATTR_EXIT_INSTR_OFFSETS
	.align		4
.L_235:
        /*0038*/ 	.byte	0x04, 0x1c
        /*003a*/ 	.short	(.L_237 - .L_236)


	//   ....[0]....
.L_236:
        /*003c*/ 	.word	0x000000e0


	//   ....[1]....
        /*0040*/ 	.word	0x00007fa0


	//   ....[2]....
        /*0044*/ 	.word	0x00007fd0


	//   ....[3]....
        /*0048*/ 	.word	0x000080a0


	//----- nvinfo : EIATTR_INDIRECT_BRANCH_TARGETS
	.align		4
.L_237:
        /*004c*/ 	.byte	0x04, 0x34
        /*004e*/ 	.short	(.L_239 - .L_238)


	//   ....[0]....
.L_238:
        /*0050*/ 	.word	.L_x_295@srel
        /*0054*/ 	.short	0x0
        /*0056*/ 	.short	0x0
        /*0058*/ 	.word	0x3
        /*005c*/ 	.word	.L_x_296@srel
        /*0060*/ 	.word	.L_x_297@srel
        /*0064*/ 	.word	.L_x_298@srel


	//----- nvinfo : EIATTR_CRS_STACK_SIZE
	.align		4
.L_239:
        /*0068*/ 	.byte	0x04, 0x1e
        /*006a*/ 	.short	(.L_241 - .L_240)
.L_240:
        /*006c*/ 	.word	0x00000000


	//----- nvinfo : EIATTR_CBANK_PARAM_SIZE
	.align		4
.L_241:
        /*0070*/ 	.byte	0x03, 0x19
        /*0072*/ 	.short	0x0170


	//----- nvinfo : EIATTR_PARAM_CBANK
	.align		4
        /*0074*/ 	.byte	0x04, 0x0a
        /*0076*/ 	.short	(.L_243 - .L_242)
	.align		4
.L_242:
        /*0078*/ 	.word	index@(.nv.constant0._ZN7cutlass7Kernel2INS_4gemm6kernel20DefaultGemmUniversalINS_6half_tENS_6layout8RowMajorELNS_16ComplexTransformE0ELi8ES4_S6_LS7_0ELi8ES4_S6_fNS_4arch15OpClassTensorOpENS8_4Sm80ENS1_9GemmShapeILi128ELi128ELi32EEENSB_ILi64ELi64ELi32EEENSB_ILi16ELi8ELi16EEENS_8epilogue6thread17LinearCombinationIS4_Li8EffLNSG_9ScaleType4KindE0ELNS_15FloatRoundStyleE2ES4_EENS1_11threadblock30GemmIdentityThreadblockSwizzleILi8EEELi4ENS8_13OpMultiplyAddELNS1_23SharedMemoryClearOptionE0ELb0ELb0ELb0ENS5_9NoPermuteESR_SR_vE10SelectBaseISO_vEEEEvNT_6ParamsE)
        /*007c*/ 	.short	0x0210
        /*007e*/ 	.short	0x0170


	//----- nvinfo : EIATTR_SW_WAR
	.align		4
.L_243:
        /*0080*/ 	.byte	0x04, 0x36
        /*0082*/ 	.short	(.L_245 - .L_244)
.L_244:
        /*0084*/ 	.word	0x00000008
.L_245:


//--------------------- .nv.callgraph             --------------------------
	.section	.nv.callgraph,"",@"SHT_CUDA_CALLGRAPH"
	.align	4
	.sectionentsize	8
	.align		4
        /*0000*/ 	.word	0x00000000
	.align		4
        /*0004*/ 	.word	0xffffffff
	.align		4
        /*0008*/ 	.word	0x00000000
	.align		4
        /*000c*/ 	.word	0xfffffffe
	.align		4
        /*0010*/ 	.word	0x00000000
	.align		4
        /*0014*/ 	.word	0xfffffffd
	.align		4
        /*0018*/ 	.word	0x00000000
	.align		4
        /*001c*/ 	.word	0xfffffffc


//--------------------- .nv.constant4             --------------------------
	.section	.nv.constant4,"a",@progbits
	.align	8
	.align		8
.nv.constant4:
        /*0000*/ 	.dword	precalc_xorwow_matrix
	.align		8
        /*0008*/ 	.dword	precalc_xorwow_offset_matrix
	.align		8
        /*0010*/ 	.dword	mrg32k3aM1
	.align		8
        /*0018*/ 	.dword	mrg32k3aM2
	.align		8
        /*0020*/ 	.dword	mrg32k3aM1SubSeq
	.align		8
        /*0028*/ 	.dword	mrg32k3aM2SubSeq
	.align		8
        /*0030*/ 	.dword	mrg32k3aM1Seq
	.align		8
        /*0038*/ 	.dword	mrg32k3aM2Seq
	.align		8
        /*0040*/ 	.dword	_ZN30_INTERNAL_e774a872_4_k_cu_main4cuda3std3__45__cpo5beginE
	.align		8
        /*0048*/ 	.dword	_ZN30_INTERNAL_e774a872_4_k_cu_main4cuda3std3__45__cpo3endE
	.align		8
        /*0050*/ 	.dword	_ZN30_INTERNAL_e774a872_4_k_cu_main4cuda3std3__45__cpo6cbeginE
	.align		8
        /*0058*/ 	.dword	_ZN30_INTERNAL_e774a872_4_k_cu_main4cuda3std3__45__cpo4cendE
	.align		8
        /*0060*/ 	.dword	_ZN30_INTERNAL_e774a872_4_k_cu_main4cuda3std3__432_GLOBAL__N__e774a872_4_k_cu_main6ignoreE
	.align		8
        /*0068*/ 	.dword	_ZN30_INTERNAL_e774a872_4_k_cu_main4cuda3std3__419piecewise_constructE
	.align		8
        /*0070*/ 	.dword	_ZN30_INTERNAL_e774a872_4_k_cu_main4cuda3std3__48in_placeE
	.align		8
        /*0078*/ 	.dword	_ZN30_INTERNAL_e774a872_4_k_cu_main4cuda3std6ranges3__45__cpo4swapE
	.align		8
        /*0080*/ 	.dword	_ZN30_INTERNAL_e774a872_4_k_cu_main4cuda3std6ranges3__45__cpo9iter_moveE
	.align		8
        /*0088*/ 	.dword	_ZN30_INTERNAL_e774a872_4_k_cu_main4cute7productE
	.align		8
        /*0090*/ 	.dword	_ZN30_INTERNAL_e774a872_4_k_cu_main4cute1_E


//--------------------- .nv.constant3             --------------------------
	.section	.nv.constant3,"a",@progbits
	.align	8
.nv.constant3:
	.type		__cr_lgamma_table,@object
	.size		__cr_lgamma_table,(.L_8 - __cr_lgamma_table)
__cr_lgamma_table:
        /*0000*/ 	.byte	0x00, 0x00, 0x00, 0x00, 0x00, 0x00, 0x00, 0x00, 0x00, 0x00, 0x00, 0x00, 0x00, 0x00, 0x00, 0x00
        /*0010*/ 	.byte	0xef, 0x39, 0xfa, 0xfe, 0x42, 0x2e, 0xe6, 0x3f, 0x02, 0x20, 0x2a, 0xfa, 0x0b, 0xab, 0xfc, 0x3f
        /*0020*/ 	.byte	0xf9, 0x2c, 0x92, 0x7c, 0xa7, 0x6c, 0x09, 0x40, 0xc9, 0x79, 0x44, 0x3c, 0x64, 0x26, 0x13, 0x40
        /*0030*/ 	.byte	0xca, 0x01, 0xcf, 0x3a, 0x27, 0x51, 0x1a, 0x40, 0x30, 0xcc, 0x2d, 0xf3, 0xe1, 0x0c, 0x21, 0x40
        /*0040*/ 	.byte	0x0d, 0xb7, 0xfc, 0x82, 0x8e, 0x35, 0x25, 0x40
.L_8:


//--------------------- .nv.constant2._ZN7cutlass7Kernel2INS_4gemm6kernel20DefaultGemmUniversalINS_6half_tENS_6layout8RowMajorELNS_16ComplexTransformE0ELi8ES4_S6_LS7_0ELi8ES4_S6_fNS_4arch15OpClassTensorOpENS8_4Sm80ENS1_9GemmShapeILi128ELi128ELi32EEENSB_ILi64ELi64ELi32EEENSB_ILi16ELi8ELi16EEENS_8epilogue6thread17LinearCombinationIS4_Li8EffLNSG_9ScaleType4KindE0ELNS_15FloatRoundStyleE2ES4_EENS1_11threadblock30GemmIdentityThreadblockSwizzleILi8EEELi4ENS8_13OpMultiplyAddELNS1_23SharedMemoryClearOptionE0ELb0ELb0ELb0ENS5_9NoPermuteESR_SR_vE10SelectBaseISO_vEEEEvNT_6ParamsE --------------------------
	.section	.nv.constant2._ZN7cutlass7Kernel2INS_4gemm6kernel20DefaultGemmUniversalINS_6half_tENS_6layout8RowMajorELNS_16ComplexTransformE0ELi8ES4_S6_LS7_0ELi8ES4_S6_fNS_4arch15OpClassTensorOpENS8_4Sm80ENS1_9GemmShapeILi128ELi128ELi32EEENSB_ILi64ELi64ELi32EEENSB_ILi16ELi8ELi16EEENS_8epilogue6thread17LinearCombinationIS4_Li8EffLNSG_9ScaleType4KindE0ELNS_15FloatRoundStyleE2ES4_EENS1_11threadblock30GemmIdentityThreadblockSwizzleILi8EEELi4ENS8_13OpMultiplyAddELNS1_23SharedMemoryClearOptionE0ELb0ELb0ELb0ENS5_9NoPermuteESR_SR_vE10SelectBaseISO_vEEEEvNT_6ParamsE,"a",@progbits
	.sectionflags	@""
	.align	4
.nv.constant2._ZN7cutlass7Kernel2INS_4gemm6kernel20DefaultGemmUniversalINS_6half_tENS_6layout8RowMajorELNS_16ComplexTransformE0ELi8ES4_S6_LS7_0ELi8ES4_S6_fNS_4arch15OpClassTensorOpENS8_4Sm80ENS1_9GemmShapeILi128ELi128ELi32EEENSB_ILi64ELi64ELi32EEENSB_ILi16ELi8ELi16EEENS_8epilogue6thread17LinearCombinationIS4_Li8EffLNSG_9ScaleType4KindE0ELNS_15FloatRoundStyleE2ES4_EENS1_11threadblock30GemmIdentityThreadblockSwizzleILi8EEELi4ENS8_13OpMultiplyAddELNS1_23SharedMemoryClearOptionE0ELb0ELb0ELb0ENS5_9NoPermuteESR_SR_vE10SelectBaseISO_vEEEEvNT_6ParamsE:
        /*0000*/ 	.byte	0xe0, 0x2f, 0x00, 0x00, 0x80, 0x30, 0x00, 0x00, 0x50, 0x2f, 0x00, 0x00


//--------------------- .text._ZN7cutlass9reference6device6kernel11GemmComplexINS_6half_tENS_6layout11ColumnMajorES4_S6_S4_S6_ffS4_NS_16NumericConverterIS4_fLNS_15FloatRoundStyleE2EEENS_12multiply_addIfffEELi4ELi16EEEvNS_4gemm9GemmCoordET5_NS_9TensorRefIT_T0_EENS_16ComplexTransformENSF_IT1_T2_EESJ_SE_NSF_IT3_T4_EENSF_IT7_SO_EET6_illll --------------------------
	.section	.text._ZN7cutlass9reference6device6kernel11GemmComplexINS_6half_tENS_6layout11ColumnMajorES4_S6_S4_S6_ffS4_NS_16NumericConverterIS4_fLNS_15FloatRoundStyleE2EEENS_12multiply_addIfffEELi4ELi16EEEvNS_4gemm9GemmCoordET5_NS_9TensorRefIT_T0_EENS_16ComplexTransformENSF_IT1_T2_EESJ_SE_NSF_IT3_T4_EENSF_IT7_SO_EET6_illll,"ax",@progbits
	.align	128
        .global         _ZN7cutlass9reference6device6kernel11GemmComplexINS_6half_tENS_6layout11ColumnMajorES4_S6_S4_S6_ffS4_NS_16NumericConverterIS4_fLNS_15FloatRoundStyleE2EEENS_12multiply_addIfffEELi4ELi16EEEvNS_4gemm9GemmCoordET5_NS_9TensorRefIT_T0_EENS_16ComplexTransformENSF_IT1_T2_EESJ_SE_NSF_IT3_T4_EENSF_IT7_SO_EET6_illll
        .type           _ZN7cutlass9reference6device6kernel11GemmComplexINS_6half_tENS_6layout11ColumnMajorES4_S6_S4_S6_ffS4_NS_16NumericConverterIS4_fLNS_15FloatRoundStyleE2EEENS_12multiply_addIfffEELi4ELi16EEEvNS_4gemm9GemmCoordET5_NS_9TensorRefIT_T0_EENS_16ComplexTransformENSF_IT1_T2_EESJ_SE_NSF_IT3_T4_EENSF_IT7_SO_EET6_illll,@function
        .size           _ZN7cutlass9reference6device6kernel11GemmComplexINS_6half_tENS_6layout11ColumnMajorES4_S6_S4_S6_ffS4_NS_16NumericConverterIS4_fLNS_15FloatRoundStyleE2EEENS_12multiply_addIfffEELi4ELi16EEEvNS_4gemm9GemmCoordET5_NS_9TensorRefIT_T0_EENS_16ComplexTransformENSF_IT1_T2_EESJ_SE_NSF_IT3_T4_EENSF_IT7_SO_EET6_illll,(.L_x_303 - _ZN7cutlass9reference6device6kernel11GemmComplexINS_6half_tENS_6layout11ColumnMajorES4_S6_S4_S6_ffS4_NS_16NumericConverterIS4_fLNS_15FloatRoundStyleE2EEENS_12multiply_addIfffEELi4ELi16EEEvNS_4gemm9GemmCoordET5_NS_9TensorRefIT_T0_EENS_16ComplexTransformENSF_IT1_T2_EESJ_SE_NSF_IT3_T4_EENSF_IT7_SO_EET6_illll)
        .other          _ZN7cutlass9reference6device6kernel11GemmComplexINS_6half_tENS_6layout11ColumnMajorES4_S6_S4_S6_ffS4_NS_16NumericConverterIS4_fLNS_15FloatRoundStyleE2EEENS_12multiply_addIfffEELi4ELi16EEEvNS_4gemm9GemmCoordET5_NS_9TensorRefIT_T0_EENS_16ComplexTransformENSF_IT1_T2_EESJ_SE_NSF_IT3_T4_EENSF_IT7_SO_EET6_illll,@"STO_CUDA_ENTRY STV_DEFAULT"
_ZN7cutlass9reference6device6kernel11GemmComplexINS_6half_tENS_6layout11ColumnMajorES4_S6_S4_S6_ffS4_NS_16NumericConverterIS4_fLNS_15FloatRoundStyleE2EEENS_12multiply_addIfffEELi4ELi16EEEvNS_4gemm9GemmCoordET5_NS_9TensorRefIT_T0_EENS_16ComplexTransformENSF_IT1_T2_EESJ_SE_NSF_IT3_T4_EENSF_IT7_SO_EET6_illll:
.text._ZN7cutlass9reference6device6kernel11GemmComplexINS_6half_tENS_6layout11ColumnMajorES4_S6_S4_S6_ffS4_NS_16NumericConverterIS4_fLNS_15FloatRoundStyleE2EEENS_12multiply_addIfffEELi4ELi16EEEvNS_4gemm9GemmCoordET5_NS_9TensorRefIT_T0_EENS_16ComplexTransformENSF_IT1_T2_EESJ_SE_NSF_IT3_T4_EENSF_IT7_SO_EET6_illll:
[----:B------:R-:W-:Y:S08]  /*0000*/  LDC R1, c[0x0][0x28] ;  /* 0x00000a00ff017b82 */ /* 0x000ff00000000800 */
[----:B------:R-:W0:Y:S01]  /*0010*/  S2UR UR19, SR_CTAID.Z ;  /* 0x00000000001379c3 */ /* 0x000e220000002700 */
[----:B------:R-:W-:Y:S01]  /*0020*/  ULDC.64 UR4, c[0x0][0x278] ;  /* 0x00009e0000047ab9 */ /* 0x000fe20000000a00 */
[----:B------:R-:W-:Y:S01]  /*0030*/  ULDC.64 UR12, c[0x0][0x280] ;  /* 0x0000a000000c7ab9 */ /* 0x000fe20000000a00 */
[----:B------:R-:W-:Y:S01]  /*0040*/  ULDC.64 UR8, c[0x0][0x290] ;  /* 0x0000a40000087ab9 */ /* 0x000fe20000000a00 */
[----:B------:R-:W-:-:S04]  /*0050*/  ULDC.64 UR16, c[0x0][0x238] ;  /* 0x00008e0000107ab9 */ /* 0x000fc80000000a00 */
[----:B------:R-:W1:Y:S01]  /*0060*/  LDC R0, c[0x0][0x274] ;  /* 0x00009d00ff007b82 */ /* 0x000e620000000800 */
[----:B0-----:R-:W-:Y:S02]  /*0070*/  USHF.R.S32.HI UR11, URZ, 0x1f, UR19 ;  /* 0x0000001f3f0b7899 */ /* 0x001fe40008011413 */
[----:B------:R-:W-:Y:S02]  /*0080*/  UIMAD.WIDE.U32 UR22, UR19, UR4, URZ ;  /* 0x00000004131672a5 */ /* 0x000fe4000f8e003f */
[----:B------:R-:W-:Y:S02]  /*0090*/  UIMAD UR6, UR11, UR4, URZ ;  /* 0x000000040b0672a4 */ /* 0x000fe4000f8e023f */
[----:B------:R-:W-:Y:S01]  /*00a0*/  UIMAD UR7, UR11, UR12, URZ ;  /* 0x0000000c0b0772a4 */ /* 0x000fe2000f8e023f */
[----:B-1----:R-:W-:Y:S01]  /*00b0*/  ISETP.LE.AND P0, PT, R0, UR19, PT ;  /* 0x0000001300007c0c */ /* 0x002fe2000bf03270 */
[----:B------:R-:W-:Y:S02]  /*00c0*/  UIMAD UR6, UR19, UR5, UR6 ;  /* 0x00000005130672a4 */ /* 0x000fe4000f8e0206 */
[----:B------:R-:W-:-:S02]  /*00d0*/  UIMAD.WIDE.U32 UR4, UR19, UR12, URZ ;  /* 0x0000000c130472a5 */ /* 0x000fc4000f8e003f */
[----:B------:R-:W-:Y:S02]  /*00e0*/  UIMAD UR10, UR11, UR8, URZ ;  /* 0x000000080b0a72a4 */ /* 0x000fe4000f8e023f */
[----:B------:R-:W-:Y:S02]  /*00f0*/  UIMAD UR7, UR19, UR13, UR7 ;  /* 0x0000000d130772a4 */ /* 0x000fe4000f8e0207 */
[----:B------:R-:W-:Y:S01]  /*0100*/  UIMAD.WIDE.U32 UR20, UR19, UR8, URZ ;  /* 0x00000008131472a5 */ /* 0x000fe2000f8e003f */
[----:B------:R-:W-:Y:S01]  /*0110*/  ULDC.64 UR12, c[0x0][0x220] ;  /* 0x00008800000c7ab9 */ /* 0x000fe20000000a00 */
[----:B------:R-:W-:Y:S02]  /*0120*/  UIMAD UR10, UR19, UR9, UR10 ;  /* 0x00000009130a72a4 */ /* 0x000fe4000f8e020a */
[----:B------:R-:W-:Y:S02]  /*0130*/  ULEA UR14, UP1, UR22, UR12, 0x1 ;  /* 0x0000000c160e7291 */ /* 0x000fe4000f82083f */
[----:B------:R-:W-:Y:S01]  /*0140*/  ULEA UR16, UP0, UR4, UR16, 0x1 ;  /* 0x0000001004107291 */ /* 0x000fe2000f80083f */
[----:B------:R-:W-:Y:S11]  /*0150*/  @P0 EXIT ;  /* 0x000000000000094d */ /* 0x000ff60003800000 */
[----:B------:R-:W0:Y:S01]  /*0160*/  S2R R5, SR_TID.X ;  /* 0x0000000000057919 */ /* 0x000e220000002100 */
[----:B------:R-:W0:Y:S01]  /*0170*/  LDC R0, c[0x0][RZ] ;  /* 0x00000000ff007b82 */ /* 0x000e220000000800 */
[----:B------:R-:W-:Y:S01]  /*0180*/  UIADD3 UR6, UR23, UR6, URZ ;  /* 0x0000000617067290 */ /* 0x000fe2000fffe03f */
[----:B------:R-:W1:Y:S01]  /*0190*/  S2R R3, SR_TID.Y ;  /* 0x0000000000037919 */ /* 0x000e620000002200 */
[----:B------:R-:W-:Y:S02]  /*01a0*/  UIADD3 UR7, UR5, UR7, URZ ;  /* 0x0000000705077290 */ /* 0x000fe4000fffe03f */
[----:B------:R-:W-:-:S03]  /*01b0*/  ULEA.HI.X UR13, UR22, UR13, UR6, 0x1, UP1 ;  /* 0x0000000d160d7291 */ /* 0x000fc600088f0c06 */
[----:B------:R-:W0:Y:S01]  /*01c0*/  S2UR UR8, SR_CTAID.X ;  /* 0x00000000000879c3 */ /* 0x000e220000002500 */
[----:B------:R-:W-:Y:S02]  /*01d0*/  ULEA.HI.X UR15, UR4, UR17, UR7, 0x1, UP0 ;  /* 0x00000011040f7291 */ /* 0x000fe400080f0c07 */
[----:B------:R-:W-:Y:S01]  /*01e0*/  UIADD3 UR17, UR21, UR10, URZ ;  /* 0x0000000a15117290 */ /* 0x000fe2000fffe03f */
[----:B------:R-:W-:Y:S01]  /*01f0*/  ULDC.64 UR6, c[0x0][0x260] ;  /* 0x0000980000067ab9 */ /* 0x000fe20000000a00 */
[----:B------:R-:W-:Y:S01]  /*0200*/  ULDC.64 UR4, c[0x0][0x288] ;  /* 0x0000a20000047ab9 */ /* 0x000fe20000000a00 */
[----:B------:R-:W-:Y:S02]  /*0210*/  ULEA UR18, UP0, UR20, UR6, 0x1 ;  /* 0x0000000614127291 */ /* 0x000fe4000f80083f */
[----:B------:R-:W1:Y:S01]  /*0220*/  S2UR UR9, SR_CTAID.Y ;  /* 0x00000000000979c3 */ /* 0x000e620000002600 */
[----:B------:R-:W-:Y:S02]  /*0230*/  UIMAD UR6, UR11, UR4, URZ ;  /* 0x000000040b0672a4 */ /* 0x000fe4000f8e023f */
[----:B------:R-:W-:-:S02]  /*0240*/  UIMAD.WIDE.U32 UR10, UR19, UR4, URZ ;  /* 0x00000004130a72a5 */ /* 0x000fc4000f8e003f */
[----:B------:R-:W-:Y:S02]  /*0250*/  UIMAD UR6, UR19, UR5, UR6 ;  /* 0x00000005130672a4 */ /* 0x000fe4000f8e0206 */
[----:B------:R-:W-:Y:S01]  /*0260*/  ULEA.HI.X UR17, UR20, UR7, UR17, 0x1, UP0 ;  /* 0x0000000714117291 */ /* 0x000fe200080f0c11 */
[----:B------:R-:W1:Y:S01]  /*0270*/  LDC R80, c[0x0][0x4] ;  /* 0x00000100ff507b82 */ /* 0x000e620000000800 */
[----:B------:R-:W-:Y:S01]  /*0280*/  UIADD3 UR6, UR11, UR6, URZ ;  /* 0x000000060b067290 */ /* 0x000fe2000fffe03f */
[----:B------:R-:W-:Y:S01]  /*0290*/  ULDC.64 UR4, c[0x0][0x250] ;  /* 0x0000940000047ab9 */ /* 0x000fe20000000a00 */
[----:B------:R-:W-:Y:S01]  /*02a0*/  ULDC UR12, c[0x0][0x270] ;  /* 0x00009c00000c7ab9 */ /* 0x000fe20000000800 */
[----:B------:R-:W-:Y:S02]  /*02b0*/  UISETP.NE.U32.AND UP1, UPT, UR4, URZ, UPT ;  /* 0x0000003f0400728c */ /* 0x000fe4000bf25070 */
[----:B------:R-:W-:Y:S01]  /*02c0*/  ULEA UR11, UP0, UR10, UR4, 0x1 ;  /* 0x000000040a0b7291 */ /* 0x000fe2000f80083f */
[----:B0-----:R-:W-:Y:S01]  /*02d0*/  IMAD R0, R0, UR8, R5 ;  /* 0x0000000800007c24 */ /* 0x001fe2000f8e0205 */
[----:B------:R-:W-:-:S02]  /*02e0*/  USHF.L.U64.HI UR6, UR10, 0x1, UR6 ;  /* 0x000000010a067899 */ /* 0x000fc40008010206 */
[----:B------:R-:W-:Y:S02]  /*02f0*/  UISETP.NE.AND.EX UP1, UPT, UR5, URZ, UPT, UP1 ;  /* 0x0000003f0500728c */ /* 0x000fe4000bf25310 */
[----:B------:R-:W-:Y:S01]  /*0300*/  SHF.L.U32 R88, R0, 0x2, RZ ;  /* 0x0000000200587819 */ /* 0x000fe200000006ff */
[----:B------:R-:W-:Y:S02]  /*0310*/  UIADD3.X UR8, UR6, UR5, URZ, UP0, !UPT ;  /* 0x0000000506087290 */ /* 0x000fe400087fe43f */
[----:B------:R-:W-:Y:S01]  /*0320*/  USEL UR10, UR11, UR4, UP1 ;  /* 0x000000040b0a7287 */ /* 0x000fe20008800000 */
[----:B------:R-:W-:Y:S01]  /*0330*/  IADD3 R86, R88, 0x1, RZ ;  /* 0x0000000158567810 */ /* 0x000fe20007ffe0ff */
[----:B------:R-:W-:Y:S01]  /*0340*/  ULDC.64 UR6, c[0x0][0x268] ;  /* 0x00009a0000067ab9 */ /* 0x000fe20000000a00 */
[----:B------:R-:W-:Y:S01]  /*0350*/  SHF.R.S32.HI R89, RZ, 0x1f, R88 ;  /* 0x0000001fff597819 */ /* 0x000fe20000011458 */
[----:B------:R-:W-:Y:S01]  /*0360*/  USEL UR11, UR11, URZ, UP1 ;  /* 0x0000003f0b0b7287 */ /* 0x000fe20008800000 */
[----:B------:R-:W-:-:S02]  /*0370*/  SHF.R.S32.HI R87, RZ, 0x1f, R86 ;  /* 0x0000001fff577819 */ /* 0x000fc40000011456 */
[----:B------:R-:W-:Y:S01]  /*0380*/  IADD3 R84, R88, 0x2, RZ ;  /* 0x0000000258547810 */ /* 0x000fe20007ffe0ff */
[----:B-1----:R-:W-:Y:S01]  /*0390*/  IMAD R80, R80, UR9, R3 ;  /* 0x0000000950507c24 */ /* 0x002fe2000f8e0203 */
[----:B------:R-:W-:Y:S01]  /*03a0*/  USEL UR9, UR8, UR5, UP1 ;  /* 0x0000000508097287 */ /* 0x000fe20008800000 */
[----:B------:R-:W-:Y:S01]  /*03b0*/  IADD3 R82, R88, 0x3, RZ ;  /* 0x0000000358527810 */ /* 0x000fe20007ffe0ff */
[----:B------:R-:W-:Y:S01]  /*03c0*/  USEL UR8, UR8, URZ, UP1 ;  /* 0x0000003f08087287 */ /* 0x000fe20008800000 */
[----:B------:R-:W-:Y:S01]  /*03d0*/  SHF.R.S32.HI R85, RZ, 0x1f, R84 ;  /* 0x0000001fff557819 */ /* 0x000fe20000011454 */
[----:B------:R-:W-:Y:S01]  /*03e0*/  ULDC.64 UR4, c[0x0][0x258] ;  /* 0x0000960000047ab9 */ /* 0x000fe20000000a00 */
[----:B------:R-:W-:Y:S02]  /*03f0*/  SHF.L.U32 R80, R80, 0x4, RZ ;  /* 0x0000000450507819 */ /* 0x000fe400000006ff */
[----:B------:R-:W-:Y:S02]  /*0400*/  SHF.R.S32.HI R83, RZ, 0x1f, R82 ;  /* 0x0000001fff537819 */ /* 0x000fe40000011452 */
[----:B------:R-:W-:Y:S01]  /*0410*/  SHF.R.S32.HI R19, RZ, 0x1f, R80 ;  /* 0x0000001fff137819 */ /* 0x000fe20000011450 */
[C---:B------:R-:W-:Y:S01]  /*0420*/  VIADD R74, R80.reuse, 0x6 ;  /* 0x00000006504a7836 */ /* 0x040fe20000000000 */
[C---:B------:R-:W-:Y:S01]  /*0430*/  IADD3 R79, R80.reuse, 0x1, RZ ;  /* 0x00000001504f7810 */ /* 0x040fe20007ffe0ff */
[C---:B------:R-:W-:Y:S01]  /*0440*/  VIADD R65, R80.reuse, 0xf ;  /* 0x0000000f50417836 */ /* 0x040fe20000000000 */
[C---:B------:R-:W-:Y:S01]  /*0450*/  IADD3 R78, R80.reuse, 0x2, RZ ;  /* 0x00000002504e7810 */ /* 0x040fe20007ffe0ff */
[----:B------:R-:W-:Y:S01]  /*0460*/  IMAD R153, R19, UR4, RZ ;  /* 0x0000000413997c24 */ /* 0x000fe2000f8e02ff */
[C---:B------:R-:W-:Y:S01]  /*0470*/  IADD3 R77, R80.reuse, 0x3, RZ ;  /* 0x00000003504d7810 */ /* 0x040fe20007ffe0ff */
[C---:B------:R-:W-:Y:S01]  /*0480*/  IMAD.WIDE.U32 R186, R80.reuse, UR4, R88 ;  /* 0x0000000450ba7c25 */ /* 0x040fe2000f8e0058 */
[----:B------:R-:W-:-:S02]  /*0490*/  IADD3 R76, R80, 0x4, RZ ;  /* 0x00000004504c7810 */ /* 0x000fc40007ffe0ff */
[C---:B------:R-:W-:Y:S01]  /*04a0*/  IADD3 R75, R80.reuse, 0x5, RZ ;  /* 0x00000005504b7810 */ /* 0x040fe20007ffe0ff */
[C---:B------:R-:W-:Y:S01]  /*04b0*/  IMAD R153, R80.reuse, UR5, R153 ;  /* 0x0000000550997c24 */ /* 0x040fe2000f8e0299 */
[C---:B------:R-:W-:Y:S01]  /*04c0*/  IADD3 R72, R80.reuse, 0x8, RZ ;  /* 0x0000000850487810 */ /* 0x040fe20007ffe0ff */
[C---:B------:R-:W-:Y:S01]  /*04d0*/  IMAD.WIDE.U32 R182, R80.reuse, UR4, R86 ;  /* 0x0000000450b67c25 */ /* 0x040fe2000f8e0056 */
[C---:B------:R-:W-:Y:S01]  /*04e0*/  IADD3 R71, R80.reuse, 0x9, RZ ;  /* 0x0000000950477810 */ /* 0x040fe20007ffe0ff */
[----:B------:R-:W-:Y:S01]  /*04f0*/  ULDC.64 UR4, c[0x0][0x240] ;  /* 0x0000900000047ab9 */ /* 0x000fe20000000a00 */
[C---:B------:R-:W-:Y:S01]  /*0500*/  IADD3 R70, R80.reuse, 0xa, RZ ;  /* 0x0000000a50467810 */ /* 0x040fe20007ffe0ff */
[C---:B------:R-:W-:Y:S01]  /*0510*/  IMAD R151, R19.reuse, UR6, RZ ;  /* 0x0000000613977c24 */ /* 0x040fe2000f8e02ff */
        /* <DEDUP_REMOVED lines=9> */
[----:B------:R-:W-:Y:S02]  /*05b0*/  SHF.R.S32.HI R14, RZ, 0x1f, R79 ;  /* 0x0000001fff0e7819 */ /* 0x000fe4000001144f */
[----:B------:R-:W-:Y:S01]  /*05c0*/  SHF.R.S32.HI R15, RZ, 0x1f, R78 ;  /* 0x0000001fff0f7819 */ /* 0x000fe2000001144e */
[----:B------:R-:W-:Y:S01]  /*05d0*/  IMAD.WIDE.U32 R180, R80, UR6, R84 ;  /* 0x0000000650b47c25 */ /* 0x000fe2000f8e0054 */
[----:B------:R-:W-:Y:S02]  /*05e0*/  SHF.R.S32.HI R12, RZ, 0x1f, R77 ;  /* 0x0000001fff0c7819 */ /* 0x000fe4000001144d */
[----:B------:R-:W-:Y:S01]  /*05f0*/  SHF.R.S32.HI R13, RZ, 0x1f, R76 ;  /* 0x0000001fff0d7819 */ /* 0x000fe2000001144c */
[----:B------:R-:W-:Y:S01]  /*0600*/  IMAD R14, R14, UR4, RZ ;  /* 0x000000040e0e7c24 */ /* 0x000fe2000f8e02ff */
        /* <DEDUP_REMOVED lines=22> */
[----:B------:R-:W-:Y:S01]  /*0770*/  IADD3 R17, R187, R153, RZ ;  /* 0x00000099bb117210 */ /* 0x000fe20007ffe0ff */
[----:B------:R-:W-:Y:S01]  /*0780*/  IMAD R3, R161, UR4, RZ ;  /* 0x00000004a1037c24 */ /* 0x000fe2000f8e02ff */
[----:B------:R-:W-:Y:S01]  /*0790*/  IADD3 R153, R153, R183, RZ ;  /* 0x000000b799997210 */ /* 0x000fe20007ffe0ff */
[----:B------:R-:W-:Y:S01]  /*07a0*/  IMAD R0, R159, UR4, RZ ;  /* 0x000000049f007c24 */ /* 0x000fe2000f8e02ff */
[----:B------:R-:W-:Y:S01]  /*07b0*/  IADD3 R148, R189, R151, RZ ;  /* 0x00000097bd947210 */ /* 0x000fe20007ffe0ff */
[----:B------:R-:W-:Y:S01]  /*07c0*/  IMAD R8, R175, UR4, RZ ;  /* 0x00000004af087c24 */ /* 0x000fe2000f8e02ff */
[C---:B------:R-:W-:Y:S01]  /*07d0*/  IADD3 R149, R151.reuse, R185, RZ ;  /* 0x000000b997957210 */ /* 0x040fe20007ffe0ff */
[----:B------:R-:W-:Y:S01]  /*07e0*/  IMAD.WIDE.U32 R178, R80, UR6, R82 ;  /* 0x0000000650b27c25 */ /* 0x000fe2000f8e0052 */
[----:B------:R-:W-:Y:S01]  /*07f0*/  IADD3 R150, R151, R181, RZ ;  /* 0x000000b597967210 */ /* 0x000fe20007ffe0ff */
[----:B------:R-:W-:Y:S01]  /*0800*/  ULDC.64 UR6, c[0x0][0x208] ;  /* 0x0000820000067ab9 */ /* 0x000fe20000000a00 */
[----:B------:R-:W-:Y:S01]  /*0810*/  MOV R155, UR11 ;  /* 0x0000000b009b7c02 */ /* 0x000fe20008000f00 */
[----:B------:R-:W-:Y:S01]  /*0820*/  IMAD.WIDE.U32 R218, R79, UR4, RZ ;  /* 0x000000044fda7c25 */ /* 0x000fe2000f8e00ff */
[----:B------:R-:W-:-:S02]  /*0830*/  MOV R157, UR10 ;  /* 0x0000000a009d7c02 */ /* 0x000fc40008000f00 */
[----:B------:R-:W-:Y:S01]  /*0840*/  IADD3 R151, R151, R179, RZ ;  /* 0x000000b397977210 */ /* 0x000fe20007ffe0ff */
[----:B------:R-:W-:Y:S01]  /*0850*/  IMAD.WIDE.U32 R216, R78, UR4, RZ ;  /* 0x000000044ed87c25 */ /* 0x000fe2000f8e00ff */
[----:B------:R-:W-:Y:S02]  /*0860*/  MOV R154, UR8 ;  /* 0x00000008009a7c02 */ /* 0x000fe40008000f00 */
[----:B------:R-:W-:Y:S01]  /*0870*/  MOV R156, UR9 ;  /* 0x00000009009c7c02 */ /* 0x000fe20008000f00 */
[----:B------:R-:W-:Y:S01]  /*0880*/  IMAD.WIDE.U32 R214, R77, UR4, RZ ;  /* 0x000000044dd67c25 */ /* 0x000fe2000f8e00ff */
[----:B------:R-:W-:Y:S02]  /*0890*/  SHF.L.U64.HI R152, R186, 0x1, R17 ;  /* 0x00000001ba987819 */ /* 0x000fe40000010211 */
[----:B------:R-:W-:Y:S01]  /*08a0*/  SHF.L.U64.HI R153, R182, 0x1, R153 ;  /* 0x00000001b6997819 */ /* 0x000fe20000010299 */
[----:B------:R-:W-:-:S04]  /*08b0*/  IMAD.WIDE.U32 R212, R76, UR4, RZ ;  /* 0x000000044cd47c25 */ /* 0x000fc8000f8e00ff */
        /* <DEDUP_REMOVED lines=10> */
[----:B------:R-:W-:Y:S02]  /*0960*/  IMAD R133, R79, UR5, R14 ;  /* 0x000000054f857c24 */ /* 0x000fe4000f8e020e */
[----:B------:R-:W-:Y:S02]  /*0970*/  IMAD R15, R78, UR5, R15 ;  /* 0x000000054e0f7c24 */ /* 0x000fe4000f8e020f */
[----:B------:R-:W-:Y:S01]  /*0980*/  IMAD R135, R77, UR5, R12 ;  /* 0x000000054d877c24 */ /* 0x000fe2000f8e020c */
[----:B------:R-:W-:Y:S01]  /*0990*/  IADD3 R133, R219, R133, RZ ;  /* 0x00000085db857210 */ /* 0x000fe20007ffe0ff */
        /* <DEDUP_REMOVED lines=22> */
[----:B------:R-:W-:Y:S01]  /*0b00*/  IMAD.WIDE.U32 R220, R80, UR4, RZ ;  /* 0x0000000450dc7c25 */ /* 0x000fe2000f8e00ff */
[----:B------:R-:W-:-:S02]  /*0b10*/  IADD3 R146, R193, R3, RZ ;  /* 0x00000003c1927210 */ /* 0x000fc40007ffe0ff */
[----:B------:R-:W-:Y:S01]  /*0b20*/  IADD3 R147, R191, R147, RZ ;  /* 0x00000093bf937210 */ /* 0x000fe20007ffe0ff */
[----:B------:R-:W-:-:S04]  /*0b30*/  IMAD.WIDE.U32 R206, R73, UR4, RZ ;  /* 0x0000000449ce7c25 */ /* 0x000fc8000f8e00ff */
[----:B------:R-:W-:Y:S02]  /*0b40*/  IMAD R19, R80, UR5, R19 ;  /* 0x0000000550137c24 */ /* 0x000fe4000f8e0213 */
[----:B------:R-:W-:Y:S01]  /*0b50*/  IMAD R139, R73, UR5, R8 ;  /* 0x00000005498b7c24 */ /* 0x000fe2000f8e0208 */
[----:B------:R-:W-:Y:S01]  /*0b60*/  ULDC.64 UR4, c[0x0][0x210] ;  /* 0x0000840000047ab9 */ /* 0x000fe20000000a00 */
[----:B------:R-:W-:Y:S02]  /*0b70*/  IMAD.IADD R132, R221, 0x1, R19 ;  /* 0x00000001dd847824 */ /* 0x000fe400078e0213 */
[----:B------:R-:W-:-:S07]  /*0b80*/  IMAD.IADD R139, R207, 0x1, R139 ;  /* 0x00000001cf8b7824 */ /* 0x000fce00078e028b */
.L_x_186:
[----:B------:R-:W0:Y:S01]  /*0b90*/  LDC R0, c[0x0][0x218] ;  /* 0x00008600ff007b82 */ /* 0x000e220000000800 */
[----:B------:R-:W-:Y:S01]  /*0ba0*/  IMAD.U32 R64, RZ, RZ, UR12 ;  /* 0x0000000cff407e24 */ /* 0x000fe2000f8e00ff */
[----:B------:R-:W-:Y:S01]  /*0bb0*/  MOV R62, UR12 ;  /* 0x0000000c003e7c02 */ /* 0x000fe20008000f00 */
        /* <DEDUP_REMOVED lines=21> */
[----:B0-----:R-:W-:Y:S01]  /*0d10*/  ISETP.GE.AND P0, PT, R0, 0x1, PT ;  /* 0x000000010000780c */ /* 0x001fe20003f06270 */
        /* <DEDUP_REMOVED lines=39> */
[----:B------:R-:W-:-:S02]  /*0f90*/  MOV R2, UR12 ;  /* 0x0000000c00027c02 */ /* 0x000fc40008000f00 */
[----:B------:R-:W-:Y:S01]  /*0fa0*/  MOV R0, UR12 ;  /* 0x0000000c00007c02 */ /* 0x000fe20008000f00 */
[----:B------:R-:W-:Y:S06]  /*0fb0*/  @!P0 BRA `(.L_x_0) ;  /* 0x00000020005c8947 */ /* 0x000fec0003800000 */
        /* <DEDUP_REMOVED lines=65> */
[----:B------:R-:W-:Y:S01]  /*13d0*/  UMOV UR20, URZ ;  /* 0x0000003f00147c82 */ /* 0x000fe20008000000 */
[----:B0-----:R-:W-:-:S05]  /*13e0*/  ULDC.64 UR8, c[0x0][0x228] ;  /* 0x00008a0000087ab9 */ /* 0x001fca0000000a00 */
.L_x_1:
[----:B------:R-:W-:Y:S01]  /*13f0*/  USHF.R.S32.HI UR11, URZ, 0x1f, UR20 ;  /* 0x0000001f3f0b7899 */ /* 0x000fe20008011414 */
[----:B------:R-:W-:Y:S01]  /*1400*/  IADD3 R223, P0, R220, UR20, RZ ;  /* 0x00000014dcdf7c10 */ /* 0x000fe2000ff1e0ff */
[----:B------:R-:W-:Y:S01]  /*1410*/  UIMAD.WIDE.U32 UR22, UR20, UR8, URZ ;  /* 0x00000008141672a5 */ /* 0x000fe2000f8e003f */
[----:B------:R-:W-:Y:S01]  /*1420*/  ISETP.GE.AND P3, PT, R88, UR4, PT ;  /* 0x0000000458007c0c */ /* 0x000fe2000bf66270 */
[----:B------:R-:W-:Y:S01]  /*1430*/  UIMAD UR10, UR11, UR8, URZ ;  /* 0x000000080b0a72a4 */ /* 0x000fe2000f8e023f */
[----:B------:R-:W-:Y:S02]  /*1440*/  ISETP.GE.AND P4, PT, R86, UR4, PT ;  /* 0x0000000456007c0c */ /* 0x000fe4000bf86270 */
[----:B------:R-:W-:Y:S01]  /*1450*/  IADD3.X R162, R132, UR11, RZ, P0, !PT ;  /* 0x0000000b84a27c10 */ /* 0x000fe200087fe4ff */
[----:B------:R-:W-:Y:S01]  /*1460*/  UIMAD UR10, UR20, UR9, UR10 ;  /* 0x00000009140a72a4 */ /* 0x000fe2000f8e020a */
[C---:B------:R-:W-:Y:S02]  /*1470*/  LEA R130, P0, R223.reuse, UR16, 0x1 ;  /* 0x00000010df827c11 */ /* 0x040fe4000f8008ff */
[----:B------:R-:W-:Y:S01]  /*1480*/  IADD3 R225, P5, R86, UR22, RZ ;  /* 0x0000001656e17c10 */ /* 0x000fe2000ffbe0ff */
[----:B------:R-:W-:Y:S01]  /*1490*/  UIADD3 UR10, UR23, UR10, URZ ;  /* 0x0000000a170a7290 */ /* 0x000fe2000fffe03f */
[----:B------:R-:W-:Y:S02]  /*14a0*/  LEA.HI.X R131, R223, UR15, R162, 0x1, P0 ;  /* 0x0000000fdf837c11 */ /* 0x000fe400080f0ca2 */
[----:B------:R-:W-:Y:S02]  /*14b0*/  ISETP.LT.AND P0, PT, R80, UR5, !P3 ;  /* 0x0000000550007c0c */ /* 0x000fe4000df01270 */
[----:B------:R-:W-:Y:S02]  /*14c0*/  IADD3 R223, P2, R88, UR22, RZ ;  /* 0x0000001658df7c10 */ /* 0x000fe4000ff5e0ff */
[----:B------:R-:W-:Y:S02]  /*14d0*/  ISETP.LT.AND P1, PT, R80, UR5, !P4 ;  /* 0x0000000550007c0c */ /* 0x000fe4000e721270 */
[----:B------:R-:W-:Y:S02]  /*14e0*/  LEA R100, P6, R223, UR14, 0x1 ;  /* 0x0000000edf647c11 */ /* 0x000fe4000f8c08ff */
[----:B------:R-:W-:Y:S02]  /*14f0*/  IADD3.X R162, R89, UR10, RZ, P2, !PT ;  /* 0x0000000a59a27c10 */ /* 0x000fe400097fe4ff */
[----:B------:R-:W-:Y:S02]  /*1500*/  LEA R98, P2, R225, UR14, 0x1 ;  /* 0x0000000ee1627c11 */ /* 0x000fe4000f8408ff */
[----:B------:R-:W-:Y:S01]  /*1510*/  IADD3.X R164, R87, UR10, RZ, P5, !PT ;  /* 0x0000000a57a47c10 */ /* 0x000fe2000affe4ff */
[----:B------:R-:W2:Y:S01]  /*1520*/  @P0 LDG.E.U16 R90, desc[UR6][R130.64] ;  /* 0x00000006825a0981 */ /* 0x000ea2000c1e1500 */
[----:B------:R-:W-:Y:S02]  /*1530*/  LEA.HI.X R101, R223, UR13, R162, 0x1, P6 ;  /* 0x0000000ddf657c11 */ /* 0x000fe4000b0f0ca2 */
[----:B------:R-:W-:Y:S01]  /*1540*/  ISETP.GE.AND P5, PT, R84, UR4, PT ;  /* 0x0000000454007c0c */ /* 0x000fe2000bfa6270 */
[----:B------:R-:W3:Y:S01]  /*1550*/  @P1 LDG.E.U16 R91, desc[UR6][R130.64] ;  /* 0x00000006825b1981 */ /* 0x000ee2000c1e1500 */
[----:B------:R-:W-:Y:S02]  /*1560*/  LEA.HI.X R99, R225, UR13, R164, 0x1, P2 ;  /* 0x0000000de1637c11 */ /* 0x000fe400090f0ca4 */
[----:B------:R-:W-:Y:S01]  /*1570*/  ISETP.LT.AND P2, PT, R80, UR5, !P5 ;  /* 0x0000000550007c0c */ /* 0x000fe2000ef41270 */
[----:B------:R-:W4:Y:S01]  /*1580*/  @P0 LDG.E.U16 R81, desc[UR6][R100.64] ;  /* 0x0000000664510981 */ /* 0x000f22000c1e1500 */
[----:B------:R-:W-:Y:S03]  /*1590*/  IADD3 R223, P6, R218, UR20, RZ ;  /* 0x00000014dadf7c10 */ /* 0x000fe6000ffde0ff */
[----:B------:R-:W5:Y:S01]  /*15a0*/  @P1 LDG.E.U16 R92, desc[UR6][R98.64] ;  /* 0x00000006625c1981 */ /* 0x000f62000c1e1500 */
[----:B------:R-:W-:Y:S02]  /*15b0*/  IADD3.X R162, R133, UR11, RZ, P6, !PT ;  /* 0x0000000b85a27c10 */ /* 0x000fe4000b7fe4ff */
[C---:B------:R-:W-:Y:S04]  /*15c0*/  LEA R128, P6, R223.reuse, UR16, 0x1 ;  /* 0x00000010df807c11 */ /* 0x040fe8000f8c08ff */
[----:B------:R-:W-:Y:S01]  /*15d0*/  LEA.HI.X R129, R223, UR15, R162, 0x1, P6 ;  /* 0x0000000fdf817c11 */ /* 0x000fe2000b0f0ca2 */
[----:B------:R-:W5:Y:S01]  /*15e0*/  @P2 LDG.E.U16 R124, desc[UR6][R130.64] ;  /* 0x00000006827c2981 */ /* 0x000f62000c1e1500 */
[----:B------:R-:W-:Y:S03]  /*15f0*/  IADD3 R223, P6, R216, UR20, RZ ;  /* 0x00000014d8df7c10 */ /* 0x000fe6000ffde0ff */
[----:B------:R-:W5:Y:S01]  /*1600*/  @P2 LDG.E.U16 R93, desc[UR6][R98.64+0x2] ;  /* 0x00000206625d2981 */ /* 0x000f62000c1e1500 */
[----:B------:R-:W-:Y:S02]  /*1610*/  IADD3.X R162, R134, UR11, RZ, P6, !PT ;  /* 0x0000000b86a27c10 */ /* 0x000fe4000b7fe4ff */
[C---:B------:R-:W-:Y:S04]  /*1620*/  LEA R126, P6, R223.reuse, UR16, 0x1 ;  /* 0x00000010df7e7c11 */ /* 0x040fe8000f8c08ff */
[----:B------:R-:W-:Y:S02]  /*1630*/  LEA.HI.X R127, R223, UR15, R162, 0x1, P6 ;  /* 0x0000000fdf7f7c11 */ /* 0x000fe4000b0f0ca2 */
[----:B------:R-:W-:Y:S04]  /*1640*/  IADD3 R223, P6, R214, UR20, RZ ;  /* 0x00000014d6df7c10 */ /* 0x000fe8000ffde0ff */
        /* <DEDUP_REMOVED lines=47> */
[----:B------:R-:W-:Y:S01]  /*1940*/  IADD3 R223, P6, R190, UR20, RZ ;  /* 0x00000014bedf7c10 */ /* 0x000fe2000ffde0ff */
[----:B------:R-:W-:Y:S03]  /*1950*/  UIADD3 UR20, UR20, 0x1, URZ ;  /* 0x0000000114147890 */ /* 0x000fe6000fffe03f */
[----:B------:R-:W-:Y:S02]  /*1960*/  IADD3.X R162, R147, UR11, RZ, P6, !PT ;  /* 0x0000000b93a27c10 */ /* 0x000fe4000b7fe4ff */
[C---:B------:R-:W-:Y:S04]  /*1970*/  LEA R94, P6, R223.reuse, UR16, 0x1 ;  /* 0x00000010df5e7c11 */ /* 0x040fe8000f8c08ff */
[----:B------:R-:W-:Y:S02]  /*1980*/  LEA.HI.X R95, R223, UR15, R162, 0x1, P6 ;  /* 0x0000000fdf5f7c11 */ /* 0x000fe4000b0f0ca2 */
[----:B------:R-:W-:Y:S01]  /*1990*/  ISETP.GE.AND P6, PT, R82, UR4, PT ;  /* 0x0000000452007c0c */ /* 0x000fe2000bfc6270 */
[----:B--2---:R-:W-:Y:S02]  /*19a0*/  @P0 HADD2.F32 R90, -RZ, R90.H0_H0 ;  /* 0x2000005aff5a0230 */ /* 0x004fe40000004100 */
[----:B---3--:R-:W-:Y:S02]  /*19b0*/  @P1 HADD2.F32 R91, -RZ, R91.H0_H0 ;  /* 0x2000005bff5b1230 */ /* 0x008fe40000004100 */
[----:B----4-:R-:W-:Y:S02]  /*19c0*/  @P0 HADD2.F32 R81, -RZ, R81.H0_H0 ;  /* 0x20000051ff510230 */ /* 0x010fe40000004100 */
[----:B-----5:R-:W-:Y:S03]  /*19d0*/  @P1 HADD2.F32 R92, -RZ, R92.H0_H0 ;  /* 0x2000005cff5c1230 */ /* 0x020fe60000004100 */
[----:B------:R-:W-:Y:S01]  /*19e0*/  @P0 FFMA R0, R81, R90, R0 ;  /* 0x0000005a51000223 */ /* 0x000fe20000000000 */
[----:B------:R-:W-:Y:S01]  /*19f0*/  ISETP.LT.AND P0, PT, R80, UR5, !P6 ;  /* 0x0000000550007c0c */ /* 0x000fe2000f701270 */
[----:B------:R-:W-:Y:S01]  /*1a00*/  @P1 FFMA R17, R92, R91, R17 ;  /* 0x0000005b5c111223 */ /* 0x000fe20000000011 */
[C---:B------:R-:W-:Y:S01]  /*1a10*/  ISETP.LT.AND P1, PT, R79.reuse, UR5, !P3 ;  /* 0x000000054f007c0c */ /* 0x040fe2000df21270 */
[----:B------:R-:W-:Y:S02]  /*1a20*/  @P2 HADD2.F32 R81, -RZ, R124.H0_H0 ;  /* 0x2000007cff512230 */ /* 0x000fe40000004100 */
[----:B------:R-:W-:Y:S05]  /*1a30*/  @P2 HADD2.F32 R90, -RZ, R93.H0_H0 ;  /* 0x2000005dff5a2230 */ /* 0x000fea0000004100 */
[----:B------:R-:W-:Y:S01]  /*1a40*/  @P2 FFMA R33, R90, R81, R33 ;  /* 0x000000515a212223 */ /* 0x000fe20000000021 */
[C---:B------:R-:W-:Y:S02]  /*1a50*/  ISETP.LT.AND P2, PT, R79.reuse, UR5, !P4 ;  /* 0x000000054f007c0c */ /* 0x040fe4000e741270 */
[----:B------:R-:W2:Y:S04]  /*1a60*/  @P0 LDG.E.U16 R81, desc[UR6][R130.64] ;  /* 0x0000000682510981 */ /* 0x000ea8000c1e1500 */
[----:B------:R-:W3:Y:S04]  /*1a70*/  @P0 LDG.E.U16 R90, desc[UR6][R98.64+0x4] ;  /* 0x00000406625a0981 */ /* 0x000ee8000c1e1500 */
[----:B------:R-:W4:Y:S04]  /*1a80*/  @P1 LDG.E.U16 R92, desc[UR6][R128.64] ;  /* 0x00000006805c1981 */ /* 0x000f28000c1e1500 */
[----:B------:R-:W5:Y:S04]  /*1a90*/  @P1 LDG.E.U16 R91, desc[UR6][R100.64] ;  /* 0x00000006645b1981 */ /* 0x000f68000c1e1500 */
[----:B------:R-:W5:Y:S04]  /*1aa0*/  @P2 LDG.E.U16 R124, desc[UR6][R128.64] ;  /* 0x00000006807c2981 */ /* 0x000f68000c1e1500 */
[----:B------:R-:W5:Y:S01]  /*1ab0*/  @P2 LDG.E.U16 R93, desc[UR6][R98.64] ;  /* 0x00000006625d2981 */ /* 0x000f62000c1e1500 */
[----:B--2---:R-:W-:Y:S02]  /*1ac0*/  @P0 HADD2.F32 R81, -RZ, R81.H0_H0 ;  /* 0x20000051ff510230 */ /* 0x004fe40000004100 */
[----:B---3--:R-:W-:Y:S02]  /*1ad0*/  @P0 HADD2.F32 R90, -RZ, R90.H0_H0 ;  /* 0x2000005aff5a0230 */ /* 0x008fe40000004100 */
[----:B----4-:R-:W-:Y:S03]  /*1ae0*/  @P1 HADD2.F32 R92, -RZ, R92.H0_H0 ;  /* 0x2000005cff5c1230 */ /* 0x010fe60000004100 */
[----:B------:R-:W-:Y:S01]  /*1af0*/  @P0 FFMA R49, R90, R81, R49 ;  /* 0x000000515a310223 */ /* 0x000fe20000000031 */
[----:B------:R-:W-:Y:S01]  /*1b00*/  ISETP.LT.AND P0, PT, R79, UR5, !P5 ;  /* 0x000000054f007c0c */ /* 0x000fe2000ef01270 */
[----:B-----5:R-:W-:Y:S02]  /*1b10*/  @P1 HADD2.F32 R91, -RZ, R91.H0_H0 ;  /* 0x2000005bff5b1230 */ /* 0x020fe40000004100 */
[----:B------:R-:W-:Y:S03]  /*1b20*/  @P2 HADD2.F32 R90, -RZ, R124.H0_H0 ;  /* 0x2000007cff5a2230 */ /* 0x000fe60000004100 */
[----:B------:R-:W-:Y:S01]  /*1b30*/  @P1 FFMA R2, R91, R92, R2 ;  /* 0x0000005c5b021223 */ /* 0x000fe20000000002 */
[----:B------:R-:W-:Y:S01]  /*1b40*/  ISETP.LT.AND P1, PT, R79, UR5, !P6 ;  /* 0x000000054f007c0c */ /* 0x000fe2000f721270 */
[----:B------:R-:W-:Y:S05]  /*1b50*/  @P2 HADD2.F32 R81, -RZ, R93.H0_H0 ;  /* 0x2000005dff512230 */ /* 0x000fea0000004100 */
[----:B------:R-:W-:Y:S01]  /*1b60*/  @P2 FFMA R18, R81, R90, R18 ;  /* 0x0000005a51122223 */ /* 0x000fe20000000012 */
[C---:B------:R-:W-:Y:S01]  /*1b70*/  ISETP.LT.AND P2, PT, R78.reuse, UR5, !P3 ;  /* 0x000000054e007c0c */ /* 0x040fe2000df41270 */
        /* <DEDUP_REMOVED lines=10> */
[C---:B------:R-:W-:Y:S01]  /*1c20*/  ISETP.LT.AND P0, PT, R78.reuse, UR5, !P4 ;  /* 0x000000054e007c0c */ /* 0x040fe2000e701270 */
[----:B-----5:R-:W-:Y:S02]  /*1c30*/  @P1 HADD2.F32 R91, -RZ, R91.H0_H0 ;  /* 0x2000005bff5b1230 */ /* 0x020fe40000004100 */
[----:B------:R-:W-:Y:S03]  /*1c40*/  @P2 HADD2.F32 R81, -RZ, R124.H0_H0 ;  /* 0x2000007cff512230 */ /* 0x000fe60000004100 */
[----:B------:R-:W-:Y:S01]  /*1c50*/  @P1 FFMA R50, R91, R92, R50 ;  /* 0x0000005c5b321223 */ /* 0x000fe20000000032 */
[----:B------:R-:W-:Y:S01]  /*1c60*/  ISETP.LT.AND P1, PT, R78, UR5, !P5 ;  /* 0x000000054e007c0c */ /* 0x000fe2000ef21270 */
[----:B------:R-:W-:Y:S05]  /*1c70*/  @P2 HADD2.F32 R90, -RZ, R93.H0_H0 ;  /* 0x2000005dff5a2230 */ /* 0x000fea0000004100 */
[----:B------:R-:W-:Y:S01]  /*1c80*/  @P2 FFMA R3, R90, R81, R3 ;  /* 0x000000515a032223 */ /* 0x000fe20000000003 */
[----:B------:R-:W-:Y:S01]  /*1c90*/  ISETP.LT.AND P2, PT, R78, UR5, !P6 ;  /* 0x000000054e007c0c */ /* 0x000fe2000f741270 */
        /* <DEDUP_REMOVED lines=14> */
[C---:B------:R-:W-:Y:S01]  /*1d80*/  ISETP.LT.AND P1, PT, R77.reuse, UR5, !P4 ;  /* 0x000000054d007c0c */ /* 0x040fe2000e721270 */
        /* <DEDUP_REMOVED lines=17> */
[C---:B------:R-:W-:Y:S01]  /*1ea0*/  ISETP.LT.AND P1, PT, R76.reuse, UR5, !P3 ;  /* 0x000000054c007c0c */ /* 0x040fe2000df21270 */
        /* <DEDUP_REMOVED lines=217> */
[----:B------:R-:W2:Y:S01]  /*2c40*/  @P0 LDG.E.U16 R104, desc[UR6][R104.64] ;  /* 0x0000000668680981 */ /* 0x000ea2000c1e1500 */
[----:B------:R-:W-:Y:S01]  /*2c50*/  @P2 FFMA R45, R90, R81, R45 ;  /* 0x000000515a2d2223 */ /* 0x000fe2000000002d */
[C---:B------:R-:W-:Y:S02]  /*2c60*/  ISETP.LT.AND P2, PT, R67.reuse, UR5, !P4 ;  /* 0x0000000543007c0c */ /* 0x040fe4000e741270 */
        /* <DEDUP_REMOVED lines=17> */
[----:B------:R-:W2:Y:S01]  /*2d80*/  @P0 LDG.E.U16 R90, desc[UR6][R102.64] ;  /* 0x00000006665a0981 */ /* 0x000ea2000c1e1500 */
[----:B------:R-:W-:Y:S03]  /*2d90*/  ISETP.LT.AND P3, PT, R65, UR5, !P3 ;  /* 0x0000000541007c0c */ /* 0x000fe6000df61270 */
[----:B------:R-:W3:Y:S04]  /*2da0*/  @P0 LDG.E.U16 R81, desc[UR6][R98.64+0x2] ;  /* 0x0000020662510981 */ /* 0x000ee8000c1e1500 */
[----:B------:R-:W4:Y:S04]  /*2db0*/  @P1 LDG.E.U16 R92, desc[UR6][R102.64] ;  /* 0x00000006665c1981 */ /* 0x000f28000c1e1500 */
[----:B------:R-:W5:Y:S04]  /*2dc0*/  @P1 LDG.E.U16 R91, desc[UR6][R98.64+0x4] ;  /* 0x00000406625b1981 */ /* 0x000f68000c1e1500 */
[----:B------:R-:W5:Y:S04]  /*2dd0*/  @P2 LDG.E.U16 R104, desc[UR6][R96.64] ;  /* 0x0000000660682981 */ /* 0x000f68000c1e1500 */
        /* <DEDUP_REMOVED lines=8> */
[----:B-----5:R-:W-:Y:S01]  /*2e60*/  @P1 HADD2.F32 R91, -RZ, R91.H0_H0 ;  /* 0x2000005bff5b1230 */ /* 0x020fe20000004100 */
[----:B------:R-:W-:Y:S01]  /*2e70*/  ISETP.LT.AND P4, PT, R65, UR5, !P4 ;  /* 0x0000000541007c0c */ /* 0x000fe2000e781270 */
[----:B------:R-:W-:Y:S03]  /*2e80*/  @P2 HADD2.F32 R81, -RZ, R104.H0_H0 ;  /* 0x20000068ff512230 */ /* 0x000fe60000004100 */
[----:B------:R-:W-:Y:S01]  /*2e90*/  @P1 FFMA R62, R91, R92, R62 ;  /* 0x0000005c5b3e1223 */ /* 0x000fe2000000003e */
[----:B------:R-:W-:Y:S01]  /*2ea0*/  ISETP.LT.AND P1, PT, R66, UR5, !P5 ;  /* 0x0000000542007c0c */ /* 0x000fe2000ef21270 */
[----:B------:R-:W-:Y:S01]  /*2eb0*/  @P2 HADD2.F32 R90, -RZ, R93.H0_H0 ;  /* 0x2000005dff5a2230 */ /* 0x000fe20000004100 */
[C---:B------:R-:W-:Y:S04]  /*2ec0*/  ISETP.LT.AND P5, PT, R65.reuse, UR5, !P5 ;  /* 0x0000000541007c0c */ /* 0x040fe8000efa1270 */
[----:B------:R-:W-:Y:S02]  /*2ed0*/  @P2 FFMA R15, R90, R81, R15 ;  /* 0x000000515a0f2223 */ /* 0x000fe4000000000f */
[----:B------:R-:W2:Y:S01]  /*2ee0*/  @P4 LDG.E.U16 R107, desc[UR6][R94.64] ;  /* 0x000000065e6b4981 */ /* 0x000ea2000c1e1500 */
[----:B------:R-:W-:Y:S02]  /*2ef0*/  ISETP.LT.AND P2, PT, R66, UR5, !P6 ;  /* 0x0000000542007c0c */ /* 0x000fe4000f741270 */
[----:B------:R-:W-:Y:S01]  /*2f00*/  ISETP.LT.AND P6, PT, R65, UR5, !P6 ;  /* 0x0000000541007c0c */ /* 0x000fe2000f7c1270 */
[----:B------:R-:W3:Y:S04]  /*2f10*/  @P0 LDG.E.U16 R81, desc[UR6][R96.64] ;  /* 0x0000000660510981 */ /* 0x000ee8000c1e1500 */
[----:B------:R-:W4:Y:S04]  /*2f20*/  @P0 LDG.E.U16 R90, desc[UR6][R98.64] ;  /* 0x00000006625a0981 */ /* 0x000f28000c1e1500 */
[----:B------:R-:W5:Y:S04]  /*2f30*/  @P1 LDG.E.U16 R91, desc[UR6][R96.64] ;  /* 0x00000006605b1981 */ /* 0x000f68000c1e1500 */
[----:B------:R-:W5:Y:S04]  /*2f40*/  @P1 LDG.E.U16 R92, desc[UR6][R98.64+0x2] ;  /* 0x00000206625c1981 */ /* 0x000f68000c1e1500 */
[----:B------:R-:W5:Y:S04]  /*2f50*/  @P2 LDG.E.U16 R109, desc[UR6][R96.64] ;  /* 0x00000006606d2981 */ /* 0x000f68000c1e1500 */
[----:B------:R-:W5:Y:S04]  /*2f60*/  @P2 LDG.E.U16 R105, desc[UR6][R98.64+0x4] ;  /* 0x0000040662692981 */ /* 0x000f68000c1e1500 */
[----:B------:R-:W5:Y:S04]  /*2f70*/  @P5 LDG.E.U16 R93, desc[UR6][R94.64] ;  /* 0x000000065e5d5981 */ /* 0x000f68000c1e1500 */
[----:B------:R-:W5:Y:S04]  /*2f80*/  @P4 LDG.E.U16 R104, desc[UR6][R98.64] ;  /* 0x0000000662684981 */ /* 0x000f68000c1e1500 */
[----:B------:R-:W5:Y:S04]  /*2f90*/  @P5 LDG.E.U16 R102, desc[UR6][R98.64+0x2] ;  /* 0x0000020662665981 */ /* 0x000f68000c1e1500 */
[----:B------:R2:W5:Y:S04]  /*2fa0*/  @P6 LDG.E.U16 R106, desc[UR6][R94.64] ;  /* 0x000000065e6a6981 */ /* 0x000568000c1e1500 */
[----:B------:R0:W5:Y:S01]  /*2fb0*/  @P6 LDG.E.U16 R103, desc[UR6][R98.64+0x4] ;  /* 0x0000040662676981 */ /* 0x000162000c1e1500 */
[----:B--2---:R-:W-:Y:S02]  /*2fc0*/  @P4 HADD2.F32 R94, -RZ, R107.H0_H0 ;  /* 0x2000006bff5e4230 */ /* 0x004fe40000004100 */
[----:B---3--:R-:W-:Y:S02]  /*2fd0*/  @P0 HADD2.F32 R81, -RZ, R81.H0_H0 ;  /* 0x20000051ff510230 */ /* 0x008fe40000004100 */
[----:B----4-:R-:W-:Y:S02]  /*2fe0*/  @P0 HADD2.F32 R90, -RZ, R90.H0_H0 ;  /* 0x2000005aff5a0230 */ /* 0x010fe40000004100 */
[----:B-----5:R-:W-:Y:S03]  /*2ff0*/  @P1 HADD2.F32 R91, -RZ, R91.H0_H0 ;  /* 0x2000005bff5b1230 */ /* 0x020fe60000004100 */
[----:B------:R-:W-:Y:S01]  /*3000*/  @P0 FFMA R31, R90, R81, R31 ;  /* 0x000000515a1f0223 */ /* 0x000fe2000000001f */
[----:B------:R-:W-:Y:S01]  /*3010*/  ISETP.LE.AND P0, PT, R125, UR20, PT ;  /* 0x000000147d007c0c */ /* 0x000fe2000bf03270 */
[----:B------:R-:W-:Y:S02]  /*3020*/  @P1 HADD2.F32 R92, -RZ, R92.H0_H0 ;  /* 0x2000005cff5c1230 */ /* 0x000fe40000004100 */
[----:B------:R-:W-:Y:S03]  /*3030*/  @P2 HADD2.F32 R81, -RZ, R109.H0_H0 ;  /* 0x2000006dff512230 */ /* 0x000fe60000004100 */
[----:B------:R-:W-:Y:S01]  /*3040*/  @P1 FFMA R47, R92, R91, R47 ;  /* 0x0000005b5c2f1223 */ /* 0x000fe2000000002f */
[----:B------:R-:W-:Y:S02]  /*3050*/  @P3 HADD2.F32 R92, -RZ, R108.H0_H0 ;  /* 0x2000006cff5c3230 */ /* 0x000fe40000004100 */
[----:B------:R-:W-:Y:S02]  /*3060*/  @P2 HADD2.F32 R90, -RZ, R105.H0_H0 ;  /* 0x20000069ff5a2230 */ /* 0x000fe40000004100 */
[----:B------:R-:W-:Y:S02]  /*3070*/  @P3 HADD2.F32 R91, -RZ, R100.H0_H0 ;  /* 0x20000064ff5b3230 */ /* 0x000fe40000004100 */
[----:B------:R-:W-:Y:S02]  /*3080*/  @P5 HADD2.F32 R96, -RZ, R93.H0_H0 ;  /* 0x2000005dff605230 */ /* 0x000fe40000004100 */
[----:B------:R-:W-:Y:S01]  /*3090*/  @P2 FFMA R63, R90, R81, R63 ;  /* 0x000000515a3f2223 */ /* 0x000fe2000000003f */
[----:B------:R-:W-:Y:S01]  /*30a0*/  @P3 FFMA R16, R91, R92, R16 ;  /* 0x0000005c5b103223 */ /* 0x000fe20000000010 */
[----:B------:R-:W-:Y:S02]  /*30b0*/  @P4 HADD2.F32 R93, -RZ, R104.H0_H0 ;  /* 0x20000068ff5d4230 */ /* 0x000fe40000004100 */
[----:B------:R-:W-:Y:S03]  /*30c0*/  @P5 HADD2.F32 R95, -RZ, R102.H0_H0 ;  /* 0x20000066ff5f5230 */ /* 0x000fe60000004100 */
[----:B------:R-:W-:Y:S01]  /*30d0*/  @P4 FFMA R32, R93, R94, R32 ;  /* 0x0000005e5d204223 */ /* 0x000fe20000000020 */
[----:B0-----:R-:W-:Y:S02]  /*30e0*/  @P6 HADD2.F32 R98, -RZ, R106.H0_H0 ;  /* 0x2000006aff626230 */ /* 0x001fe40000004100 */
[----:B------:R-:W-:Y:S01]  /*30f0*/  @P5 FFMA R48, R95, R96, R48 ;  /* 0x000000605f305223 */ /* 0x000fe20000000030 */
[----:B------:R-:W-:Y:S05]  /*3100*/  @P6 HADD2.F32 R97, -RZ, R103.H0_H0 ;  /* 0x20000067ff616230 */ /* 0x000fea0000004100 */
[----:B------:R-:W-:Y:S01]  /*3110*/  @P6 FFMA R64, R97, R98, R64 ;  /* 0x0000006261406223 */ /* 0x000fe20000000040 */
[----:B------:R-:W-:Y:S09]  /*3120*/  @!P0 BRA `(.L_x_1) ;  /* 0xffffffe000b08947 */ /* 0x000ff2000383ffff */
.L_x_0:
[----:B------:R-:W-:Y:S01]  /*3130*/  ISETP.GE.AND P0, PT, R88, UR4, PT ;  /* 0x0000000458007c0c */ /* 0x000fe2000bf06270 */
[----:B------:R-:W-:Y:S01]  /*3140*/  BSSY B1, `(.L_x_2) ;  /* 0x0000a4b000017945 */ /* 0x000fe20003800000 */
[----:B------:R-:W-:Y:S02]  /*3150*/  LOP3.LUT R160, R160, 0xfffff7ff, RZ, 0xc0, !PT ;  /* 0xfffff7ffa0a07812 */ /* 0x000fe400078ec0ff */
[----:B------:R-:W-:Y:S02]  /*3160*/  ISETP.LT.AND P1, PT, R72, UR5, !P0 ;  /* 0x0000000548007c0c */ /* 0x000fe4000c721270 */
[----:B------:R-:W-:Y:S02]  /*3170*/  ISETP.LT.AND P2, PT, R76, UR5, !P0 ;  /* 0x000000054c007c0c */ /* 0x000fe4000c741270 */
[----:B------:R-:W-:Y:S02]  /*3180*/  ISETP.LT.AND P3, PT, R71, UR5, !P0 ;  /* 0x0000000547007c0c */ /* 0x000fe4000c761270 */
[----:B------:R-:W-:-:S02]  /*3190*/  LOP3.LUT R158, R158, 0xbfffffff, RZ, 0xc0, !PT ;  /* 0xbfffffff9e9e7812 */ /* 0x000fc400078ec0ff */
[----:B------:R-:W-:Y:S02]  /*31a0*/  ISETP.LT.AND P4, PT, R80, UR5, !P0 ;  /* 0x0000000550007c0c */ /* 0x000fe4000c781270 */
[----:B------:R-:W-:Y:S02]  /*31b0*/  SHF.R.S32.HI R104, RZ, 0x1f, R79 ;  /* 0x0000001fff687819 */ /* 0x000fe4000001144f */
[----:B------:R-:W-:Y:S02]  /*31c0*/  P2R R81, PR, RZ, 0x10 ;  /* 0x00000010ff517803 */ /* 0x000fe40000000000 */
[----:B------:R-:W-:Y:S02]  /*31d0*/  @P1 LOP3.LUT R160, R160, 0x800, RZ, 0xfc, !PT ;  /* 0x00000800a0a01812 */ /* 0x000fe400078efcff */
[----:B------:R-:W-:Y:S02]  /*31e0*/  ISETP.LT.AND P1, PT, R78, UR5, !P0 ;  /* 0x000000054e007c0c */ /* 0x000fe4000c721270 */
[----:B------:R-:W-:-:S02]  /*31f0*/  LOP3.LUT R160, R160, 0xfffffffb, RZ, 0xc0, !PT ;  /* 0xfffffffba0a07812 */ /* 0x000fc400078ec0ff */
[----:B------:R-:W-:Y:S02]  /*3200*/  SHF.R.S32.HI R115, RZ, 0x1f, R78 ;  /* 0x0000001fff737819 */ /* 0x000fe4000001144e */
[----:B------:R-:W-:Y:S02]  /*3210*/  @P2 LOP3.LUT R160, R160, 0x4, RZ, 0xfc, !PT ;  /* 0x00000004a0a02812 */ /* 0x000fe400078efcff */
[----:B------:R-:W-:Y:S02]  /*3220*/  ISETP.LT.AND P2, PT, R79, UR5, !P0 ;  /* 0x000000054f007c0c */ /* 0x000fe4000c741270 */
[----:B------:R-:W-:Y:S02]  /*3230*/  LOP3.LUT R160, R160, 0xffffdfff, RZ, 0xc0, !PT ;  /* 0xffffdfffa0a07812 */ /* 0x000fe400078ec0ff */
[----:B------:R-:W-:Y:S02]  /*3240*/  SHF.R.S32.HI R109, RZ, 0x1f, R77 ;  /* 0x0000001fff6d7819 */ /* 0x000fe4000001144d */
[----:B------:R-:W-:-:S02]  /*3250*/  @P1 LOP3.LUT R158, R158, 0x40000000, RZ, 0xfc, !PT ;  /* 0x400000009e9e1812 */ /* 0x000fc400078efcff */
[----:B------:R-:W-:Y:S02]  /*3260*/  ISETP.LT.AND P1, PT, R70, UR5, !P0 ;  /* 0x0000000546007c0c */ /* 0x000fe4000c721270 */
[----:B------:R-:W-:Y:S02]  /*3270*/  @P3 LOP3.LUT R160, R160, 0x2000, RZ, 0xfc, !PT ;  /* 0x00002000a0a03812 */ /* 0x000fe400078efcff */
[----:B------:R-:W-:Y:S02]  /*3280*/  ISETP.LT.AND P3, PT, R75, UR5, !P0 ;  /* 0x000000054b007c0c */ /* 0x000fe4000c761270 */
[----:B------:R-:W-:Y:S02]  /*3290*/  LOP3.LUT R160, R160, 0xffff7fff, RZ, 0xc0, !PT ;  /* 0xffff7fffa0a07812 */ /* 0x000fe400078ec0ff */
[----:B------:R-:W-:Y:S02]  /*32a0*/  LOP3.LUT R158, R158, 0xfbffffff, RZ, 0xc0, !PT ;  /* 0xfbffffff9e9e7812 */ /* 0x000fe400078ec0ff */
[----:B------:R-:W-:-:S02]  /*32b0*/  SHF.R.S32.HI R105, RZ, 0x1f, R76 ;  /* 0x0000001fff697819 */ /* 0x000fc4000001144c */
[----:B------:R-:W-:Y:S02]  /*32c0*/  @P2 LOP3.LUT R158, R158, 0x4000000, RZ, 0xfc, !PT ;  /* 0x040000009e9e2812 */ /* 0x000fe400078efcff */
[----:B------:R-:W-:Y:S02]  /*32d0*/  @P1 LOP3.LUT R160, R160, 0x8000, RZ, 0xfc, !PT ;  /* 0x00008000a0a01812 */ /* 0x000fe400078efcff */
[----:B------:R-:W-:Y:S02]  /*32e0*/  ISETP.LT.AND P2, PT, R69, UR5, !P0 ;  /* 0x0000000545007c0c */ /* 0x000fe4000c741270 */
[----:B------:R-:W-:Y:S02]  /*32f0*/  LOP3.LUT R160, R160, 0xffffffef, RZ, 0xc0, !PT ;  /* 0xffffffefa0a07812 */ /* 0x000fe400078ec0ff */
[----:B------:R-:W-:Y:S02]  /*3300*/  ISETP.LT.AND P1, PT, R68, UR5, !P0 ;  /* 0x0000000544007c0c */ /* 0x000fe4000c721270 */
[----:B------:R-:W-:-:S02]  /*3310*/  @P3 LOP3.LUT R160, R160, 0x10, RZ, 0xfc, !PT ;  /* 0x00000010a0a03812 */ /* 0x000fc400078efcff */
[----:B------:R-:W-:Y:S02]  /*3320*/  ISETP.LT.AND P3, PT, R74, UR5, !P0 ;  /* 0x000000054a007c0c */ /* 0x000fe4000c761270 */
[----:B------:R-:W-:Y:S02]  /*3330*/  LOP3.LUT R160, R160, 0xfffdffff, RZ, 0xc0, !PT ;  /* 0xfffdffffa0a07812 */ /* 0x000fe400078ec0ff */
[----:B------:R-:W-:Y:S02]  /*3340*/  LOP3.LUT R158, R158, 0xfffff7ff, RZ, 0xc0, !PT ;  /* 0xfffff7ff9e9e7812 */ /* 0x000fe400078ec0ff */
[----:B------:R-:W-:Y:S02]  /*3350*/  @P2 LOP3.LUT R160, R160, 0x20000, RZ, 0xfc, !PT ;  /* 0x00020000a0a02812 */ /* 0x000fe400078efcff */
[----:B------:R-:W-:Y:S02]  /*3360*/  ISETP.LT.AND P2, PT, R77, UR5, !P0 ;  /* 0x000000054d007c0c */ /* 0x000fe4000c741270 */
[----:B------:R-:W-:-:S04]  /*3370*/  LOP3.LUT R160, R160, 0xfff7ffff, RZ, 0xc0, !PT ;  /* 0xfff7ffffa0a07812 */ /* 0x000fc800078ec0ff */
        /* <DEDUP_REMOVED lines=11> */
[----:B------:R-:W-:Y:S02]  /*3430*/  LOP3.LUT R160, R160, 0xff7fffff, RZ, 0xc0, !PT ;  /* 0xff7fffffa0a07812 */ /* 0x000fe400078ec0ff */
[----:B------:R-:W-:Y:S02]  /*3440*/  ISETP.GE.AND P0, PT, R86, UR4, PT ;  /* 0x0000000456007c0c */ /* 0x000fe4000bf06270 */
[----:B------:R-:W-:Y:S02]  /*3450*/  @P3 LOP3.LUT R160, R160, 0x800000, RZ, 0xfc, !PT ;  /* 0x00800000a0a03812 */ /* 0x000fe400078efcff */
[----:B------:R-:W-:-:S02]  /*3460*/  ISETP.LT.AND P3, PT, R72, UR5, !P0 ;  /* 0x0000000548007c0c */ /* 0x000fc4000c761270 */
[----:B------:R-:W-:Y:S02]  /*3470*/  LOP3.LUT R160, R160, 0xfffffdff, RZ, 0xc0, !PT ;  /* 0xfffffdffa0a07812 */ /* 0x000fe400078ec0ff */
[----:B------:R-:W-:Y:S02]  /*3480*/  ISETP.LT.AND P4, PT, R74, UR5, !P0 ;  /* 0x000000054a007c0c */ /* 0x000fe4000c781270 */
[----:B------:R-:W-:Y:S02]  /*3490*/  @P2 LOP3.LUT R160, R160, 0x200, RZ, 0xfc, !PT ;  /* 0x00000200a0a02812 */ /* 0x000fe400078efcff */
[----:B------:R-:W-:Y:S02]  /*34a0*/  ISETP.LT.AND P2, PT, R76, UR5, !P0 ;  /* 0x000000054c007c0c */ /* 0x000fe4000c741270 */
[----:B------:R-:W-:Y:S02]  /*34b0*/  LOP3.LUT R160, R160, 0xfdffffff, RZ, 0xc0, !PT ;  /* 0xfdffffffa0a07812 */ /* 0x000fe400078ec0ff */
[----:B------:R-:W-:-:S02]  /*34c0*/  ISETP.LT.AND P6, PT, R78, UR5, !P0 ;  /* 0x000000054e007c0c */ /* 0x000fc4000c7c1270 */
        /* <DEDUP_REMOVED lines=81> */
[C---:B------:R-:W-:Y:S02]  /*39e0*/  ISETP.LT.AND P1, PT, R65.reuse, UR5, !P0 ;  /* 0x0000000541007c0c */ /* 0x040fe4000c721270 */
[----:B------:R-:W-:Y:S02]  /*39f0*/  LOP3.LUT R158, R158, 0xfffffeff, RZ, 0xc0, !PT ;  /* 0xfffffeff9e9e7812 */ /* 0x000fe400078ec0ff */
[----:B------:R-:W-:Y:S02]  /*3a00*/  ISETP.GE.AND P0, PT, R82, UR4, PT ;  /* 0x0000000452007c0c */ /* 0x000fe4000bf06270 */
[----:B------:R-:W-:Y:S02]  /*3a10*/  @P4 LOP3.LUT R158, R158, 0x100, RZ, 0xfc, !PT ;  /* 0x000001009e9e4812 */ /* 0x000fe400078efcff */
[----:B------:R-:W-:-:S02]  /*3a20*/  ISETP.LT.AND P4, PT, R65, UR5, !P0 ;  /* 0x0000000541007c0c */ /* 0x000fc4000c781270 */
[----:B------:R-:W-:-:S04]  /*3a30*/  LOP3.LUT R158, R158, 0xff7fffff, RZ, 0xc0, !PT ;  /* 0xff7fffff9e9e7812 */ /* 0x000fc800078ec0ff */
[----:B------:R-:W-:Y:S02]  /*3a40*/  @P1 LOP3.LUT R158, R158, 0x800000, RZ, 0xfc, !PT ;  /* 0x008000009e9e1812 */ /* 0x000fe400078efcff */
[----:B------:R-:W-:Y:S02]  /*3a50*/  ISETP.LT.AND P1, PT, R72, UR5, !P0 ;  /* 0x0000000548007c0c */ /* 0x000fe4000c721270 */
[----:B------:R-:W-:-:S03]  /*3a60*/  LOP3.LUT R158, R158, 0x7fffffff, RZ, 0xc0, !PT ;  /* 0x7fffffff9e9e7812 */ /* 0x000fc600078ec0ff */
        /* <DEDUP_REMOVED lines=32> */
[----:B------:R-:W-:-:S11]  /*3c70*/  LOP3.LUT R160, R160, 0xfeffffff, RZ, 0xc0, !PT ;  /* 0xfeffffffa0a07812 */ /* 0x000fd600078ec0ff */
[----:B------:R-:W-:Y:S02]  /*3c80*/  @P4 LOP3.LUT R160, R160, 0x1000000, RZ, 0xfc, !PT ;  /* 0x01000000a0a04812 */ /* 0x000fe400078efcff */
[----:B------:R-:W-:Y:S02]  /*3c90*/  ISETP.LT.AND P4, PT, R79, UR5, !P0 ;  /* 0x000000054f007c0c */ /* 0x000fe4000c781270 */
[----:B------:R-:W-:-:S11]  /*3ca0*/  LOP3.LUT R160, R160, 0xfffffffd, RZ, 0xc0, !PT ;  /* 0xfffffffda0a07812 */ /* 0x000fd600078ec0ff */
[----:B------:R-:W-:Y:S02]  /*3cb0*/  @P4 LOP3.LUT R158, R158, 0x20000000, RZ, 0xfc, !PT ;  /* 0x200000009e9e4812 */ /* 0x000fe400078efcff */
[----:B------:R-:W-:Y:S02]  /*3cc0*/  ISETP.LT.AND P4, PT, R77, UR5, !P0 ;  /* 0x000000054d007c0c */ /* 0x000fe4000c781270 */
[----:B------:R-:W-:-:S11]  /*3cd0*/  ISETP.LT.AND P0, PT, R73, UR5, !P0 ;  /* 0x0000000549007c0c */ /* 0x000fd6000c701270 */
[----:B------:R-:W-:Y:S02]  /*3ce0*/  @P4 LOP3.LUT R160, R160, 0x2, RZ, 0xfc, !PT ;  /* 0x00000002a0a04812 */ /* 0x000fe400078efcff */
[----:B------:R-:W-:Y:S02]  /*3cf0*/  ISETP.NE.AND P4, PT, R81, RZ, PT ;  /* 0x000000ff5100720c */ /* 0x000fe40003f85270 */
[----:B------:R-:W-:Y:S02]  /*3d00*/  LOP3.LUT R160, R160, 0xfffffbff, RZ, 0xc0, !PT ;  /* 0xfffffbffa0a07812 */ /* 0x000fe400078ec0ff */
[----:B------:R-:W-:Y:S02]  /*3d10*/  SHF.R.S32.HI R81, RZ, 0x1f, R75 ;  /* 0x0000001fff517819 */ /* 0x000fe4000001144b */
[----:B------:R-:W-:Y:S02]  /*3d20*/  @P0 LOP3.LUT R160, R160, 0x400, RZ, 0xfc, !PT ;  /* 0x00000400a0a00812 */ /* 0x000fe400078efcff */
[----:B------:R-:W-:-:S02]  /*3d30*/  ISETP.NE.U32.AND P0, PT, R155, RZ, PT ;  /* 0x000000ff9b00720c */ /* 0x000fc40003f05070 */
[----:B------:R-:W-:Y:S02]  /*3d40*/  LOP3.LUT R160, R160, 0xffffffdf, RZ, 0xc0, !PT ;  /* 0xffffffdfa0a07812 */ /* 0x000fe400078ec0ff */
[----:B------:R-:W-:-:S13]  /*3d50*/  ISETP.NE.AND.EX P0, PT, R154, RZ, PT, P0 ;  /* 0x000000ff9a00720c */ /* 0x000fda0003f05300 */
[----:B------:R-:W-:Y:S01]  /*3d60*/  @P0 LOP3.LUT R160, R160, 0x20, RZ, 0xfc, !PT ;  /* 0x00000020a0a00812 */ /* 0x000fe200078efcff */
[----:B------:R-:W-:Y:S06]  /*3d70*/  @!P0 BRA `(.L_x_3) ;  /* 0x0000005400d08947 */ /* 0x000fec0003800000 */
[----:B------:R-:W-:Y:S02]  /*3d80*/  ULDC.64 UR10, c[0x0][0x258] ;  /* 0x00009600000a7ab9 */ /* 0x000fe40000000a00 */
[----:B------:R-:W-:Y:S02]  /*3d90*/  IMAD R91, R115, UR10, RZ ;  /* 0x0000000a735b7c24 */ /* 0x000fe4000f8e02ff */
[----:B------:R-:W-:-:S04]  /*3da0*/  IMAD.WIDE.U32 R92, R78, UR10, R86 ;  /* 0x0000000a4e5c7c25 */ /* 0x000fc8000f8e0056 */
[----:B------:R-:W-:Y:S01]  /*3db0*/  IMAD R91, R78, UR11, R91 ;  /* 0x0000000b4e5b7c24 */ /* 0x000fe2000f8e025b */
[----:B------:R-:W-:Y:S01]  /*3dc0*/  LEA R126, P0, R92, R157, 0x1 ;  /* 0x0000009d5c7e7211 */ /* 0x000fe200078008ff */
[----:B------:R-:W-:Y:S02]  /*3dd0*/  IMAD R90, R109, UR10, RZ ;  /* 0x0000000a6d5a7c24 */ /* 0x000fe4000f8e02ff */
[----:B------:R-:W-:Y:S01]  /*3de0*/  IMAD.WIDE.U32 R124, R65, UR10, R86 ;  /* 0x0000000a417c7c25 */ /* 0x000fe2000f8e0056 */
[----:B------:R-:W-:-:S04]  /*3df0*/  IADD3 R91, R91, R93, RZ ;  /* 0x0000005d5b5b7210 */ /* 0x000fc80007ffe0ff */
[----:B------:R-:W-:Y:S01]  /*3e00*/  LEA.HI.X R127, R92, R156, R91, 0x1, P0 ;  /* 0x0000009c5c7f7211 */ /* 0x000fe200000f0c5b */
[----:B------:R-:W-:-:S04]  /*3e10*/  IMAD.WIDE.U32 R92, R77, UR10, R86 ;  /* 0x0000000a4d5c7c25 */ /* 0x000fc8000f8e0056 */
[----:B------:R-:W-:Y:S01]  /*3e20*/  IMAD R91, R77, UR11, R90 ;  /* 0x0000000b4d5b7c24 */ /* 0x000fe2000f8e025a */
[----:B------:R-:W-:Y:S01]  /*3e30*/  LEA R122, P0, R92, R157, 0x1 ;  /* 0x0000009d5c7a7211 */ /* 0x000fe200078008ff */
[----:B------:R-:W-:-:S03]  /*3e40*/  IMAD R90, R81, UR10, RZ ;  /* 0x0000000a515a7c24 */ /* 0x000fc6000f8e02ff */
[----:B------:R-:W-:-:S04]  /*3e50*/  IADD3 R91, R91, R93, RZ ;  /* 0x0000005d5b5b7210 */ /* 0x000fc80007ffe0ff */
[----:B------:R-:W-:Y:S01]  /*3e60*/  LEA.HI.X R123, R92, R156, R91, 0x1, P0 ;  /* 0x0000009c5c7b7211 */ /* 0x000fe200000f0c5b */
[----:B------:R-:W-:Y:S02]  /*3e70*/  IMAD R91, R105, UR10, RZ ;  /* 0x0000000a695b7c24 */ /* 0x000fe4000f8e02ff */
[----:B------:R-:W-:-:S04]  /*3e80*/  IMAD.WIDE.U32 R92, R76, UR10, R86 ;  /* 0x0000000a4c5c7c25 */ /* 0x000fc8000f8e0056 */
[----:B------:R-:W-:Y:S01]  /*3e90*/  IMAD R91, R76, UR11, R91 ;  /* 0x0000000b4c5b7c24 */ /* 0x000fe2000f8e025b */
[----:B------:R-:W-:-:S04]  /*3ea0*/  LEA R120, P0, R92, R157, 0x1 ;  /* 0x0000009d5c787211 */ /* 0x000fc800078008ff */
[----:B------:R-:W-:-:S04]  /*3eb0*/  IADD3 R91, R91, R93, RZ ;  /* 0x0000005d5b5b7210 */ /* 0x000fc80007ffe0ff */
[----:B------:R-:W-:Y:S01]  /*3ec0*/  LEA.HI.X R121, R92, R156, R91, 0x1, P0 ;  /* 0x0000009c5c797211 */ /* 0x000fe200000f0c5b */
[----:B------:R-:W-:-:S04]  /*3ed0*/  IMAD.WIDE.U32 R92, R75, UR10, R86 ;  /* 0x0000000a4b5c7c25 */ /* 0x000fc8000f8e0056 */
[----:B------:R-:W-:Y:S01]  /*3ee0*/  IMAD R91, R75, UR11, R90 ;  /* 0x0000000b4b5b7c24 */ /* 0x000fe2000f8e025a */
[----:B------:R-:W-:Y:S01]  /*3ef0*/  LEA R118, P0, R92, R157, 0x1 ;  /* 0x0000009d5c767211 */ /* 0x000fe200078008ff */
[----:B------:R-:W-:Y:S02]  /*3f00*/  IMAD R90, R175, UR10, RZ ;  /* 0x0000000aaf5a7c24 */ /* 0x000fe4000f8e02ff */
[----:B------:R-:W-:-:S05]  /*3f10*/  IMAD.IADD R91, R91, 0x1, R93 ;  /* 0x000000015b5b7824 */ /* 0x000fca00078e025d */
        /* <DEDUP_REMOVED lines=16> */
[----:B------:R-:W-:-:S03]  /*4020*/  LEA R110, P0, R92, R157, 0x1 ;  /* 0x0000009d5c6e7211 */ /* 0x000fc600078008ff */
[----:B------:R-:W-:-:S05]  /*4030*/  IMAD.IADD R91, R91, 0x1, R93 ;  /* 0x000000015b5b7824 */ /* 0x000fca00078e025d */
        /* <DEDUP_REMOVED lines=37> */
[----:B------:R-:W-:Y:S01]  /*4290*/  IMAD R91, R65, UR11, R90 ;  /* 0x0000000b415b7c24 */ /* 0x000fe2000f8e025a */
[----:B------:R-:W-:Y:S01]  /*42a0*/  LEA R92, P0, R124, R157, 0x1 ;  /* 0x0000009d7c5c7211 */ /* 0x000fe200078008ff */
[----:B------:R-:W0:Y:S02]  /*42b0*/  @P4 LDC R90, c[0x0][0x24c] ;  /* 0x00009300ff5a4b82 */ /* 0x000e240000000800 */
[----:B------:R-:W-:-:S05]  /*42c0*/  IMAD.IADD R91, R91, 0x1, R125 ;  /* 0x000000015b5b7824 */ /* 0x000fca00078e027d */
[----:B------:R-:W-:Y:S02]  /*42d0*/  LEA.HI.X R93, R124, R156, R91, 0x1, P0 ;  /* 0x0000009c7c5d7211 */ /* 0x000fe400000f0c5b */
[----:B------:R-:W-:Y:S01]  /*42e0*/  @P4 LEA R222, P0, R186, R157, 0x1 ;  /* 0x0000009dbade4211 */ /* 0x000fe200078008ff */
[----:B------:R-:W1:Y:S03]  /*42f0*/  @P4 LDC R91, c[0x0][0x21c] ;  /* 0x00008700ff5b4b82 */ /* 0x000e660000000800 */
[----:B------:R-:W-:Y:S02]  /*4300*/  @P4 IADD3.X R223, R156, R152, RZ, P0, !PT ;  /* 0x000000989cdf4210 */ /* 0x000fe400007fe4ff */
[----:B------:R-:W-:-:S03]  /*4310*/  @P4 LEA R130, P0, R188, UR18, 0x1 ;  /* 0x00000012bc824c11 */ /* 0x000fc6000f8008ff */
[----:B------:R-:W2:Y:S01]  /*4320*/  @P4 LDG.E.U16 R125, desc[UR6][R222.64] ;  /* 0x00000006de7d4981 */ /* 0x000ea2000c1e1500 */
[----:B------:R-:W-:Y:S02]  /*4330*/  @P4 LEA.HI.X R131, R188, UR17, R148, 0x1, P0 ;  /* 0x00000011bc834c11 */ /* 0x000fe400080f0c94 */
[----:B------:R-:W-:-:S04]  /*4340*/  LEA R128, P0, R182, R157, 0x1 ;  /* 0x0000009db6807211 */ /* 0x000fc800078008ff */
[----:B------:R-:W-:Y:S01]  /*4350*/  IADD3.X R129, R156, R153, RZ, P0, !PT ;  /* 0x000000999c817210 */ /* 0x000fe200007fe4ff */
[----:B--2---:R-:W-:-:S05]  /*4360*/  @P4 HADD2.F32 R125, -RZ, R125.H0_H0 ;  /* 0x2000007dff7d4230 */ /* 0x004fca0000004100 */
[----:B0-----:R-:W-:Y:S02]  /*4370*/  @P4 FMUL R125, R125, R90 ;  /* 0x0000005a7d7d4220 */ /* 0x001fe40000400000 */
[----:B------:R-:W0:Y:S02]  /*4380*/  @P3 LDC R90, c[0x0][0x24c] ;  /* 0x00009300ff5a3b82 */ /* 0x000e240000000800 */
[----:B-1----:R-:W-:-:S05]  /*4390*/  @P4 FFMA R0, R0, R91, R125 ;  /* 0x0000005b00004223 */ /* 0x002fca000000007d */
[----:B------:R-:W-:-:S04]  /*43a0*/  @P4 F2FP.F16.F32.PACK_AB R0, RZ, R0 ;  /* 0x00000000ff00423e */ /* 0x000fc800000000ff */
[----:B------:R-:W-:Y:S02]  /*43b0*/  PRMT R108, R0, 0x7610, R108 ;  /* 0x00007610006c7816 */ /* 0x000fe4000000006c */
[----:B------:R-:W1:Y:S03]  /*43c0*/  @P3 LDC R0, c[0x0][0x21c] ;  /* 0x00008700ff003b82 */ /* 0x000e660000000800 */
[----:B------:R-:W-:Y:S04]  /*43d0*/  @P4 STG.E.U16 desc[UR6][R130.64], R108 ;  /* 0x0000006c82004986 */ /* 0x000fe8000c101506 */
[----:B------:R-:W2:Y:S01]  /*43e0*/  @P3 LDG.E.U16 R91, desc[UR6][R128.64] ;  /* 0x00000006805b3981 */ /* 0x000ea2000c1e1500 */
[----:B------:R-:W-:-:S04]  /*43f0*/  @P3 LEA R124, P0, R184, UR18, 0x1 ;  /* 0x00000012b87c3c11 */ /* 0x000fc8000f8008ff */
[----:B------:R-:W-:Y:S01]  /*4400*/  @P3 LEA.HI.X R125, R184, UR17, R149, 0x1, P0 ;  /* 0x00000011b87d3c11 */ /* 0x000fe200080f0c95 */
[----:B--2---:R-:W-:-:S05]  /*4410*/  @P3 HADD2.F32 R91, -RZ, R91.H0_H0 ;  /* 0x2000005bff5b3230 */ /* 0x004fca0000004100 */
[----:B0-----:R-:W-:-:S04]  /*4420*/  @P3 FMUL R90, R91, R90 ;  /* 0x0000005a5b5a3220 */ /* 0x001fc80000400000 */
[----:B-1----:R-:W-:Y:S02]  /*4430*/  @P3 FFMA R0, R17, R0, R90 ;  /* 0x0000000011003223 */ /* 0x002fe4000000005a */
[----:B------:R-:W0:Y:S03]  /*4440*/  @P2 LDC R17, c[0x0][0x24c] ;  /* 0x00009300ff112b82 */ /* 0x000e260000000800 */
[----:B------:R-:W-:-:S04]  /*4450*/  @P3 F2FP.F16.F32.PACK_AB R0, RZ, R0 ;  /* 0x00000000ff00323e */ /* 0x000fc800000000ff */
[----:B------:R-:W-:Y:S02]  /*4460*/  PRMT R91, R0, 0x7610, R91 ;  /* 0x00007610005b7816 */ /* 0x000fe4000000005b */
[----:B------:R-:W1:Y:S03]  /*4470*/  @P2 LDC R0, c[0x0][0x21c] ;  /* 0x00008700ff002b82 */ /* 0x000e660000000800 */
[----:B------:R2:W-:Y:S04]  /*4480*/  @P3 STG.E.U16 desc[UR6][R124.64], R91 ;  /* 0x0000005b7c003986 */ /* 0x0005e8000c101506 */
[----:B------:R-:W3:Y:S01]  /*4490*/  @P2 LDG.E.U16 R90, desc[UR6][R128.64+0x2] ;  /* 0x00000206805a2981 */ /* 0x000ee2000c1e1500 */
[----:B------:R-:W-:-:S04]  /*44a0*/  @P2 LEA R222, P0, R180, UR18, 0x1 ;  /* 0x00000012b4de2c11 */ /* 0x000fc8000f8008ff */
[----:B------:R-:W-:Y:S01]  /*44b0*/  @P2 LEA.HI.X R223, R180, UR17, R150, 0x1, P0 ;  /* 0x00000011b4df2c11 */ /* 0x000fe200080f0c96 */
[----:B---3--:R-:W-:-:S05]  /*44c0*/  @P2 HADD2.F32 R90, -RZ, R90.H0_H0 ;  /* 0x2000005aff5a2230 */ /* 0x008fca0000004100 */
[----:B0-----:R-:W-:-:S04]  /*44d0*/  @P2 FMUL R90, R90, R17 ;  /* 0x000000115a5a2220 */ /* 0x001fc80000400000 */
[----:B-1----:R-:W-:Y:S02]  /*44e0*/  @P2 FFMA R0, R33, R0, R90 ;  /* 0x0000000021002223 */ /* 0x002fe4000000005a */
[----:B--2---:R-:W0:Y:S03]  /*44f0*/  @P6 LDC.64 R90, c[0x0][0x268] ;  /* 0x00009a00ff5a6b82 */ /* 0x004e260000000a00 */
[----:B------:R-:W-:-:S04]  /*4500*/  @P2 F2FP.F16.F32.PACK_AB R0, RZ, R0 ;  /* 0x00000000ff00223e */ /* 0x000fc800000000ff */
[----:B------:R-:W-:Y:S01]  /*4510*/  PRMT R17, R0, 0x7610, R17 ;  /* 0x0000761000117816 */ /* 0x000fe20000000011 */
[----:B0-----:R-:W-:-:S04]  /*4520*/  @P6 IMAD R0, R115, R90, RZ ;  /* 0x0000005a73006224 */ /* 0x001fc800078e02ff */
[C---:B------:R-:W-:Y:S02]  /*4530*/  @P6 IMAD R0, R78.reuse, R91, R0 ;  /* 0x0000005b4e006224 */ /* 0x040fe400078e0200 */
[----:B------:R-:W-:Y:S01]  /*4540*/  @P6 IMAD.WIDE.U32 R90, R78, R90, R86 ;  /* 0x0000005a4e5a6225 */ /* 0x000fe200078e0056 */
[----:B------:R0:W-:Y:S04]  /*4550*/  @P2 STG.E.U16 desc[UR6][R222.64], R17 ;  /* 0x00000011de002986 */ /* 0x0001e8000c101506 */
[----:B------:R-:W-:Y:S02]  /*4560*/  @P6 IADD3 R0, R0, R91, RZ ;  /* 0x0000005b00006210 */ /* 0x000fe40007ffe0ff */
[----:B------:R-:W-:-:S04]  /*4570*/  @P6 LEA R124, P0, R90, UR18, 0x1 ;  /* 0x000000125a7c6c11 */ /* 0x000fc8000f8008ff */
[----:B------:R-:W-:Y:S02]  /*4580*/  @P6 LEA.HI.X R125, R90, UR17, R0, 0x1, P0 ;  /* 0x000000115a7d6c11 */ /* 0x000fe400080f0c00 */
[----:B------:R-:W2:Y:S01]  /*4590*/  @P1 LDG.E.U16 R90, desc[UR6][R128.64+0x4] ;  /* 0x00000406805a1981 */ /* 0x000ea2000c1e1500 */
[----:B------:R-:W1:Y:S08]  /*45a0*/  @P1 LDC R0, c[0x0][0x21c] ;  /* 0x00008700ff001b82 */ /* 0x000e700000000800 */
[----:B0-----:R-:W0:Y:S01]  /*45b0*/  @P1 LDC R17, c[0x0][0x24c] ;  /* 0x00009300ff111b82 */ /* 0x001e220000000800 */
[----:B------:R-:W-:-:S04]  /*45c0*/  @P1 LEA R130, P0, R178, UR18, 0x1 ;  /* 0x00000012b2821c11 */ /* 0x000fc8000f8008ff */
[----:B------:R-:W-:Y:S02]  /*45d0*/  @P1 LEA.HI.X R131, R178, UR17, R151, 0x1, P0 ;  /* 0x00000011b2831c11 */ /* 0x000fe400080f0c97 */
[----:B------:R-:W-:Y:S01]  /*45e0*/  LOP3.LUT P4, RZ, R158, 0x4000000, RZ, 0xc0, !PT ;  /* 0x040000009eff7812 */ /* 0x000fe2000788c0ff */
[----:B------:R-:W-:Y:S01]  /*45f0*/  BSSY B0, `(.L_x_4) ;  /* 0x000001f000007945 */ /* 0x000fe20003800000 */
[----:B--2---:R-:W-:-:S05]  /*4600*/  @P1 HADD2.F32 R90, -RZ, R90.H0_H0 ;  /* 0x2000005aff5a1230 */ /* 0x004fca0000004100 */
[----:B0-----:R-:W-:-:S04]  /*4610*/  @P1 FMUL R90, R90, R17 ;  /* 0x000000115a5a1220 */ /* 0x001fc80000400000 */
[----:B-1----:R-:W-:-:S05]  /*4620*/  @P1 FFMA R0, R49, R0, R90 ;  /* 0x0000000031001223 */ /* 0x002fca000000005a */
[----:B------:R-:W-:-:S05]  /*4630*/  @P1 F2FP.F16.F32.PACK_AB R0, RZ, R0 ;  /* 0x00000000ff00123e */ /* 0x000fca00000000ff */
[----:B------:R0:W-:Y:S01]  /*4640*/  @P1 STG.E.U16 desc[UR6][R130.64], R0 ;  /* 0x0000000082001986 */ /* 0x0001e2000c101506 */
[----:B------:R-:W-:Y:S05]  /*4650*/  @!P4 BRA `(.L_x_5) ;  /* 0x000000000060c947 */ /* 0x000fea0003800000 */
[----:B------:R-:W-:Y:S01]  /*4660*/  ULDC.64 UR8, c[0x0][0x258] ;  /* 0x0000960000087ab9 */ /* 0x000fe20000000a00 */
[----:B0-----:R-:W-:Y:S01]  /*4670*/  MOV R130, R88 ;  /* 0x0000005800827202 */ /* 0x001fe20000000f00 */
[----:B------:R-:W-:Y:S01]  /*4680*/  IMAD R0, R104, UR8, RZ ;  /* 0x0000000868007c24 */ /* 0x000fe2000f8e02ff */
[----:B------:R-:W-:-:S03]  /*4690*/  MOV R131, R89 ;  /* 0x0000005900837202 */ /* 0x000fc60000000f00 */
[C---:B------:R-:W-:Y:S02]  /*46a0*/  IMAD R0, R79.reuse, UR9, R0 ;  /* 0x000000094f007c24 */ /* 0x040fe4000f8e0200 */
[----:B------:R-:W-:Y:S01]  /*46b0*/  IMAD.WIDE.U32 R90, R79, UR8, R130 ;  /* 0x000000084f5a7c25 */ /* 0x000fe2000f8e0082 */
[----:B------:R-:W-:-:S03]  /*46c0*/  ULDC.64 UR8, c[0x0][0x268] ;  /* 0x00009a0000087ab9 */ /* 0x000fc60000000a00 */
[----:B------:R-:W-:Y:S01]  /*46d0*/  IMAD.WIDE.U32 R130, R79, UR8, R130 ;  /* 0x000000084f827c25 */ /* 0x000fe2000f8e0082 */
[----:B------:R-:W-:Y:S02]  /*46e0*/  IADD3 R17, R91, R0, RZ ;  /* 0x000000005b117210 */ /* 0x000fe40007ffe0ff */
[----:B------:R-:W-:Y:S01]  /*46f0*/  LEA R128, P0, R90, R157, 0x1 ;  /* 0x0000009d5a807211 */ /* 0x000fe200078008ff */
[----:B------:R-:W-:Y:S01]  /*4700*/  IMAD R0, R104, UR8, RZ ;  /* 0x0000000868007c24 */ /* 0x000fe2000f8e02ff */
[----:B------:R-:W-:Y:S02]  /*4710*/  ULDC UR8, c[0x0][0x24c] ;  /* 0x0000930000087ab9 */ /* 0x000fe40000000800 */
[----:B------:R-:W-:Y:S01]  /*4720*/  LEA.HI.X R129, R90, R156, R17, 0x1, P0 ;  /* 0x0000009c5a817211 */ /* 0x000fe200000f0c11 */
[----:B------:R-:W-:Y:S01]  /*4730*/  IMAD R0, R79, UR9, R0 ;  /* 0x000000094f007c24 */ /* 0x000fe2000f8e0200 */
[----:B------:R-:W-:-:S03]  /*4740*/  LEA R90, P0, R130, UR18, 0x1 ;  /* 0x00000012825a7c11 */ /* 0x000fc6000f8008ff */
[----:B------:R-:W2:Y:S01]  /*4750*/  LDG.E.U16 R17, desc[UR6][R128.64] ;  /* 0x0000000680117981 */ /* 0x000ea2000c1e1500 */
[----:B------:R-:W-:-:S04]  /*4760*/  IADD3 R0, R131, R0, RZ ;  /* 0x0000000083007210 */ /* 0x000fc80007ffe0ff */
[----:B------:R-:W-:Y:S01]  /*4770*/  LEA.HI.X R91, R130, UR17, R0, 0x1, P0 ;  /* 0x00000011825b7c11 */ /* 0x000fe200080f0c00 */
[----:B--2---:R-:W-:-:S05]  /*4780*/  HADD2.F32 R17, -RZ, R17.H0_H0 ;  /* 0x20000011ff117230 */ /* 0x004fca0000004100 */
[----:B------:R-:W-:Y:S01]  /*4790*/  FMUL R17, R17, UR8 ;  /* 0x0000000811117c20 */ /* 0x000fe20008400000 */
[----:B------:R-:W-:-:S03]  /*47a0*/  ULDC UR8, c[0x0][0x21c] ;  /* 0x0000870000087ab9 */ /* 0x000fc60000000800 */
[----:B------:R-:W-:-:S05]  /*47b0*/  FFMA R0, R2, UR8, R17 ;  /* 0x0000000802007c23 */ /* 0x000fca0008000011 */
[----:B------:R-:W-:-:S05]  /*47c0*/  F2FP.F16.F32.PACK_AB R0, RZ, R0 ;  /* 0x00000000ff00723e */ /* 0x000fca00000000ff */
[----:B------:R1:W-:Y:S02]  /*47d0*/  STG.E.U16 desc[UR6][R90.64], R0 ;  /* 0x000000005a007986 */ /* 0x0003e4000c101506 */
.L_x_5:
[----:B------:R-:W-:Y:S05]  /*47e0*/  BSYNC B0 ;  /* 0x0000000000007941 */ /* 0x000fea0003800000 */
.L_x_4:
[----:B------:R-:W-:Y:S01]  /*47f0*/  LOP3.LUT P0, RZ, R158, 0x8000000, RZ, 0xc0, !PT ;  /* 0x080000009eff7812 */ /* 0x000fe2000780c0ff */
[----:B------:R-:W-:-:S12]  /*4800*/  BSSY B0, `(.L_x_6) ;  /* 0x000001a000007945 */ /* 0x000fd80003800000 */
[----:B------:R-:W-:Y:S05]  /*4810*/  @!P0 BRA `(.L_x_7) ;  /* 0x0000000000608947 */ /* 0x000fea0003800000 */
[----:B------:R-:W-:Y:S01]  /*4820*/  ULDC.64 UR8, c[0x0][0x258] ;  /* 0x0000960000087ab9 */ /* 0x000fe20000000a00 */
[----:B0-----:R-:W-:Y:S01]  /*4830*/  MOV R130, R86 ;  /* 0x0000005600827202 */ /* 0x001fe20000000f00 */
[----:B-1----:R-:W-:Y:S01]  /*4840*/  IMAD R0, R104, UR8, RZ ;  /* 0x0000000868007c24 */ /* 0x002fe2000f8e02ff */
[----:B------:R-:W-:-:S03]  /*4850*/  MOV R131, R87 ;  /* 0x0000005700837202 */ /* 0x000fc60000000f00 */
[C---:B------:R-:W-:Y:S02]  /*4860*/  IMAD R0, R79.reuse, UR9, R0 ;  /* 0x000000094f007c24 */ /* 0x040fe4000f8e0200 */
[----:B------:R-:W-:Y:S01]  /*4870*/  IMAD.WIDE.U32 R90, R79, UR8, R130 ;  /* 0x000000084f5a7c25 */ /* 0x000fe2000f8e0082 */
[----:B------:R-:W-:-:S03]  /*4880*/  ULDC.64 UR8, c[0x0][0x268] ;  /* 0x00009a0000087ab9 */ /* 0x000fc60000000a00 */
[C---:B------:R-:W-:Y:S01]  /*4890*/  IMAD.WIDE.U32 R130, R79.reuse, UR8, R130 ;  /* 0x000000084f827c25 */ /* 0x040fe2000f8e0082 */
        /* <DEDUP_REMOVED lines=16> */
.L_x_7:
[----:B------:R-:W-:Y:S05]  /*49a0*/  BSYNC B0 ;  /* 0x0000000000007941 */ /* 0x000fea0003800000 */
.L_x_6:
[----:B------:R-:W-:Y:S01]  /*49b0*/  LOP3.LUT P0, RZ, R158, 0x10000000, RZ, 0xc0, !PT ;  /* 0x100000009eff7812 */ /* 0x000fe2000780c0ff */
[----:B------:R-:W-:-:S12]  /*49c0*/  BSSY B0, `(.L_x_8) ;  /* 0x000001c000007945 */ /* 0x000fd80003800000 */
[----:B------:R-:W-:Y:S05]  /*49d0*/  @!P0 BRA `(.L_x_9) ;  /* 0x0000000000688947 */ /* 0x000fea0003800000 */
[----:B------:R-:W-:Y:S01]  /*49e0*/  ULDC.64 UR8, c[0x0][0x258] ;  /* 0x0000960000087ab9 */ /* 0x000fe20000000a00 */
[----:B-12---:R-:W-:Y:S01]  /*49f0*/  MOV R90, R86 ;  /* 0x00000056005a7202 */ /* 0x006fe20000000f00 */
[----:B0-----:R-:W-:Y:S01]  /*4a00*/  IMAD R0, R104, UR8, RZ ;  /* 0x0000000868007c24 */ /* 0x001fe2000f8e02ff */
[----:B------:R-:W-:Y:S02]  /*4a10*/  MOV R91, R87 ;  /* 0x00000057005b7202 */ /* 0x000fe40000000f00 */
[----:B------:R-:W-:Y:S01]  /*4a20*/  MOV R130, R84 ;  /* 0x0000005400827202 */ /* 0x000fe20000000f00 */
[C---:B------:R-:W-:Y:S01]  /*4a30*/  IMAD R17, R79.reuse, UR9, R0 ;  /* 0x000000094f117c24 */ /* 0x040fe2000f8e0200 */
[----:B------:R-:W-:Y:S01]  /*4a40*/  MOV R131, R85 ;  /* 0x0000005500837202 */ /* 0x000fe20000000f00 */
[----:B------:R-:W-:Y:S01]  /*4a50*/  IMAD.WIDE.U32 R90, R79, UR8, R90 ;  /* 0x000000084f5a7c25 */ /* 0x000fe2000f8e005a */
[----:B------:R-:W-:-:S03]  /*4a60*/  ULDC.64 UR8, c[0x0][0x268] ;  /* 0x00009a0000087ab9 */ /* 0x000fc60000000a00 */
[----:B------:R-:W-:Y:S01]  /*4a70*/  IMAD R0, R104, UR8, RZ ;  /* 0x0000000868007c24 */ /* 0x000fe2000f8e02ff */
[----:B------:R-:W-:Y:S01]  /*4a80*/  IADD3 R17, R17, R91, RZ ;  /* 0x0000005b11117210 */ /* 0x000fe20007ffe0ff */
[C---:B------:R-:W-:Y:S01]  /*4a90*/  IMAD.WIDE.U32 R130, R79.reuse, UR8, R130 ;  /* 0x000000084f827c25 */ /* 0x040fe2000f8e0082 */
[C---:B------:R-:W-:Y:S01]  /*4aa0*/  LEA R128, P0, R90.reuse, R157, 0x1 ;  /* 0x0000009d5a807211 */ /* 0x040fe200078008ff */
[----:B------:R-:W-:Y:S02]  /*4ab0*/  ULDC UR8, c[0x0][0x24c] ;  /* 0x0000930000087ab9 */ /* 0x000fe40000000800 */
[----:B------:R-:W-:Y:S01]  /*4ac0*/  IMAD R0, R79, UR9, R0 ;  /* 0x000000094f007c24 */ /* 0x000fe2000f8e0200 */
[----:B------:R-:W-:Y:S02]  /*4ad0*/  LEA.HI.X R129, R90, R156, R17, 0x1, P0 ;  /* 0x0000009c5a817211 */ /* 0x000fe400000f0c11 */
[----:B------:R-:W-:Y:S02]  /*4ae0*/  LEA R90, P0, R130, UR18, 0x1 ;  /* 0x00000012825a7c11 */ /* 0x000fe4000f8008ff */
[----:B------:R-:W-:Y:S01]  /*4af0*/  IADD3 R0, R0, R131, RZ ;  /* 0x0000008300007210 */ /* 0x000fe20007ffe0ff */
[----:B------:R-:W2:Y:S03]  /*4b00*/  LDG.E.U16 R17, desc[UR6][R128.64+0x2] ;  /* 0x0000020680117981 */ /* 0x000ea6000c1e1500 */
[----:B------:R-:W-:Y:S01]  /*4b10*/  LEA.HI.X R91, R130, UR17, R0, 0x1, P0 ;  /* 0x00000011825b7c11 */ /* 0x000fe200080f0c00 */
[----:B--2---:R-:W-:-:S05]  /*4b20*/  HADD2.F32 R17, -RZ, R17.H0_H0 ;  /* 0x20000011ff117230 */ /* 0x004fca0000004100 */
[----:B------:R-:W-:Y:S01]  /*4b30*/  FMUL R17, R17, UR8 ;  /* 0x0000000811117c20 */ /* 0x000fe20008400000 */
[----:B------:R-:W-:-:S03]  /*4b40*/  ULDC UR8, c[0x0][0x21c] ;  /* 0x0000870000087ab9 */ /* 0x000fc60000000800 */
[----:B------:R-:W-:-:S05]  /*4b50*/  FFMA R0, R34, UR8, R17 ;  /* 0x0000000822007c23 */ /* 0x000fca0008000011 */
[----:B------:R-:W-:-:S05]  /*4b60*/  F2FP.F16.F32.PACK_AB R0, RZ, R0 ;  /* 0x00000000ff00723e */ /* 0x000fca00000000ff */
[----:B------:R3:W-:Y:S02]  /*4b70*/  STG.E.U16 desc[UR6][R90.64], R0 ;  /* 0x000000005a007986 */ /* 0x0007e4000c101506 */
.L_x_9:
[----:B------:R-:W-:Y:S05]  /*4b80*/  BSYNC B0 ;  /* 0x0000000000007941 */ /* 0x000fea0003800000 */
.L_x_8:
[----:B------:R-:W-:Y:S01]  /*4b90*/  LOP3.LUT P0, RZ, R158, 0x20000000, RZ, 0xc0, !PT ;  /* 0x200000009eff7812 */ /* 0x000fe2000780c0ff */
[----:B------:R-:W-:-:S12]  /*4ba0*/  BSSY B0, `(.L_x_10) ;  /* 0x000001c000007945 */ /* 0x000fd80003800000 */
[----:B------:R-:W-:Y:S05]  /*4bb0*/  @!P0 BRA `(.L_x_11) ;  /* 0x0000000000688947 */ /* 0x000fea0003800000 */
[----:B------:R-:W-:Y:S01]  /*4bc0*/  ULDC.64 UR8, c[0x0][0x258] ;  /* 0x0000960000087ab9 */ /* 0x000fe20000000a00 */
[----:B-123--:R-:W-:Y:S01]  /*4bd0*/  MOV R90, R86 ;  /* 0x00000056005a7202 */ /* 0x00efe20000000f00 */
        /* <DEDUP_REMOVED lines=24> */
.L_x_11:
[----:B------:R-:W-:Y:S05]  /*4d60*/  BSYNC B0 ;  /* 0x0000000000007941 */ /* 0x000fea0003800000 */
.L_x_10:
[----:B------:R-:W-:Y:S01]  /*4d70*/  LOP3.LUT P0, RZ, R158, 0x40000000, RZ, 0xc0, !PT ;  /* 0x400000009eff7812 */ /* 0x000fe2000780c0ff */
[----:B------:R-:W-:-:S12]  /*4d80*/  BSSY B0, `(.L_x_12) ;  /* 0x000001a000007945 */ /* 0x000fd80003800000 */
[----:B------:R-:W-:Y:S05]  /*4d90*/  @!P0 BRA `(.L_x_13) ;  /* 0x0000000000608947 */ /* 0x000fea0003800000 */
[----:B------:R-:W-:Y:S01]  /*4da0*/  ULDC.64 UR8, c[0x0][0x258] ;  /* 0x0000960000087ab9 */ /* 0x000fe20000000a00 */
[----:B0-----:R-:W-:Y:S01]  /*4db0*/  MOV R130, R88 ;  /* 0x0000005800827202 */ /* 0x001fe20000000f00 */
[----:B------:R-:W-:Y:S01]  /*4dc0*/  IMAD R17, R115, UR8, RZ ;  /* 0x0000000873117c24 */ /* 0x000fe2000f8e02ff */
[----:B------:R-:W-:-:S03]  /*4dd0*/  MOV R131, R89 ;  /* 0x0000005900837202 */ /* 0x000fc60000000f00 */
[C---:B-1234-:R-:W-:Y:S02]  /*4de0*/  IMAD R0, R78.reuse, UR9, R17 ;  /* 0x000000094e007c24 */ /* 0x05efe4000f8e0211 */
[----:B------:R-:W-:Y:S01]  /*4df0*/  IMAD.WIDE.U32 R90, R78, UR8, R130 ;  /* 0x000000084e5a7c25 */ /* 0x000fe2000f8e0082 */
[----:B------:R-:W-:-:S03]  /*4e00*/  ULDC.64 UR8, c[0x0][0x268] ;  /* 0x00009a0000087ab9 */ /* 0x000fc60000000a00 */
[----:B------:R-:W-:Y:S01]  /*4e10*/  IMAD.WIDE.U32 R130, R78, UR8, R130 ;  /* 0x000000084e827c25 */ /* 0x000fe2000f8e0082 */
[----:B------:R-:W-:Y:S02]  /*4e20*/  IADD3 R17, R91, R0, RZ ;  /* 0x000000005b117210 */ /* 0x000fe40007ffe0ff */
[----:B------:R-:W-:-:S04]  /*4e30*/  LEA R128, P0, R90, R157, 0x1 ;  /* 0x0000009d5a807211 */ /* 0x000fc800078008ff */
[----:B------:R-:W-:Y:S01]  /*4e40*/  LEA.HI.X R129, R90, R156, R17, 0x1, P0 ;  /* 0x0000009c5a817211 */ /* 0x000fe200000f0c11 */
[----:B------:R-:W-:Y:S01]  /*4e50*/  IMAD R17, R115, UR8, RZ ;  /* 0x0000000873117c24 */ /* 0x000fe2000f8e02ff */
[----:B------:R-:W-:Y:S01]  /*4e60*/  LEA R90, P0, R130, UR18, 0x1 ;  /* 0x00000012825a7c11 */ /* 0x000fe2000f8008ff */
[----:B------:R-:W-:Y:S02]  /*4e70*/  ULDC UR8, c[0x0][0x24c] ;  /* 0x0000930000087ab9 */ /* 0x000fe40000000800 */
[----:B------:R-:W-:-:S05]  /*4e80*/  IMAD R0, R78, UR9, R17 ;  /* 0x000000094e007c24 */ /* 0x000fca000f8e0211 */
[----:B------:R-:W-:-:S04]  /*4e90*/  IADD3 R0, R131, R0, RZ ;  /* 0x0000000083007210 */ /* 0x000fc80007ffe0ff */
[----:B------:R-:W-:Y:S02]  /*4ea0*/  LEA.HI.X R91, R130, UR17, R0, 0x1, P0 ;  /* 0x00000011825b7c11 */ /* 0x000fe400080f0c00 */
[----:B------:R-:W2:Y:S02]  /*4eb0*/  LDG.E.U16 R0, desc[UR6][R128.64] ;  /* 0x0000000680007981 */ /* 0x000ea4000c1e1500 */
[----:B--2---:R-:W-:-:S05]  /*4ec0*/  HADD2.F32 R0, -RZ, R0.H0_H0 ;  /* 0x20000000ff007230 */ /* 0x004fca0000004100 */
[----:B------:R-:W-:Y:S01]  /*4ed0*/  FMUL R0, R0, UR8 ;  /* 0x0000000800007c20 */ /* 0x000fe20008400000 */
[----:B------:R-:W-:-:S03]  /*4ee0*/  ULDC UR8, c[0x0][0x21c] ;  /* 0x0000870000087ab9 */ /* 0x000fc60000000800 */
[----:B------:R-:W-:-:S05]  /*4ef0*/  FFMA R0, R3, UR8, R0 ;  /* 0x0000000803007c23 */ /* 0x000fca0008000000 */
[----:B------:R-:W-:-:S05]  /*4f00*/  F2FP.F16.F32.PACK_AB R0, RZ, R0 ;  /* 0x00000000ff00723e */ /* 0x000fca00000000ff */
[----:B------:R0:W-:Y:S02]  /*4f10*/  STG.E.U16 desc[UR6][R90.64], R0 ;  /* 0x000000005a007986 */ /* 0x0001e4000c101506 */
.L_x_13:
[----:B------:R-:W-:Y:S05]  /*4f20*/  BSYNC B0 ;  /* 0x0000000000007941 */ /* 0x000fea0003800000 */
.L_x_12:
[----:B------:R-:W5:Y:S01]  /*4f30*/  @P6 LDG.E.U16 R3, desc[UR6][R126.64] ;  /* 0x000000067e036981 */ /* 0x000f62000c1e1500 */
[----:B------:R-:W5:Y:S01]  /*4f40*/  @P6 LDC R2, c[0x0][0x24c] ;  /* 0x00009300ff026b82 */ /* 0x000f620000000800 */
[C---:B------:R-:W-:Y:S02]  /*4f50*/  LOP3.LUT P3, RZ, R158.reuse, 0x2, RZ, 0xc0, !PT ;  /* 0x000000029eff7812 */ /* 0x040fe4000786c0ff */
[----:B------:R-:W-:-:S05]  /*4f60*/  LOP3.LUT P1, RZ, R158, 0x80000000, RZ, 0xc0, !PT ;  /* 0x800000009eff7812 */ /* 0x000fca000782c0ff */
[----:B01234-:R-:W0:Y:S01]  /*4f70*/  @P6 LDC R0, c[0x0][0x21c] ;  /* 0x00008700ff006b82 */ /* 0x01fe220000000800 */
[----:B------:R-:W-:Y:S01]  /*4f80*/  @P5 MOV R18, R84 ;  /* 0x0000005400125202 */ /* 0x000fe20000000f00 */
[----:B-----5:R-:W-:-:S05]  /*4f90*/  @P6 HADD2.F32 R3, -RZ, R3.H0_H0 ;  /* 0x20000003ff036230 */ /* 0x020fca0000004100 */
[----:B------:R-:W-:-:S04]  /*4fa0*/  @P6 FMUL R2, R3, R2 ;  /* 0x0000000203026220 */ /* 0x000fc80000400000 */
[----:B0-----:R-:W-:Y:S02]  /*4fb0*/  @P6 FFMA R0, R19, R0, R2 ;  /* 0x0000000013006223 */ /* 0x001fe40000000002 */
[----:B------:R-:W0:Y:S01]  /*4fc0*/  @P5 LDC.64 R2, c[0x0][0x268] ;  /* 0x00009a00ff025b82 */ /* 0x000e220000000a00 */
[----:B------:R-:W-:Y:S01]  /*4fd0*/  @P5 MOV R19, R85 ;  /* 0x0000005500135202 */ /* 0x000fe20000000f00 */
[-C--:B0-----:R-:W-:Y:S02]  /*4fe0*/  @P5 IMAD R17, R115, R2.reuse, RZ ;  /* 0x0000000273115224 */ /* 0x081fe400078e02ff */
[----:B------:R-:W-:-:S04]  /*4ff0*/  @P5 IMAD.WIDE.U32 R18, R78, R2, R18 ;  /* 0x000000024e125225 */ /* 0x000fc800078e0012 */
[----:B------:R-:W-:Y:S01]  /*5000*/  @P5 IMAD R3, R78, R3, R17 ;  /* 0x000000034e035224 */ /* 0x000fe200078e0211 */
[----:B------:R-:W-:-:S04]  /*5010*/  @P5 LEA R90, P0, R18, UR18, 0x1 ;  /* 0x00000012125a5c11 */ /* 0x000fc8000f8008ff */
[----:B------:R-:W-:-:S04]  /*5020*/  @P5 IADD3 R3, R3, R19, RZ ;  /* 0x0000001303035210 */ /* 0x000fc80007ffe0ff */
[----:B------:R-:W-:Y:S02]  /*5030*/  @P5 LEA.HI.X R91, R18, UR17, R3, 0x1, P0 ;  /* 0x00000011125b5c11 */ /* 0x000fe400080f0c03 */
[----:B------:R-:W0:Y:S01]  /*5040*/  @P3 LDC.64 R2, c[0x0][0x268] ;  /* 0x00009a00ff023b82 */ /* 0x000e220000000a00 */
[----:B------:R-:W-:-:S05]  /*5050*/  @P6 F2FP.F16.F32.PACK_AB R0, RZ, R0 ;  /* 0x00000000ff00623e */ /* 0x000fca00000000ff */
[----:B------:R1:W-:Y:S01]  /*5060*/  @P6 STG.E.U16 desc[UR6][R124.64], R0 ;  /* 0x000000007c006986 */ /* 0x0003e2000c101506 */
[----:B0-----:R-:W-:-:S04]  /*5070*/  @P3 IMAD R18, R109, R2, RZ ;  /* 0x000000026d123224 */ /* 0x001fc800078e02ff */
[C---:B------:R-:W-:Y:S02]  /*5080*/  @P3 IMAD R3, R77.reuse, R3, R18 ;  /* 0x000000034d033224 */ /* 0x040fe400078e0212 */
[----:B-1----:R-:W-:Y:S01]  /*5090*/  @P3 IMAD.WIDE.U32 R124, R77, R2, R86 ;  /* 0x000000024d7c3225 */ /* 0x002fe200078e0056 */
[----:B------:R-:W0:Y:S04]  /*50a0*/  @P5 LDC R0, c[0x0][0x21c] ;  /* 0x00008700ff005b82 */ /* 0x000e280000000800 */
[----:B------:R-:W-:Y:S02]  /*50b0*/  @P3 IADD3 R3, R3, R125, RZ ;  /* 0x0000007d03033210 */ /* 0x000fe40007ffe0ff */
[C---:B------:R-:W-:Y:S02]  /*50c0*/  @P3 LEA R18, P0, R124.reuse, UR18, 0x1 ;  /* 0x000000127c123c11 */ /* 0x040fe4000f8008ff */
[----:B------:R-:W1:Y:S02]  /*50d0*/  @P5 LDC R2, c[0x0][0x24c] ;  /* 0x00009300ff025b82 */ /* 0x000e640000000800 */
[----:B------:R-:W-:-:S02]  /*50e0*/  @P3 LEA.HI.X R19, R124, UR17, R3, 0x1, P0 ;  /* 0x000000117c133c11 */ /* 0x000fc400080f0c03 */
[----:B------:R-:W2:Y:S01]  /*50f0*/  @P5 LDG.E.U16 R3, desc[UR6][R126.64+0x2] ;  /* 0x000002067e035981 */ /* 0x000ea2000c1e1500 */
[----:B------:R-:W-:Y:S01]  /*5100*/  BSSY B0, `(.L_x_14) ;  /* 0x0000018000007945 */ /* 0x000fe20003800000 */
[----:B--2---:R-:W-:-:S05]  /*5110*/  @P5 HADD2.F32 R3, -RZ, R3.H0_H0 ;  /* 0x20000003ff035230 */ /* 0x004fca0000004100 */
[----:B-1----:R-:W-:-:S04]  /*5120*/  @P5 FMUL R2, R3, R2 ;  /* 0x0000000203025220 */ /* 0x002fc80000400000 */
[----:B0-----:R-:W-:-:S05]  /*5130*/  @P5 FFMA R0, R35, R0, R2 ;  /* 0x0000000023005223 */ /* 0x001fca0000000002 */
[----:B------:R-:W-:-:S05]  /*5140*/  @P5 F2FP.F16.F32.PACK_AB R0, RZ, R0 ;  /* 0x00000000ff00523e */ /* 0x000fca00000000ff */
[----:B------:R0:W-:Y:S01]  /*5150*/  @P5 STG.E.U16 desc[UR6][R90.64], R0 ;  /* 0x000000005a005986 */ /* 0x0001e2000c101506 */
[----:B------:R-:W-:Y:S05]  /*5160*/  @!P1 BRA `(.L_x_15) ;  /* 0x0000000000449947 */ /* 0x000fea0003800000 */
[----:B------:R-:W-:Y:S01]  /*5170*/  ULDC.64 UR8, c[0x0][0x268] ;  /* 0x00009a0000087ab9 */ /* 0x000fe20000000a00 */
[----:B------:R-:W-:Y:S01]  /*5180*/  MOV R34, R82 ;  /* 0x0000005200227202 */ /* 0x000fe20000000f00 */
[----:B------:R-:W-:Y:S01]  /*5190*/  IMAD R115, R115, UR8, RZ ;  /* 0x0000000873737c24 */ /* 0x000fe2000f8e02ff */
[----:B------:R-:W-:-:S03]  /*51a0*/  MOV R35, R83 ;  /* 0x0000005300237202 */ /* 0x000fc60000000f00 */
[C---:B0-----:R-:W-:Y:S02]  /*51b0*/  IMAD R0, R78.reuse, UR9, R115 ;  /* 0x000000094e007c24 */ /* 0x041fe4000f8e0273 */
[----:B------:R-:W-:Y:S01]  /*51c0*/  IMAD.WIDE.U32 R34, R78, UR8, R34 ;  /* 0x000000084e227c25 */ /* 0x000fe2000f8e0022 */
[----:B------:R-:W-:-:S04]  /*51d0*/  ULDC UR8, c[0x0][0x24c] ;  /* 0x0000930000087ab9 */ /* 0x000fc80000000800 */
[----:B------:R-:W-:Y:S02]  /*51e0*/  IADD3 R0, R0, R35, RZ ;  /* 0x0000002300007210 */ /* 0x000fe40007ffe0ff */
[----:B------:R-:W-:-:S04]  /*51f0*/  LEA R2, P0, R34, UR18, 0x1 ;  /* 0x0000001222027c11 */ /* 0x000fc8000f8008ff */
        /* <DEDUP_REMOVED lines=8> */
.L_x_15:
[----:B------:R-:W-:Y:S05]  /*5280*/  BSYNC B0 ;  /* 0x0000000000007941 */ /* 0x000fea0003800000 */
.L_x_14:
[----:B------:R-:W-:Y:S01]  /*5290*/  LOP3.LUT P0, RZ, R160, 0x1, RZ, 0xc0, !PT ;  /* 0x00000001a0ff7812 */ /* 0x000fe2000780c0ff */
[----:B------:R-:W-:-:S12]  /*52a0*/  BSSY B0, `(.L_x_16) ;  /* 0x0000019000007945 */ /* 0x000fd80003800000 */
[----:B------:R-:W-:Y:S05]  /*52b0*/  @!P0 BRA `(.L_x_17) ;  /* 0x00000000005c8947 */ /* 0x000fea0003800000 */
[----:B------:R-:W-:Y:S01]  /*52c0*/  MOV R34, R88 ;  /* 0x0000005800227202 */ /* 0x000fe20000000f00 */
[----:B01----:R-:W-:Y:S01]  /*52d0*/  IMAD R0, R109, UR10, RZ ;  /* 0x0000000a6d007c24 */ /* 0x003fe2000f8e02ff */
[----:B------:R-:W-:Y:S01]  /*52e0*/  MOV R35, R89 ;  /* 0x0000005900237202 */ /* 0x000fe20000000f00 */
[----:B------:R-:W-:Y:S02]  /*52f0*/  ULDC.64 UR8, c[0x0][0x268] ;  /* 0x00009a0000087ab9 */ /* 0x000fe40000000a00 */
[C---:B------:R-:W-:Y:S02]  /*5300*/  IMAD R0, R77.reuse, UR11, R0 ;  /* 0x0000000b4d007c24 */ /* 0x040fe4000f8e0200 */
[----:B------:R-:W-:-:S05]  /*5310*/  IMAD.WIDE.U32 R2, R77, UR10, R34 ;  /* 0x0000000a4d027c25 */ /* 0x000fca000f8e0022 */
[----:B------:R-:W-:Y:S01]  /*5320*/  IADD3 R3, R3, R0, RZ ;  /* 0x0000000003037210 */ /* 0x000fe20007ffe0ff */
[----:B------:R-:W-:Y:S01]  /*5330*/  IMAD R0, R109, UR8, RZ ;  /* 0x000000086d007c24 */ /* 0x000fe2000f8e02ff */
[----:B------:R-:W-:-:S03]  /*5340*/  LEA R50, P0, R2, R157, 0x1 ;  /* 0x0000009d02327211 */ /* 0x000fc600078008ff */
[C---:B------:R-:W-:Y:S01]  /*5350*/  IMAD R0, R77.reuse, UR9, R0 ;  /* 0x000000094d007c24 */ /* 0x040fe2000f8e0200 */
[----:B------:R-:W-:Y:S01]  /*5360*/  LEA.HI.X R51, R2, R156, R3, 0x1, P0 ;  /* 0x0000009c02337211 */ /* 0x000fe200000f0c03 */
[----:B------:R-:W-:Y:S01]  /*5370*/  IMAD.WIDE.U32 R2, R77, UR8, R34 ;  /* 0x000000084d027c25 */ /* 0x000fe2000f8e0022 */
[----:B------:R-:W-:-:S04]  /*5380*/  ULDC UR8, c[0x0][0x24c] ;  /* 0x0000930000087ab9 */ /* 0x000fc80000000800 */
[----:B------:R-:W-:Y:S02]  /*5390*/  IADD3 R0, R3, R0, RZ ;  /* 0x0000000003007210 */ /* 0x000fe40007ffe0ff */
[----:B------:R-:W2:Y:S01]  /*53a0*/  LDG.E.U16 R3, desc[UR6][R50.64] ;  /* 0x0000000632037981 */ /* 0x000ea2000c1e1500 */
[----:B------:R-:W-:-:S04]  /*53b0*/  LEA R34, P0, R2, UR18, 0x1 ;  /* 0x0000001202227c11 */ /* 0x000fc8000f8008ff */
[----:B------:R-:W-:Y:S01]  /*53c0*/  LEA.HI.X R35, R2, UR17, R0, 0x1, P0 ;  /* 0x0000001102237c11 */ /* 0x000fe200080f0c00 */
[----:B--2---:R-:W-:-:S05]  /*53d0*/  HADD2.F32 R3, -RZ, R3.H0_H0 ;  /* 0x20000003ff037230 */ /* 0x004fca0000004100 */
[----:B------:R-:W-:Y:S01]  /*53e0*/  FMUL R3, R3, UR8 ;  /* 0x0000000803037c20 */ /* 0x000fe20008400000 */
[----:B------:R-:W-:-:S03]  /*53f0*/  ULDC UR8, c[0x0][0x21c] ;  /* 0x0000870000087ab9 */ /* 0x000fc60000000800 */
[----:B------:R-:W-:-:S05]  /*5400*/  FFMA R0, R4, UR8, R3 ;  /* 0x0000000804007c23 */ /* 0x000fca0008000003 */
[----:B------:R-:W-:-:S05]  /*5410*/  F2FP.F16.F32.PACK_AB R0, RZ, R0 ;  /* 0x00000000ff00723e */ /* 0x000fca00000000ff */
[----:B------:R2:W-:Y:S02]  /*5420*/  STG.E.U16 desc[UR6][R34.64], R0 ;  /* 0x0000000022007986 */ /* 0x0005e4000c101506 */
.L_x_17:
[----:B------:R-:W-:Y:S05]  /*5430*/  BSYNC B0 ;  /* 0x0000000000007941 */ /* 0x000fea0003800000 */
.L_x_16:
[----:B------:R-:W3:Y:S01]  /*5440*/  @P3 LDG.E.U16 R17, desc[UR6][R122.64] ;  /* 0x000000067a113981 */ /* 0x000ee2000c1e1500 */
[----:B012---:R-:W0:Y:S01]  /*5450*/  @P3 LDC R0, c[0x0][0x24c] ;  /* 0x00009300ff003b82 */ /* 0x007e220000000800 */
[C---:B------:R-:W-:Y:S02]  /*5460*/  LOP3.LUT P2, RZ, R158.reuse, 0x1, RZ, 0xc0, !PT ;  /* 0x000000019eff7812 */ /* 0x040fe4000784c0ff */
[----:B------:R-:W-:Y:S02]  /*5470*/  LOP3.LUT P4, RZ, R158, 0x4, RZ, 0xc0, !PT ;  /* 0x000000049eff7812 */ /* 0x000fe4000788c0ff */
[----:B------:R-:W-:-:S03]  /*5480*/  LOP3.LUT P1, RZ, R160, 0x2, RZ, 0xc0, !PT ;  /* 0x00000002a0ff7812 */ /* 0x000fc6000782c0ff */
[----:B------:R-:W1:Y:S06]  /*5490*/  @P3 LDC R3, c[0x0][0x21c] ;  /* 0x00008700ff033b82 */ /* 0x000e6c0000000800 */
[----:B------:R-:W-:Y:S02]  /*54a0*/  @P2 MOV R50, R84 ;  /* 0x0000005400322202 */ /* 0x000fe40000000f00 */
[----:B------:R-:W-:Y:S01]  /*54b0*/  @P2 MOV R51, R85 ;  /* 0x0000005500332202 */ /* 0x000fe20000000f00 */
[----:B---3--:R-:W-:-:S05]  /*54c0*/  @P3 HADD2.F32 R17, -RZ, R17.H0_H0 ;  /* 0x20000011ff113230 */ /* 0x008fca0000004100 */
[----:B0-----:R-:W-:-:S04]  /*54d0*/  @P3 FMUL R17, R17, R0 ;  /* 0x0000000011113220 */ /* 0x001fc80000400000 */
[----:B-1----:R-:W-:Y:S02]  /*54e0*/  @P3 FFMA R0, R20, R3, R17 ;  /* 0x0000000314003223 */ /* 0x002fe40000000011 */
[----:B------:R-:W0:Y:S03]  /*54f0*/  @P2 LDC.64 R2, c[0x0][0x268] ;  /* 0x00009a00ff022b82 */ /* 0x000e260000000a00 */
[----:B------:R-:W-:-:S05]  /*5500*/  @P3 F2FP.F16.F32.PACK_AB R0, RZ, R0 ;  /* 0x00000000ff00323e */ /* 0x000fca00000000ff */
[----:B------:R1:W-:Y:S04]  /*5510*/  @P3 STG.E.U16 desc[UR6][R18.64], R0 ;  /* 0x0000000012003986 */ /* 0x0003e8000c101506 */
[----:B------:R-:W2:Y:S01]  /*5520*/  @P2 LDG.E.U16 R17, desc[UR6][R122.64+0x2] ;  /* 0x000002067a112981 */ /* 0x000ea2000c1e1500 */
[-C--:B0-----:R-:W-:Y:S02]  /*5530*/  @P2 IMAD R4, R109, R2.reuse, RZ ;  /* 0x000000026d042224 */ /* 0x081fe400078e02ff */
[----:B------:R-:W-:-:S04]  /*5540*/  @P2 IMAD.WIDE.U32 R50, R77, R2, R50 ;  /* 0x000000024d322225 */ /* 0x000fc800078e0032 */
[----:B------:R-:W-:Y:S01]  /*5550*/  @P2 IMAD R3, R77, R3, R4 ;  /* 0x000000034d032224 */ /* 0x000fe200078e0204 */
[----:B------:R-:W-:-:S04]  /*5560*/  @P2 LEA R34, P0, R50, UR18, 0x1 ;  /* 0x0000001232222c11 */ /* 0x000fc8000f8008ff */
[----:B------:R-:W-:Y:S01]  /*5570*/  @P2 IADD3 R3, R3, R51, RZ ;  /* 0x0000003303032210 */ /* 0x000fe20007ffe0ff */
[----:B-1----:R-:W0:Y:S03]  /*5580*/  @P2 LDC R0, c[0x0][0x24c] ;  /* 0x00009300ff002b82 */ /* 0x002e260000000800 */
[----:B------:R-:W-:-:S05]  /*5590*/  @P2 LEA.HI.X R35, R50, UR17, R3, 0x1, P0 ;  /* 0x0000001132232c11 */ /* 0x000fca00080f0c03 */
[----:B------:R-:W1:Y:S02]  /*55a0*/  @P4 LDC.64 R2, c[0x0][0x268] ;  /* 0x00009a00ff024b82 */ /* 0x000e640000000a00 */
[-C--:B-1----:R-:W-:Y:S02]  /*55b0*/  @P4 IMAD R4, R105, R2.reuse, RZ ;  /* 0x0000000269044224 */ /* 0x082fe400078e02ff */
[----:B------:R-:W-:-:S04]  /*55c0*/  @P4 IMAD.WIDE.U32 R50, R76, R2, R86 ;  /* 0x000000024c324225 */ /* 0x000fc800078e0056 */
[----:B------:R-:W-:Y:S01]  /*55d0*/  @P4 IMAD R3, R76, R3, R4 ;  /* 0x000000034c034224 */ /* 0x000fe200078e0204 */
[----:B------:R-:W-:-:S04]  /*55e0*/  @P4 LEA R18, P0, R50, UR18, 0x1 ;  /* 0x0000001232124c11 */ /* 0x000fc8000f8008ff */
[----:B------:R-:W-:-:S04]  /*55f0*/  @P4 IADD3 R3, R3, R51, RZ ;  /* 0x0000003303034210 */ /* 0x000fc80007ffe0ff */
[----:B------:R-:W-:Y:S02]  /*5600*/  @P4 LEA.HI.X R19, R50, UR17, R3, 0x1, P0 ;  /* 0x0000001132134c11 */ /* 0x000fe400080f0c03 */
[----:B------:R-:W1:Y:S01]  /*5610*/  @P2 LDC R3, c[0x0][0x21c] ;  /* 0x00008700ff032b82 */ /* 0x000e620000000800 */
        /* <DEDUP_REMOVED lines=8> */
[----:B------:R-:W-:Y:S01]  /*56a0*/  MOV R2, R82 ;  /* 0x0000005200027202 */ /* 0x000fe20000000f00 */
[----:B0-----:R-:W-:Y:S01]  /*56b0*/  IMAD R0, R109, UR8, RZ ;  /* 0x000000086d007c24 */ /* 0x001fe2000f8e02ff */
[----:B------:R-:W-:-:S03]  /*56c0*/  MOV R3, R83 ;  /* 0x0000005300037202 */ /* 0x000fc60000000f00 */
[C---:B------:R-:W-:Y:S02]  /*56d0*/  IMAD R0, R77.reuse, UR9, R0 ;  /* 0x000000094d007c24 */ /* 0x040fe4000f8e0200 */
        /* <DEDUP_REMOVED lines=12> */
.L_x_19:
[----:B------:R-:W-:Y:S05]  /*57a0*/  BSYNC B0 ;  /* 0x0000000000007941 */ /* 0x000fea0003800000 */
.L_x_18:
[----:B------:R-:W-:Y:S01]  /*57b0*/  LOP3.LUT P0, RZ, R160, 0x4, RZ, 0xc0, !PT ;  /* 0x00000004a0ff7812 */ /* 0x000fe2000780c0ff */
[----:B------:R-:W-:-:S12]  /*57c0*/  BSSY B0, `(.L_x_20) ;  /* 0x0000019000007945 */ /* 0x000fd80003800000 */
[----:B------:R-:W-:Y:S05]  /*57d0*/  @!P0 BRA `(.L_x_21) ;  /* 0x00000000005c8947 */ /* 0x000fea0003800000 */
[----:B------:R-:W-:Y:S01]  /*57e0*/  IMAD R3, R105, UR10, RZ ;  /* 0x0000000a69037c24 */ /* 0x000fe2000f8e02ff */
[----:B------:R-:W-:Y:S01]  /*57f0*/  MOV R50, R88 ;  /* 0x0000005800327202 */ /* 0x000fe20000000f00 */
[----:B------:R-:W-:Y:S01]  /*5800*/  ULDC.64 UR8, c[0x0][0x268] ;  /* 0x00009a0000087ab9 */ /* 0x000fe20000000a00 */
[----:B------:R-:W-:Y:S01]  /*5810*/  MOV R51, R89 ;  /* 0x0000005900337202 */ /* 0x000fe20000000f00 */
[C---:B01----:R-:W-:Y:S02]  /*5820*/  IMAD R0, R76.reuse, UR11, R3 ;  /* 0x0000000b4c007c24 */ /* 0x043fe4000f8e0203 */
[----:B------:R-:W-:-:S04]  /*5830*/  IMAD.WIDE.U32 R2, R76, UR10, R50 ;  /* 0x0000000a4c027c25 */ /* 0x000fc8000f8e0032 */
        /* <DEDUP_REMOVED lines=17> */
.L_x_21:
[----:B------:R-:W-:Y:S05]  /*5950*/  BSYNC B0 ;  /* 0x0000000000007941 */ /* 0x000fea0003800000 */
.L_x_20:
[----:B--2---:R-:W2:Y:S01]  /*5960*/  @P4 LDG.E.U16 R3, desc[UR6][R120.64] ;  /* 0x0000000678034981 */ /* 0x004ea2000c1e1500 */
[----:B------:R-:W3:Y:S01]  /*5970*/  @P4 LDC R2, c[0x0][0x24c] ;  /* 0x00009300ff024b82 */ /* 0x000ee20000000800 */
[C---:B------:R-:W-:Y:S02]  /*5980*/  LOP3.LUT P2, RZ, R158.reuse, 0x8, RZ, 0xc0, !PT ;  /* 0x000000089eff7812 */ /* 0x040fe4000784c0ff */
[----:B------:R-:W-:Y:S02]  /*5990*/  LOP3.LUT P3, RZ, R158, 0x20, RZ, 0xc0, !PT ;  /* 0x000000209eff7812 */ /* 0x000fe4000786c0ff */
[----:B------:R-:W-:-:S03]  /*59a0*/  LOP3.LUT P1, RZ, R160, 0x8, RZ, 0xc0, !PT ;  /* 0x00000008a0ff7812 */ /* 0x000fc6000782c0ff */
[----:B01----:R-:W0:Y:S06]  /*59b0*/  @P4 LDC R0, c[0x0][0x21c] ;  /* 0x00008700ff004b82 */ /* 0x003e2c0000000800 */
[----:B------:R-:W-:Y:S02]  /*59c0*/  @P2 MOV R34, R84 ;  /* 0x0000005400222202 */ /* 0x000fe40000000f00 */
[----:B------:R-:W-:Y:S01]  /*59d0*/  @P2 MOV R35, R85 ;  /* 0x0000005500232202 */ /* 0x000fe20000000f00 */
[----:B--2---:R-:W-:-:S05]  /*59e0*/  @P4 HADD2.F32 R3, -RZ, R3.H0_H0 ;  /* 0x20000003ff034230 */ /* 0x004fca0000004100 */
[----:B---3--:R-:W-:-:S04]  /*59f0*/  @P4 FMUL R2, R3, R2 ;  /* 0x0000000203024220 */ /* 0x008fc80000400000 */
[----:B0-----:R-:W-:Y:S02]  /*5a00*/  @P4 FFMA R0, R21, R0, R2 ;  /* 0x0000000015004223 */ /* 0x001fe40000000002 */
[----:B------:R-:W0:Y:S02]  /*5a10*/  @P2 LDC.64 R2, c[0x0][0x268] ;  /* 0x00009a00ff022b82 */ /* 0x000e240000000a00 */
        /* <DEDUP_REMOVED lines=11> */
[----:B------:R-:W-:Y:S02]  /*5ad0*/  @P3 IMAD.WIDE.U32 R4, R75, R2, R86 ;  /* 0x000000024b043225 */ /* 0x000fe400078e0056 */
[----:B------:R-:W0:Y:S03]  /*5ae0*/  @P2 LDC R2, c[0x0][0x24c] ;  /* 0x00009300ff022b82 */ /* 0x000e260000000800 */
[----:B------:R-:W-:Y:S02]  /*5af0*/  @P3 IADD3 R3, R3, R5, RZ ;  /* 0x0000000503033210 */ /* 0x000fe40007ffe0ff */
[----:B-1----:R-:W-:-:S03]  /*5b00*/  @P3 LEA R18, P0, R4, UR18, 0x1 ;  /* 0x0000001204123c11 */ /* 0x002fc6000f8008ff */
[----:B------:R-:W1:Y:S01]  /*5b10*/  @P2 LDC R0, c[0x0][0x21c] ;  /* 0x00008700ff002b82 */ /* 0x000e620000000800 */
[----:B------:R-:W-:Y:S02]  /*5b20*/  @P3 LEA.HI.X R19, R4, UR17, R3, 0x1, P0 ;  /* 0x0000001104133c11 */ /* 0x000fe400080f0c03 */
[----:B------:R-:W2:Y:S01]  /*5b30*/  @P2 LDG.E.U16 R3, desc[UR6][R120.64+0x2] ;  /* 0x0000020678032981 */ /* 0x000ea2000c1e1500 */
        /* <DEDUP_REMOVED lines=24> */
.L_x_23:
[----:B------:R-:W-:Y:S05]  /*5cc0*/  BSYNC B0 ;  /* 0x0000000000007941 */ /* 0x000fea0003800000 */
.L_x_22:
        /* <DEDUP_REMOVED lines=26> */
.L_x_25:
[----:B------:R-:W-:Y:S05]  /*5e70*/  BSYNC B0 ;  /* 0x0000000000007941 */ /* 0x000fea0003800000 */
.L_x_24:
[----:B--2---:R-:W2:Y:S01]  /*5e80*/  @P3 LDG.E.U16 R5, desc[UR6][R118.64] ;  /* 0x0000000676053981 */ /* 0x004ea2000c1e1500 */
[----:B01----:R-:W0:Y:S01]  /*5e90*/  @P3 LDC R0, c[0x0][0x24c] ;  /* 0x00009300ff003b82 */ /* 0x003e220000000800 */
[C---:B------:R-:W-:Y:S02]  /*5ea0*/  LOP3.LUT P2, RZ, R158.reuse, 0x10, RZ, 0xc0, !PT ;  /* 0x000000109eff7812 */ /* 0x040fe4000784c0ff */
[----:B------:R-:W-:Y:S02]  /*5eb0*/  LOP3.LUT P4, RZ, R158, 0x80, RZ, 0xc0, !PT ;  /* 0x000000809eff7812 */ /* 0x000fe4000788c0ff */
[----:B------:R-:W-:-:S03]  /*5ec0*/  LOP3.LUT P1, RZ, R160, 0x40, RZ, 0xc0, !PT ;  /* 0x00000040a0ff7812 */ /* 0x000fc6000782c0ff */
[----:B------:R-:W1:Y:S06]  /*5ed0*/  @P3 LDC R3, c[0x0][0x21c] ;  /* 0x00008700ff033b82 */ /* 0x000e6c0000000800 */
[----:B------:R-:W-:Y:S02]  /*5ee0*/  @P2 MOV R34, R84 ;  /* 0x0000005400222202 */ /* 0x000fe40000000f00 */
[----:B------:R-:W-:Y:S01]  /*5ef0*/  @P2 MOV R35, R85 ;  /* 0x0000005500232202 */ /* 0x000fe20000000f00 */
[----:B--2---:R-:W-:-:S05]  /*5f00*/  @P3 HADD2.F32 R5, -RZ, R5.H0_H0 ;  /* 0x20000005ff053230 */ /* 0x004fca0000004100 */
[----:B0-----:R-:W-:-:S04]  /*5f10*/  @P3 FMUL R5, R5, R0 ;  /* 0x0000000005053220 */ /* 0x001fc80000400000 */
[----:B-1----:R-:W-:Y:S02]  /*5f20*/  @P3 FFMA R0, R22, R3, R5 ;  /* 0x0000000316003223 */ /* 0x002fe40000000005 */
        /* <DEDUP_REMOVED lines=12> */
[----:B------:R-:W-:Y:S01]  /*5ff0*/  @P4 IMAD.WIDE.U32 R4, R74, R2, R86 ;  /* 0x000000024a044225 */ /* 0x000fe200078e0056 */
[----:B-1----:R-:W0:Y:S04]  /*6000*/  @P2 LDC R0, c[0x0][0x24c] ;  /* 0x00009300ff002b82 */ /* 0x002e280000000800 */
[----:B------:R-:W-:Y:S02]  /*6010*/  @P4 IADD3 R3, R3, R5, RZ ;  /* 0x0000000503034210 */ /* 0x000fe40007ffe0ff */
[----:B------:R-:W2:Y:S01]  /*6020*/  @P2 LDG.E.U16 R5, desc[UR6][R118.64+0x2] ;  /* 0x0000020676052981 */ /* 0x000ea2000c1e1500 */
[----:B------:R-:W-:-:S04]  /*6030*/  @P4 LEA R18, P0, R4, UR18, 0x1 ;  /* 0x0000001204124c11 */ /* 0x000fc8000f8008ff */
        /* <DEDUP_REMOVED lines=26> */
.L_x_27:
[----:B------:R-:W-:Y:S05]  /*61e0*/  BSYNC B0 ;  /* 0x0000000000007941 */ /* 0x000fea0003800000 */
.L_x_26:
[----:B------:R-:W-:Y:S01]  /*61f0*/  LOP3.LUT P0, RZ, R160, 0x80, RZ, 0xc0, !PT ;  /* 0x00000080a0ff7812 */ /* 0x000fe2000780c0ff */
[----:B------:R-:W-:-:S12]  /*6200*/  BSSY B0, `(.L_x_28) ;  /* 0x0000019000007945 */ /* 0x000fd80003800000 */
[----:B------:R-:W-:Y:S05]  /*6210*/  @!P0 BRA `(.L_x_29) ;  /* 0x00000000005c8947 */ /* 0x000fea0003800000 */
[----:B------:R-:W-:Y:S01]  /*6220*/  IMAD R3, R177, UR10, RZ ;  /* 0x0000000ab1037c24 */ /* 0x000fe2000f8e02ff */
[----:B0-----:R-:W-:Y:S01]  /*6230*/  MOV R20, R88 ;  /* 0x0000005800147202 */ /* 0x001fe20000000f00 */
[----:B------:R-:W-:Y:S01]  /*6240*/  ULDC.64 UR8, c[0x0][0x268] ;  /* 0x00009a0000087ab9 */ /* 0x000fe20000000a00 */
[----:B------:R-:W-:Y:S01]  /*6250*/  MOV R21, R89 ;  /* 0x0000005900157202 */ /* 0x000fe20000000f00 */
[C---:B-1----:R-:W-:Y:S02]  /*6260*/  IMAD R0, R74.reuse, UR11, R3 ;  /* 0x0000000b4a007c24 */ /* 0x042fe4000f8e0203 */
        /* <DEDUP_REMOVED lines=18> */
.L_x_29:
[----:B------:R-:W-:Y:S05]  /*6390*/  BSYNC B0 ;  /* 0x0000000000007941 */ /* 0x000fea0003800000 */
.L_x_28:
        /* <DEDUP_REMOVED lines=26> */
[----:B------:R-:W-:-:S03]  /*6540*/  @P3 LEA R6, P0, R4, UR18, 0x1 ;  /* 0x0000001204063c11 */ /* 0x000fc6000f8008ff */
[----:B-1----:R-:W1:Y:S01]  /*6550*/  @P2 LDC R0, c[0x0][0x21c] ;  /* 0x00008700ff002b82 */ /* 0x002e620000000800 */
        /* <DEDUP_REMOVED lines=26> */
.L_x_31:
[----:B------:R-:W-:Y:S05]  /*6700*/  BSYNC B0 ;  /* 0x0000000000007941 */ /* 0x000fea0003800000 */
.L_x_30:
        /* <DEDUP_REMOVED lines=26> */
.L_x_33:
[----:B------:R-:W-:Y:S05]  /*68b0*/  BSYNC B0 ;  /* 0x0000000000007941 */ /* 0x000fea0003800000 */
.L_x_32:
        /* <DEDUP_REMOVED lines=54> */
.L_x_35:
[----:B------:R-:W-:Y:S05]  /*6c20*/  BSYNC B0 ;  /* 0x0000000000007941 */ /* 0x000fea0003800000 */
.L_x_34:
        /* <DEDUP_REMOVED lines=26> */
.L_x_37:
[----:B------:R-:W-:Y:S05]  /*6dd0*/  BSYNC B0 ;  /* 0x0000000000007941 */ /* 0x000fea0003800000 */
.L_x_36:
        /* <DEDUP_REMOVED lines=54> */
.L_x_39:
[----:B------:R-:W-:Y:S05]  /*7140*/  BSYNC B0 ;  /* 0x0000000000007941 */ /* 0x000fea0003800000 */
.L_x_38:
        /* <DEDUP_REMOVED lines=26> */
.L_x_41:
[----:B------:R-:W-:Y:S05]  /*72f0*/  BSYNC B0 ;  /* 0x0000000000007941 */ /* 0x000fea0003800000 */
.L_x_40:
        /* <DEDUP_REMOVED lines=54> */
.L_x_43:
[----:B------:R-:W-:Y:S05]  /*7660*/  BSYNC B0 ;  /* 0x0000000000007941 */ /* 0x000fea0003800000 */
.L_x_42:
        /* <DEDUP_REMOVED lines=26> */
.L_x_45:
[----:B------:R-:W-:Y:S05]  /*7810*/  BSYNC B0 ;  /* 0x0000000000007941 */ /* 0x000fea0003800000 */
.L_x_44:
        /* <DEDUP_REMOVED lines=54> */
.L_x_47:
[----:B------:R-:W-:Y:S05]  /*7b80*/  BSYNC B0 ;  /* 0x0000000000007941 */ /* 0x000fea0003800000 */
.L_x_46:
        /* <DEDUP_REMOVED lines=26> */
.L_x_49:
[----:B------:R-:W-:Y:S05]  /*7d30*/  BSYNC B0 ;  /* 0x0000000000007941 */ /* 0x000fea0003800000 */
.L_x_48:
        /* <DEDUP_REMOVED lines=54> */
.L_x_51:
[----:B------:R-:W-:Y:S05]  /*80a0*/  BSYNC B0 ;  /* 0x0000000000007941 */ /* 0x000fea0003800000 */
.L_x_50:
        /* <DEDUP_REMOVED lines=26> */
.L_x_53:
[----:B------:R-:W-:Y:S05]  /*8250*/  BSYNC B0 ;  /* 0x0000000000007941 */ /* 0x000fea0003800000 */
.L_x_52:
        /* <DEDUP_REMOVED lines=54> */
.L_x_55:
[----:B------:R-:W-:Y:S05]  /*85c0*/  BSYNC B0 ;  /* 0x0000000000007941 */ /* 0x000fea0003800000 */
.L_x_54:
        /* <DEDUP_REMOVED lines=26> */
.L_x_57:
[----:B------:R-:W-:Y:S05]  /*8770*/  BSYNC B0 ;  /* 0x0000000000007941 */ /* 0x000fea0003800000 */
.L_x_56:
[----:B--2---:R-:W2:Y:S01]  /*8780*/  @P3 LDG.E.U16 R5, desc[UR6][R96.64] ;  /* 0x0000000660053981 */ /* 0x004ea2000c1e1500 */
[----:B01----:R-:W0:Y:S01]  /*8790*/  @P3 LDC R0, c[0x0][0x24c] ;  /* 0x00009300ff003b82 */ /* 0x003e220000000800 */
[C---:B------:R-:W-:Y:S02]  /*87a0*/  LOP3.LUT P4, RZ, R158.reuse, 0x100000, RZ, 0xc0, !PT ;  /* 0x001000009eff7812 */ /* 0x040fe4000788c0ff */
[C---:B------:R-:W-:Y:S02]  /*87b0*/  LOP3.LUT P2, RZ, R158.reuse, 0x1000000, RZ, 0xc0, !PT ;  /* 0x010000009eff7812 */ /* 0x040fe4000784c0ff */
        /* <DEDUP_REMOVED lines=11> */
[----:B------:R-:W-:-:S03]  /*8870*/  @P4 LEA R10, P0, R8, UR18, 0x1 ;  /* 0x00000012080a4c11 */ /* 0x000fc6000f8008ff */
[----:B------:R-:W-:-:S05]  /*8880*/  @P4 IMAD.IADD R3, R3, 0x1, R9 ;  /* 0x0000000103034824 */ /* 0x000fca00078e0209 */
[----:B------:R-:W-:Y:S02]  /*8890*/  @P4 LEA.HI.X R11, R8, UR17, R3, 0x1, P0 ;  /* 0x00000011080b4c11 */ /* 0x000fe400080f0c03 */
[----:B------:R-:W0:Y:S01]  /*88a0*/  @P2 LDC.64 R2, c[0x0][0x268] ;  /* 0x00009a00ff022b82 */ /* 0x000e220000000a00 */
[----:B------:R-:W-:-:S05]  /*88b0*/  @P3 F2FP.F16.F32.PACK_AB R0, RZ, R0 ;  /* 0x00000000ff00323e */ /* 0x000fca00000000ff */
[----:B------:R1:W-:Y:S01]  /*88c0*/  @P3 STG.E.U16 desc[UR6][R6.64], R0 ;  /* 0x0000000006003986 */ /* 0x0003e2000c101506 */
[----:B0-----:R-:W-:-:S04]  /*88d0*/  @P2 IMAD R4, R161, R2, RZ ;  /* 0x00000002a1042224 */ /* 0x001fc800078e02ff */
[C---:B------:R-:W-:Y:S02]  /*88e0*/  @P2 IMAD R3, R66.reuse, R3, R4 ;  /* 0x0000000342032224 */ /* 0x040fe400078e0204 */
[----:B------:R-:W-:-:S05]  /*88f0*/  @P2 IMAD.WIDE.U32 R4, R66, R2, R86 ;  /* 0x0000000242042225 */ /* 0x000fca00078e0056 */
[----:B------:R-:W-:Y:S02]  /*8900*/  @P2 IADD3 R3, R3, R5, RZ ;  /* 0x0000000503032210 */ /* 0x000fe40007ffe0ff */
[----:B-1----:R-:W-:-:S04]  /*8910*/  @P2 LEA R6, P0, R4, UR18, 0x1 ;  /* 0x0000001204062c11 */ /* 0x002fc8000f8008ff */
[----:B------:R-:W-:Y:S02]  /*8920*/  @P2 LEA.HI.X R7, R4, UR17, R3, 0x1, P0 ;  /* 0x0000001104072c11 */ /* 0x000fe400080f0c03 */
[----:B------:R-:W0:Y:S01]  /*8930*/  @P1 LDC.64 R2, c[0x0][0x268] ;  /* 0x00009a00ff021b82 */ /* 0x000e220000000a00 */
[----:B------:R-:W-:Y:S01]  /*8940*/  @P1 MOV R5, R85 ;  /* 0x0000005500051202 */ /* 0x000fe20000000f00 */
[----:B------:R-:W-:Y:S02]  /*8950*/  @P1 IMAD.MOV.U32 R4, RZ, RZ, R84 ;  /* 0x000000ffff041224 */ /* 0x000fe400078e0054 */
[-C--:B0-----:R-:W-:Y:S02]  /*8960*/  @P1 IMAD R0, R161, R2.reuse, RZ ;  /* 0x00000002a1001224 */ /* 0x081fe400078e02ff */
[----:B------:R-:W-:-:S04]  /*8970*/  @P1 IMAD.WIDE.U32 R4, R66, R2, R4 ;  /* 0x0000000242041225 */ /* 0x000fc800078e0004 */
[----:B------:R-:W-:Y:S01]  /*8980*/  @P1 IMAD R0, R66, R3, R0 ;  /* 0x0000000342001224 */ /* 0x000fe200078e0200 */
[----:B------:R-:W-:Y:S01]  /*8990*/  @P1 LEA R8, P0, R4, UR18, 0x1 ;  /* 0x0000001204081c11 */ /* 0x000fe2000f8008ff */
[----:B------:R-:W0:Y:S03]  /*89a0*/  @P4 LDC R3, c[0x0][0x21c] ;  /* 0x00008700ff034b82 */ /* 0x000e260000000800 */
[----:B------:R-:W-:Y:S02]  /*89b0*/  @P1 IADD3 R0, R0, R5, RZ ;  /* 0x0000000500001210 */ /* 0x000fe40007ffe0ff */
[----:B------:R-:W2:Y:S02]  /*89c0*/  @P4 LDG.E.U16 R5, desc[UR6][R96.64+0x2] ;  /* 0x0000020660054981 */ /* 0x000ea4000c1e1500 */
[----:B------:R-:W-:Y:S02]  /*89d0*/  @P1 LEA.HI.X R9, R4, UR17, R0, 0x1, P0 ;  /* 0x0000001104091c11 */ /* 0x000fe400080f0c00 */
[----:B------:R-:W1:Y:S01]  /*89e0*/  @P4 LDC R0, c[0x0][0x24c] ;  /* 0x00009300ff004b82 */ /* 0x000e620000000800 */
[----:B------:R-:W-:Y:S01]  /*89f0*/  LOP3.LUT P3, RZ, R160, 0x400000, RZ, 0xc0, !PT ;  /* 0x00400000a0ff7812 */ /* 0x000fe2000786c0ff */
        /* <DEDUP_REMOVED lines=24> */
.L_x_59:
[----:B------:R-:W-:Y:S05]  /*8b80*/  BSYNC B0 ;  /* 0x0000000000007941 */ /* 0x000fea0003800000 */
.L_x_58:
        /* <DEDUP_REMOVED lines=26> */
.L_x_61:
[----:B------:R-:W-:Y:S05]  /*8d30*/  BSYNC B0 ;  /* 0x0000000000007941 */ /* 0x000fea0003800000 */
.L_x_60:
[----:B--2---:R-:W2:Y:S01]  /*8d40*/  @P2 LDG.E.U16 R3, desc[UR6][R94.64] ;  /* 0x000000065e032981 */ /* 0x004ea2000c1e1500 */
[----:B------:R-:W3:Y:S01]  /*8d50*/  @P2 LDC R2, c[0x0][0x24c] ;  /* 0x00009300ff022b82 */ /* 0x000ee20000000800 */
[----:B------:R-:W-:-:S07]  /*8d60*/  LOP3.LUT P0, RZ, R160, 0x1000000, RZ, 0xc0, !PT ;  /* 0x01000000a0ff7812 */ /* 0x000fce000780c0ff */
[----:B01----:R-:W0:Y:S01]  /*8d70*/  @P2 LDC R0, c[0x0][0x21c] ;  /* 0x00008700ff002b82 */ /* 0x003e220000000800 */
[----:B--2---:R-:W-:-:S05]  /*8d80*/  @P2 HADD2.F32 R3, -RZ, R3.H0_H0 ;  /* 0x20000003ff032230 */ /* 0x004fca0000004100 */
[----:B---3--:R-:W-:-:S04]  /*8d90*/  @P2 FMUL R2, R3, R2 ;  /* 0x0000000203022220 */ /* 0x008fc80000400000 */
[----:B0-----:R-:W-:Y:S02]  /*8da0*/  @P2 FFMA R0, R31, R0, R2 ;  /* 0x000000001f002223 */ /* 0x001fe40000000002 */
[----:B------:R-:W0:Y:S03]  /*8db0*/  @P1 LDC R2, c[0x0][0x24c] ;  /* 0x00009300ff021b82 */ /* 0x000e260000000800 */
[----:B------:R-:W-:-:S04]  /*8dc0*/  @P2 F2FP.F16.F32.PACK_AB R0, RZ, R0 ;  /* 0x00000000ff00223e */ /* 0x000fc800000000ff */
[----:B------:R-:W-:Y:S02]  /*8dd0*/  PRMT R3, R0, 0x7610, R3 ;  /* 0x0000761000037816 */ /* 0x000fe40000000003 */
[----:B------:R-:W1:Y:S03]  /*8de0*/  @P1 LDC R0, c[0x0][0x21c] ;  /* 0x00008700ff001b82 */ /* 0x000e660000000800 */
[----:B------:R2:W-:Y:S04]  /*8df0*/  @P2 STG.E.U16 desc[UR6][R6.64], R3 ;  /* 0x0000000306002986 */ /* 0x0005e8000c101506 */
[----:B------:R-:W3:Y:S01]  /*8e00*/  @P1 LDG.E.U16 R5, desc[UR6][R94.64+0x2] ;  /* 0x000002065e051981 */ /* 0x000ee2000c1e1500 */
[----:B------:R-:W-:Y:S01]  /*8e10*/  BSSY B0, `(.L_x_62) ;  /* 0x0000018000007945 */ /* 0x000fe20003800000 */
[----:B---3--:R-:W-:-:S05]  /*8e20*/  @P1 HADD2.F32 R5, -RZ, R5.H0_H0 ;  /* 0x20000005ff051230 */ /* 0x008fca0000004100 */
[----:B0-----:R-:W-:-:S04]  /*8e30*/  @P1 FMUL R2, R5, R2 ;  /* 0x0000000205021220 */ /* 0x001fc80000400000 */
[----:B-1----:R-:W-:-:S05]  /*8e40*/  @P1 FFMA R0, R47, R0, R2 ;  /* 0x000000002f001223 */ /* 0x002fca0000000002 */
[----:B------:R-:W-:-:S05]  /*8e50*/  @P1 F2FP.F16.F32.PACK_AB R0, RZ, R0 ;  /* 0x00000000ff00123e */ /* 0x000fca00000000ff */
[----:B------:R2:W-:Y:S01]  /*8e60*/  @P1 STG.E.U16 desc[UR6][R8.64], R0 ;  /* 0x0000000008001986 */ /* 0x0005e2000c101506 */
[----:B------:R-:W-:Y:S05]  /*8e70*/  @!P0 BRA `(.L_x_63) ;  /* 0x0000000000448947 */ /* 0x000fea0003800000 */
[----:B------:R-:W3:Y:S01]  /*8e80*/  LDG.E.U16 R2, desc[UR6][R94.64+0x4] ;  /* 0x000004065e027981 */ /* 0x000ee2000c1e1500 */
[----:B------:R-:W-:Y:S01]  /*8e90*/  ULDC.64 UR8, c[0x0][0x268] ;  /* 0x00009a0000087ab9 */ /* 0x000fe20000000a00 */
[----:B------:R-:W-:Y:S01]  /*8ea0*/  MOV R4, R82 ;  /* 0x0000005200047202 */ /* 0x000fe20000000f00 */
[----:B--2---:R-:W-:Y:S01]  /*8eb0*/  IMAD R3, R161, UR8, RZ ;  /* 0x00000008a1037c24 */ /* 0x004fe2000f8e02ff */
[----:B------:R-:W-:Y:S01]  /*8ec0*/  MOV R5, R83 ;  /* 0x0000005300057202 */ /* 0x000fe20000000f00 */
[----:B------:R-:W-:Y:S01]  /*8ed0*/  ULDC UR21, c[0x0][0x24c] ;  /* 0x0000930000157ab9 */ /* 0x000fe20000000800 */
[----:B------:R-:W-:Y:S01]  /*8ee0*/  ULDC UR20, c[0x0][0x21c] ;  /* 0x0000870000147ab9 */ /* 0x000fe20000000800 */
[C---:B------:R-:W-:Y:S02]  /*8ef0*/  IMAD R0, R66.reuse, UR9, R3 ;  /* 0x0000000942007c24 */ /* 0x040fe4000f8e0203 */
[----:B------:R-:W-:-:S03]  /*8f00*/  IMAD.WIDE.U32 R4, R66, UR8, R4 ;  /* 0x0000000842047c25 */ /* 0x000fc6000f8e0004 */
[----:B------:R-:W-:Y:S01]  /*8f10*/  LEA R6, P0, R4, UR18, 0x1 ;  /* 0x0000001204067c11 */ /* 0x000fe2000f8008ff */
[----:B---3--:R-:W-:-:S05]  /*8f20*/  HADD2.F32 R2, -RZ, R2.H0_H0 ;  /* 0x20000002ff027230 */ /* 0x008fca0000004100 */
[----:B------:R-:W-:-:S04]  /*8f30*/  FMUL R2, R2, UR21 ;  /* 0x0000001502027c20 */ /* 0x000fc80008400000 */
[----:B------:R-:W-:Y:S01]  /*8f40*/  FFMA R63, R63, UR20, R2 ;  /* 0x000000143f3f7c23 */ /* 0x000fe20008000002 */
[----:B------:R-:W-:-:S04]  /*8f50*/  IADD3 R2, R0, R5, RZ ;  /* 0x0000000500027210 */ /* 0x000fc80007ffe0ff */
[----:B------:R-:W-:Y:S02]  /*8f60*/  F2FP.F16.F32.PACK_AB R0, RZ, R63 ;  /* 0x0000003fff00723e */ /* 0x000fe400000000ff */
[----:B------:R-:W-:-:S05]  /*8f70*/  LEA.HI.X R7, R4, UR17, R2, 0x1, P0 ;  /* 0x0000001104077c11 */ /* 0x000fca00080f0c02 */
[----:B------:R0:W-:Y:S02]  /*8f80*/  STG.E.U16 desc[UR6][R6.64], R0 ;  /* 0x0000000006007986 */ /* 0x0001e4000c101506 */
.L_x_63:
[----:B------:R-:W-:Y:S05]  /*8f90*/  BSYNC B0 ;  /* 0x0000000000007941 */ /* 0x000fea0003800000 */
.L_x_62:
[----:B------:R-:W-:Y:S01]  /*8fa0*/  LOP3.LUT P0, RZ, R160, 0x2000000, RZ, 0xc0, !PT ;  /* 0x02000000a0ff7812 */ /* 0x000fe2000780c0ff */
[----:B------:R-:W-:-:S12]  /*8fb0*/  BSSY B0, `(.L_x_64) ;  /* 0x0000019000007945 */ /* 0x000fd80003800000 */
[----:B------:R-:W-:Y:S05]  /*8fc0*/  @!P0 BRA `(.L_x_65) ;  /* 0x00000000005c8947 */ /* 0x000fea0003800000 */
[----:B------:R-:W-:Y:S01]  /*8fd0*/  MOV R4, R88 ;  /* 0x0000005800047202 */ /* 0x000fe20000000f00 */
[----:B0-2---:R-:W-:Y:S01]  /*8fe0*/  IMAD R0, R159, UR10, RZ ;  /* 0x0000000a9f007c24 */ /* 0x005fe2000f8e02ff */
[----:B------:R-:W-:Y:S01]  /*8ff0*/  MOV R5, R89 ;  /* 0x0000005900057202 */ /* 0x000fe20000000f00 */
[----:B------:R-:W-:Y:S01]  /*9000*/  ULDC.64 UR8, c[0x0][0x268] ;  /* 0x00009a0000087ab9 */ /* 0x000fe20000000a00 */
[----:B------:R-:W-:Y:S01]  /*9010*/  ULDC UR20, c[0x0][0x24c] ;  /* 0x0000930000147ab9 */ /* 0x000fe20000000800 */
[C---:B------:R-:W-:Y:S02]  /*9020*/  IMAD R0, R65.reuse, UR11, R0 ;  /* 0x0000000b41007c24 */ /* 0x040fe4000f8e0200 */
[----:B------:R-:W-:-:S05]  /*9030*/  IMAD.WIDE.U32 R2, R65, UR10, R4 ;  /* 0x0000000a41027c25 */ /* 0x000fca000f8e0004 */
[----:B------:R-:W-:Y:S02]  /*9040*/  IADD3 R3, R3, R0, RZ ;  /* 0x0000000003037210 */ /* 0x000fe40007ffe0ff */
[----:B------:R-:W-:-:S04]  /*9050*/  LEA R8, P0, R2, R157, 0x1 ;  /* 0x0000009d02087211 */ /* 0x000fc800078008ff */
[----:B------:R-:W-:-:S05]  /*9060*/  LEA.HI.X R9, R2, R156, R3, 0x1, P0 ;  /* 0x0000009c02097211 */ /* 0x000fca00000f0c03 */
[----:B------:R-:W2:Y:S01]  /*9070*/  LDG.E.U16 R3, desc[UR6][R8.64] ;  /* 0x0000000608037981 */ /* 0x000ea2000c1e1500 */
[----:B------:R-:W-:Y:S02]  /*9080*/  IMAD R0, R159, UR8, RZ ;  /* 0x000000089f007c24 */ /* 0x000fe4000f8e02ff */
[----:B------:R-:W-:-:S04]  /*9090*/  IMAD.WIDE.U32 R4, R65, UR8, R4 ;  /* 0x0000000841047c25 */ /* 0x000fc8000f8e0004 */
[----:B------:R-:W-:Y:S01]  /*90a0*/  IMAD R0, R65, UR9, R0 ;  /* 0x0000000941007c24 */ /* 0x000fe2000f8e0200 */
[----:B------:R-:W-:-:S04]  /*90b0*/  LEA R6, P0, R4, UR18, 0x1 ;  /* 0x0000001204067c11 */ /* 0x000fc8000f8008ff */
        /* <DEDUP_REMOVED lines=8> */
.L_x_65:
[----:B------:R-:W-:Y:S05]  /*9140*/  BSYNC B0 ;  /* 0x0000000000007941 */ /* 0x000fea0003800000 */
.L_x_64:
[C---:B------:R-:W-:Y:S02]  /*9150*/  LOP3.LUT P3, RZ, R158.reuse, 0x2000000, RZ, 0xc0, !PT ;  /* 0x020000009eff7812 */ /* 0x040fe4000786c0ff */
[----:B------:R-:W-:Y:S02]  /*9160*/  LOP3.LUT P2, RZ, R158, 0x800000, RZ, 0xc0, !PT ;  /* 0x008000009eff7812 */ /* 0x000fe4000784c0ff */
[----:B------:R-:W-:-:S09]  /*9170*/  LOP3.LUT P1, RZ, R160, 0x4000000, RZ, 0xc0, !PT ;  /* 0x04000000a0ff7812 */ /* 0x000fd2000782c0ff */
[----:B012---:R-:W2:Y:S01]  /*9180*/  @P3 LDG.E.U16 R7, desc[UR6][R92.64] ;  /* 0x000000065c073981 */ /* 0x007ea2000c1e1500 */
[----:B------:R-:W0:Y:S08]  /*9190*/  @P3 LDC.64 R2, c[0x0][0x268] ;  /* 0x00009a00ff023b82 */ /* 0x000e300000000a00 */
[----:B------:R-:W1:Y:S08]  /*91a0*/  @P3 LDC R4, c[0x0][0x24c] ;  /* 0x00009300ff043b82 */ /* 0x000e700000000800 */
[----:B------:R-:W3:Y:S01]  /*91b0*/  @P3 LDC R5, c[0x0][0x21c] ;  /* 0x00008700ff053b82 */ /* 0x000ee20000000800 */
[----:B0-----:R-:W-:-:S02]  /*91c0*/  @P3 IMAD R0, R159, R2, RZ ;  /* 0x000000029f003224 */ /* 0x001fc400078e02ff */
[----:B------:R-:W-:-:S04]  /*91d0*/  @P3 IMAD.WIDE.U32 R8, R65, R2, R86 ;  /* 0x0000000241083225 */ /* 0x000fc800078e0056 */
[----:B------:R-:W-:Y:S01]  /*91e0*/  @P3 IMAD R0, R65, R3, R0 ;  /* 0x0000000341003224 */ /* 0x000fe200078e0200 */
[----:B------:R-:W-:-:S04]  /*91f0*/  @P3 LEA R10, P0, R8, UR18, 0x1 ;  /* 0x00000012080a3c11 */ /* 0x000fc8000f8008ff */
[----:B------:R-:W-:-:S04]  /*9200*/  @P3 IADD3 R2, R0, R9, RZ ;  /* 0x0000000900023210 */ /* 0x000fc80007ffe0ff */
[----:B------:R-:W-:Y:S02]  /*9210*/  @P3 LEA.HI.X R11, R8, UR17, R2, 0x1, P0 ;  /* 0x00000011080b3c11 */ /* 0x000fe400080f0c02 */
[----:B------:R-:W0:Y:S01]  /*9220*/  @P2 LDC.64 R2, c[0x0][0x268] ;  /* 0x00009a00ff022b82 */ /* 0x000e220000000a00 */
[----:B--2---:R-:W-:-:S05]  /*9230*/  @P3 HADD2.F32 R7, -RZ, R7.H0_H0 ;  /* 0x20000007ff073230 */ /* 0x004fca0000004100 */
[----:B-1----:R-:W-:Y:S02]  /*9240*/  @P3 FMUL R7, R7, R4 ;  /* 0x0000000407073220 */ /* 0x002fe40000400000 */
[----:B------:R-:W1:Y:S02]  /*9250*/  @P2 LDC R4, c[0x0][0x24c] ;  /* 0x00009300ff042b82 */ /* 0x000e640000000800 */
[----:B---3--:R-:W-:-:S05]  /*9260*/  @P3 FFMA R5, R32, R5, R7 ;  /* 0x0000000520053223 */ /* 0x008fca0000000007 */
[----:B------:R-:W-:Y:S02]  /*9270*/  @P3 F2FP.F16.F32.PACK_AB R0, RZ, R5 ;  /* 0x00000005ff00323e */ /* 0x000fe400000000ff */
[----:B------:R-:W2:Y:S02]  /*9280*/  @P2 LDC R5, c[0x0][0x21c] ;  /* 0x00008700ff052b82 */ /* 0x000ea40000000800 */
[----:B------:R-:W-:-:S05]  /*9290*/  PRMT R6, R0, 0x7610, R6 ;  /* 0x0000761000067816 */ /* 0x000fca0000000006 */
[----:B------:R3:W-:Y:S04]  /*92a0*/  @P3 STG.E.U16 desc[UR6][R10.64], R6 ;  /* 0x000000060a003986 */ /* 0x0007e8000c101506 */
[----:B------:R-:W4:Y:S01]  /*92b0*/  @P2 LDG.E.U16 R7, desc[UR6][R92.64+0x2] ;  /* 0x000002065c072981 */ /* 0x000f22000c1e1500 */
[----:B------:R-:W-:Y:S01]  /*92c0*/  @P2 MOV R8, R84 ;  /* 0x0000005400082202 */ /* 0x000fe20000000f00 */
[----:B0-----:R-:W-:Y:S01]  /*92d0*/  @P2 IMAD R0, R159, R2, RZ ;  /* 0x000000029f002224 */ /* 0x001fe200078e02ff */
[----:B------:R-:W-:-:S03]  /*92e0*/  @P2 MOV R9, R85 ;  /* 0x0000005500092202 */ /* 0x000fc60000000f00 */
[C---:B------:R-:W-:Y:S02]  /*92f0*/  @P2 IMAD R0, R65.reuse, R3, R0 ;  /* 0x0000000341002224 */ /* 0x040fe400078e0200 */
[----:B------:R-:W-:-:S05]  /*9300*/  @P2 IMAD.WIDE.U32 R8, R65, R2, R8 ;  /* 0x0000000241082225 */ /* 0x000fca00078e0008 */
[----:B------:R-:W-:Y:S01]  /*9310*/  @P2 IADD3 R2, R0, R9, RZ ;  /* 0x0000000900022210 */ /* 0x000fe20007ffe0ff */
[----:B----4-:R-:W-:-:S05]  /*9320*/  @P2 HADD2.F32 R7, -RZ, R7.H0_H0 ;  /* 0x20000007ff072230 */ /* 0x010fca0000004100 */
[----:B-1----:R-:W-:Y:S01]  /*9330*/  @P2 FMUL R7, R7, R4 ;  /* 0x0000000407072220 */ /* 0x002fe20000400000 */
[----:B------:R-:W-:-:S03]  /*9340*/  @P2 LEA R4, P0, R8, UR18, 0x1 ;  /* 0x0000001208042c11 */ /* 0x000fc6000f8008ff */
[----:B--2---:R-:W-:-:S05]  /*9350*/  @P2 FFMA R5, R48, R5, R7 ;  /* 0x0000000530052223 */ /* 0x004fca0000000007 */
[----:B------:R-:W-:Y:S02]  /*9360*/  @P2 F2FP.F16.F32.PACK_AB R0, RZ, R5 ;  /* 0x00000005ff00223e */ /* 0x000fe400000000ff */
[----:B------:R-:W-:-:S05]  /*9370*/  @P2 LEA.HI.X R5, R8, UR17, R2, 0x1, P0 ;  /* 0x0000001108052c11 */ /* 0x000fca00080f0c02 */
[----:B------:R3:W-:Y:S01]  /*9380*/  @P2 STG.E.U16 desc[UR6][R4.64], R0 ;  /* 0x0000000004002986 */ /* 0x0007e2000c101506 */
[----:B------:R-:W-:Y:S05]  /*9390*/  @!P1 BRA `(.L_x_66) ;  /* 0x0000004000949947 */ /* 0x000fea0003800000 */
[----:B------:R-:W2:Y:S01]  /*93a0*/  LDG.E.U16 R3, desc[UR6][R92.64+0x4] ;  /* 0x000004065c037981 */ /* 0x000ea2000c1e1500 */
[----:B------:R-:W-:Y:S01]  /*93b0*/  ULDC.64 UR8, c[0x0][0x268] ;  /* 0x00009a0000087ab9 */ /* 0x000fe20000000a00 */
[----:B---3--:R-:W-:Y:S01]  /*93c0*/  MOV R4, R82 ;  /* 0x0000005200047202 */ /* 0x008fe20000000f00 */
[----:B------:R-:W-:Y:S01]  /*93d0*/  IMAD R0, R159, UR8, RZ ;  /* 0x000000089f007c24 */ /* 0x000fe2000f8e02ff */
[----:B------:R-:W-:Y:S01]  /*93e0*/  MOV R5, R83 ;  /* 0x0000005300057202 */ /* 0x000fe20000000f00 */
[----:B------:R-:W-:Y:S01]  /*93f0*/  ULDC UR11, c[0x0][0x24c] ;  /* 0x00009300000b7ab9 */ /* 0x000fe20000000800 */
[----:B------:R-:W-:Y:S01]  /*9400*/  ULDC UR10, c[0x0][0x21c] ;  /* 0x00008700000a7ab9 */ /* 0x000fe20000000800 */
[C---:B------:R-:W-:Y:S02]  /*9410*/  IMAD R0, R65.reuse, UR9, R0 ;  /* 0x0000000941007c24 */ /* 0x040fe4000f8e0200 */
[----:B------:R-:W-:-:S03]  /*9420*/  IMAD.WIDE.U32 R4, R65, UR8, R4 ;  /* 0x0000000841047c25 */ /* 0x000fc6000f8e0004 */
[----:B------:R-:W-:Y:S02]  /*9430*/  LEA R6, P0, R4, UR18, 0x1 ;  /* 0x0000001204067c11 */ /* 0x000fe4000f8008ff */
[----:B------:R-:W-:-:S04]  /*9440*/  IADD3 R2, R0, R5, RZ ;  /* 0x0000000500027210 */ /* 0x000fc80007ffe0ff */
[----:B------:R-:W-:Y:S01]  /*9450*/  LEA.HI.X R7, R4, UR17, R2, 0x1, P0 ;  /* 0x0000001104077c11 */ /* 0x000fe200080f0c02 */
[----:B--2---:R-:W-:-:S05]  /*9460*/  HADD2.F32 R3, -RZ, R3.H0_H0 ;  /* 0x20000003ff037230 */ /* 0x004fca0000004100 */
[----:B------:R-:W-:-:S04]  /*9470*/  FMUL R3, R3, UR11 ;  /* 0x0000000b03037c20 */ /* 0x000fc80008400000 */
[----:B------:R-:W-:-:S05]  /*9480*/  FFMA R3, R64, UR10, R3 ;  /* 0x0000000a40037c23 */ /* 0x000fca0008000003 */
[----:B------:R-:W-:-:S05]  /*9490*/  F2FP.F16.F32.PACK_AB R0, RZ, R3 ;  /* 0x00000003ff00723e */ /* 0x000fca00000000ff */
[----:B------:R0:W-:Y:S01]  /*94a0*/  STG.E.U16 desc[UR6][R6.64], R0 ;  /* 0x0000000006007986 */ /* 0x0001e2000c101506 */
[----:B------:R-:W-:Y:S05]  /*94b0*/  BRA `(.L_x_66) ;  /* 0x00000040004c7947 */ /* 0x000fea0003800000 */
.L_x_3:
[----:B------:R-:W0:Y:S01]  /*94c0*/  @P4 LDC R91, c[0x0][0x21c] ;  /* 0x00008700ff5b4b82 */ /* 0x000e220000000800 */
[C---:B------:R-:W-:Y:S01]  /*94d0*/  @P4 LEA R98, P0, R188.reuse, UR18, 0x1 ;  /* 0x00000012bc624c11 */ /* 0x040fe2000f8008ff */
[----:B------:R-:W-:Y:S03]  /*94e0*/  BSSY B0, `(.L_x_67) ;  /* 0x0000029000007945 */ /* 0x000fe60003800000 */
[----:B------:R-:W-:Y:S02]  /*94f0*/  @P4 LEA.HI.X R99, R188, UR17, R148, 0x1, P0 ;  /* 0x00000011bc634c11 */ /* 0x000fe400080f0c94 */
[----:B------:R-:W-:-:S04]  /*9500*/  @P3 LEA R96, P0, R184, UR18, 0x1 ;  /* 0x00000012b8603c11 */ /* 0x000fc8000f8008ff */
[----:B------:R-:W-:Y:S02]  /*9510*/  @P3 LEA.HI.X R97, R184, UR17, R149, 0x1, P0 ;  /* 0x00000011b8613c11 */ /* 0x000fe400080f0c95 */
[----:B------:R-:W-:-:S04]  /*9520*/  @P2 LEA R92, P0, R180, UR18, 0x1 ;  /* 0x00000012b45c2c11 */ /* 0x000fc8000f8008ff */
[----:B------:R-:W-:Y:S02]  /*9530*/  @P2 LEA.HI.X R93, R180, UR17, R150, 0x1, P0 ;  /* 0x00000011b45d2c11 */ /* 0x000fe400080f0c96 */
[----:B------:R-:W-:-:S04]  /*9540*/  @P1 LEA R94, P0, R178, UR18, 0x1 ;  /* 0x00000012b25e1c11 */ /* 0x000fc8000f8008ff */
[----:B------:R-:W-:Y:S01]  /*9550*/  @P1 LEA.HI.X R95, R178, UR17, R151, 0x1, P0 ;  /* 0x00000011b25f1c11 */ /* 0x000fe200080f0c97 */
[----:B0-----:R-:W-:-:S05]  /*9560*/  @P4 FMUL R0, R0, R91 ;  /* 0x0000005b00004220 */ /* 0x001fca0000400000 */
[----:B------:R-:W-:-:S04]  /*9570*/  @P4 F2FP.F16.F32.PACK_AB R0, RZ, R0 ;  /* 0x00000000ff00423e */ /* 0x000fc800000000ff */
[----:B------:R-:W-:Y:S02]  /*9580*/  PRMT R90, R0, 0x7610, R90 ;  /* 0x00007610005a7816 */ /* 0x000fe4000000005a */
[----:B------:R-:W0:Y:S03]  /*9590*/  @P3 LDC R0, c[0x0][0x21c] ;  /* 0x00008700ff003b82 */ /* 0x000e260000000800 */
[----:B------:R1:W-:Y:S01]  /*95a0*/  @P4 STG.E.U16 desc[UR6][R98.64], R90 ;  /* 0x0000005a62004986 */ /* 0x0003e2000c101506 */
[----:B------:R-:W-:Y:S01]  /*95b0*/  LOP3.LUT P4, RZ, R158, 0x4000000, RZ, 0xc0, !PT ;  /* 0x040000009eff7812 */ /* 0x000fe2000788c0ff */
[----:B0-----:R-:W-:-:S05]  /*95c0*/  @P3 FMUL R0, R17, R0 ;  /* 0x0000000011003220 */ /* 0x001fca0000400000 */
[----:B------:R-:W-:-:S04]  /*95d0*/  @P3 F2FP.F16.F32.PACK_AB R0, RZ, R0 ;  /* 0x00000000ff00323e */ /* 0x000fc800000000ff */
[----:B------:R-:W-:Y:S02]  /*95e0*/  PRMT R17, R0, 0x7610, R17 ;  /* 0x0000761000117816 */ /* 0x000fe40000000011 */
[----:B------:R-:W0:Y:S03]  /*95f0*/  @P2 LDC R0, c[0x0][0x21c] ;  /* 0x00008700ff002b82 */ /* 0x000e260000000800 */
[----:B------:R1:W-:Y:S01]  /*9600*/  @P3 STG.E.U16 desc[UR6][R96.64], R17 ;  /* 0x0000001160003986 */ /* 0x0003e2000c101506 */
[----:B0-----:R-:W-:-:S05]  /*9610*/  @P2 FMUL R0, R33, R0 ;  /* 0x0000000021002220 */ /* 0x001fca0000400000 */
[----:B------:R-:W-:-:S04]  /*9620*/  @P2 F2FP.F16.F32.PACK_AB R0, RZ, R0 ;  /* 0x00000000ff00223e */ /* 0x000fc800000000ff */
[----:B------:R-:W-:Y:S02]  /*9630*/  PRMT R33, R0, 0x7610, R33 ;  /* 0x0000761000217816 */ /* 0x000fe40000000021 */
[----:B------:R-:W0:Y:S03]  /*9640*/  @P1 LDC R0, c[0x0][0x21c] ;  /* 0x00008700ff001b82 */ /* 0x000e260000000800 */
[----:B------:R1:W-:Y:S01]  /*9650*/  @P2 STG.E.U16 desc[UR6][R92.64], R33 ;  /* 0x000000215c002986 */ /* 0x0003e2000c101506 */
[----:B0-----:R-:W-:-:S05]  /*9660*/  @P1 FMUL R0, R49, R0 ;  /* 0x0000000031001220 */ /* 0x001fca0000400000 */
[----:B------:R-:W-:-:S05]  /*9670*/  @P1 F2FP.F16.F32.PACK_AB R0, RZ, R0 ;  /* 0x00000000ff00123e */ /* 0x000fca00000000ff */
[----:B------:R1:W-:Y:S01]  /*9680*/  @P1 STG.E.U16 desc[UR6][R94.64], R0 ;  /* 0x000000005e001986 */ /* 0x0003e2000c101506 */
[----:B------:R-:W-:Y:S05]  /*9690*/  @!P4 BRA `(.L_x_68) ;  /* 0x000000000034c947 */ /* 0x000fea0003800000 */
[----:B------:R-:W-:Y:S01]  /*96a0*/  ULDC.64 UR8, c[0x0][0x268] ;  /* 0x00009a0000087ab9 */ /* 0x000fe20000000a00 */
[----:B-1----:R-:W-:Y:S01]  /*96b0*/  MOV R92, R88 ;  /* 0x00000058005c7202 */ /* 0x002fe20000000f00 */
[----:B------:R-:W-:Y:S01]  /*96c0*/  IMAD R0, R104, UR8, RZ ;  /* 0x0000000868007c24 */ /* 0x000fe2000f8e02ff */
[----:B------:R-:W-:-:S03]  /*96d0*/  MOV R93, R89 ;  /* 0x00000059005d7202 */ /* 0x000fc60000000f00 */
[C---:B------:R-:W-:Y:S02]  /*96e0*/  IMAD R0, R79.reuse, UR9, R0 ;  /* 0x000000094f007c24 */ /* 0x040fe4000f8e0200 */
[----:B------:R-:W-:Y:S01]  /*96f0*/  IMAD.WIDE.U32 R92, R79, UR8, R92 ;  /* 0x000000084f5c7c25 */ /* 0x000fe2000f8e005c */
[----:B------:R-:W-:-:S04]  /*9700*/  ULDC UR8, c[0x0][0x21c] ;  /* 0x0000870000087ab9 */ /* 0x000fc80000000800 */
[----:B------:R-:W-:Y:S02]  /*9710*/  IADD3 R0, R93, R0, RZ ;  /* 0x000000005d007210 */ /* 0x000fe40007ffe0ff */
[----:B------:R-:W-:-:S04]  /*9720*/  LEA R90, P0, R92, UR18, 0x1 ;  /* 0x000000125c5a7c11 */ /* 0x000fc8000f8008ff */
[----:B------:R-:W-:Y:S01]  /*9730*/  LEA.HI.X R91, R92, UR17, R0, 0x1, P0 ;  /* 0x000000115c5b7c11 */ /* 0x000fe200080f0c00 */
[----:B------:R-:W-:-:S05]  /*9740*/  FMUL R0, R2, UR8 ;  /* 0x0000000802007c20 */ /* 0x000fca0008400000 */
[----:B------:R-:W-:-:S05]  /*9750*/  F2FP.F16.F32.PACK_AB R0, RZ, R0 ;  /* 0x00000000ff00723e */ /* 0x000fca00000000ff */
[----:B------:R0:W-:Y:S02]  /*9760*/  STG.E.U16 desc[UR6][R90.64], R0 ;  /* 0x000000005a007986 */ /* 0x0001e4000c101506 */
.L_x_68:
[----:B------:R-:W-:Y:S05]  /*9770*/  BSYNC B0 ;  /* 0x0000000000007941 */ /* 0x000fea0003800000 */
.L_x_67:
[----:B------:R-:W-:Y:S01]  /*9780*/  LOP3.LUT P0, RZ, R158, 0x8000000, RZ, 0xc0, !PT ;  /* 0x080000009eff7812 */ /* 0x000fe2000780c0ff */
[----:B------:R-:W-:-:S12]  /*9790*/  BSSY B0, `(.L_x_69) ;  /* 0x000000f000007945 */ /* 0x000fd80003800000 */
[----:B------:R-:W-:Y:S05]  /*97a0*/  @!P0 BRA `(.L_x_70) ;  /* 0x0000000000348947 */ /* 0x000fea0003800000 */
[----:B------:R-:W-:Y:S01]  /*97b0*/  ULDC.64 UR8, c[0x0][0x268] ;  /* 0x00009a0000087ab9 */ /* 0x000fe20000000a00 */
[----:B-1----:R-:W-:Y:S01]  /*97c0*/  MOV R92, R86 ;  /* 0x00000056005c7202 */ /* 0x002fe20000000f00 */
[----:B0-----:R-:W-:Y:S01]  /*97d0*/  IMAD R0, R104, UR8, RZ ;  /* 0x0000000868007c24 */ /* 0x001fe2000f8e02ff */
        /* <DEDUP_REMOVED lines=10> */
.L_x_70:
[----:B------:R-:W-:Y:S05]  /*9880*/  BSYNC B0 ;  /* 0x0000000000007941 */ /* 0x000fea0003800000 */
.L_x_69:
[----:B------:R-:W-:Y:S01]  /*9890*/  LOP3.LUT P0, RZ, R158, 0x10000000, RZ, 0xc0, !PT ;  /* 0x100000009eff7812 */ /* 0x000fe2000780c0ff */
[----:B------:R-:W-:-:S12]  /*98a0*/  BSSY B0, `(.L_x_71) ;  /* 0x000000f000007945 */ /* 0x000fd80003800000 */
[----:B------:R-:W-:Y:S05]  /*98b0*/  @!P0 BRA `(.L_x_72) ;  /* 0x0000000000348947 */ /* 0x000fea0003800000 */
[----:B------:R-:W-:Y:S01]  /*98c0*/  ULDC.64 UR8, c[0x0][0x268] ;  /* 0x00009a0000087ab9 */ /* 0x000fe20000000a00 */
[----:B-1----:R-:W-:Y:S01]  /*98d0*/  MOV R92, R84 ;  /* 0x00000054005c7202 */ /* 0x002fe20000000f00 */
[----:B0-2---:R-:W-:Y:S01]  /*98e0*/  IMAD R0, R104, UR8, RZ ;  /* 0x0000000868007c24 */ /* 0x005fe2000f8e02ff */
        /* <DEDUP_REMOVED lines=10> */
.L_x_72:
[----:B------:R-:W-:Y:S05]  /*9990*/  BSYNC B0 ;  /* 0x0000000000007941 */ /* 0x000fea0003800000 */
.L_x_71:
[----:B------:R-:W-:Y:S01]  /*99a0*/  LOP3.LUT P0, RZ, R158, 0x20000000, RZ, 0xc0, !PT ;  /* 0x200000009eff7812 */ /* 0x000fe2000780c0ff */
[----:B------:R-:W-:-:S12]  /*99b0*/  BSSY B0, `(.L_x_73) ;  /* 0x000000f000007945 */ /* 0x000fd80003800000 */
[----:B------:R-:W-:Y:S05]  /*99c0*/  @!P0 BRA `(.L_x_74) ;  /* 0x0000000000348947 */ /* 0x000fea0003800000 */
[----:B------:R-:W-:Y:S01]  /*99d0*/  ULDC.64 UR8, c[0x0][0x268] ;  /* 0x00009a0000087ab9 */ /* 0x000fe20000000a00 */
[----:B-1----:R-:W-:Y:S01]  /*99e0*/  MOV R92, R82 ;  /* 0x00000052005c7202 */ /* 0x002fe20000000f00 */
[----:B0-23--:R-:W-:Y:S01]  /*99f0*/  IMAD R0, R104, UR8, RZ ;  /* 0x0000000868007c24 */ /* 0x00dfe2000f8e02ff */
        /* <DEDUP_REMOVED lines=10> */
.L_x_74:
[----:B------:R-:W-:Y:S05]  /*9aa0*/  BSYNC B0 ;  /* 0x0000000000007941 */ /* 0x000fea0003800000 */
.L_x_73:
[----:B------:R-:W-:Y:S01]  /*9ab0*/  LOP3.LUT P0, RZ, R158, 0x40000000, RZ, 0xc0, !PT ;  /* 0x400000009eff7812 */ /* 0x000fe2000780c0ff */
[----:B------:R-:W-:-:S12]  /*9ac0*/  BSSY B0, `(.L_x_75) ;  /* 0x000000f000007945 */ /* 0x000fd80003800000 */
[----:B------:R-:W-:Y:S05]  /*9ad0*/  @!P0 BRA `(.L_x_76) ;  /* 0x0000000000348947 */ /* 0x000fea0003800000 */
[----:B------:R-:W-:Y:S01]  /*9ae0*/  ULDC.64 UR8, c[0x0][0x268] ;  /* 0x00009a0000087ab9 */ /* 0x000fe20000000a00 */
[----:B-1----:R-:W-:Y:S01]  /*9af0*/  MOV R92, R88 ;  /* 0x00000058005c7202 */ /* 0x002fe20000000f00 */
[----:B------:R-:W-:Y:S01]  /*9b00*/  IMAD R17, R115, UR8, RZ ;  /* 0x0000000873117c24 */ /* 0x000fe2000f8e02ff */
[----:B------:R-:W-:-:S03]  /*9b10*/  MOV R93, R89 ;  /* 0x00000059005d7202 */ /* 0x000fc60000000f00 */
[C---:B0-234-:R-:W-:Y:S02]  /*9b20*/  IMAD R0, R78.reuse, UR9, R17 ;  /* 0x000000094e007c24 */ /* 0x05dfe4000f8e0211 */
        /* <DEDUP_REMOVED lines=8> */
.L_x_76:
[----:B------:R-:W-:Y:S05]  /*9bb0*/  BSYNC B0 ;  /* 0x0000000000007941 */ /* 0x000fea0003800000 */
.L_x_75:
[----:B------:R-:W-:Y:S04]  /*9bc0*/  BSSY B0, `(.L_x_77) ;  /* 0x000000f000007945 */ /* 0x000fe80003800000 */
[----:B------:R-:W-:Y:S05]  /*9bd0*/  @!P6 BRA `(.L_x_78) ;  /* 0x000000000034e947 */ /* 0x000fea0003800000 */
[----:B------:R-:W-:Y:S01]  /*9be0*/  ULDC.64 UR8, c[0x0][0x268] ;  /* 0x00009a0000087ab9 */ /* 0x000fe20000000a00 */
[----:B01234-:R-:W-:Y:S01]  /*9bf0*/  MOV R90, R86 ;  /* 0x00000056005a7202 */ /* 0x01ffe20000000f00 */
        /* <DEDUP_REMOVED lines=11> */
.L_x_78:
[----:B------:R-:W-:Y:S05]  /*9cb0*/  BSYNC B0 ;  /* 0x0000000000007941 */ /* 0x000fea0003800000 */
.L_x_77:
[----:B------:R-:W-:Y:S04]  /*9cc0*/  BSSY B0, `(.L_x_79) ;  /* 0x000000f000007945 */ /* 0x000fe80003800000 */
[----:B------:R-:W-:Y:S05]  /*9cd0*/  @!P5 BRA `(.L_x_80) ;  /* 0x000000000034d947 */ /* 0x000fea0003800000 */
[----:B------:R-:W-:Y:S01]  /*9ce0*/  ULDC.64 UR8, c[0x0][0x268] ;  /* 0x00009a0000087ab9 */ /* 0x000fe20000000a00 */
[----:B------:R-:W-:Y:S01]  /*9cf0*/  MOV R18, R84 ;  /* 0x0000005400127202 */ /* 0x000fe20000000f00 */
[----:B0-----:R-:W-:Y:S01]  /*9d00*/  IMAD R3, R115, UR8, RZ ;  /* 0x0000000873037c24 */ /* 0x001fe2000f8e02ff */
[----:B------:R-:W-:-:S03]  /*9d10*/  MOV R19, R85 ;  /* 0x0000005500137202 */ /* 0x000fc60000000f00 */
[C---:B-1234-:R-:W-:Y:S02]  /*9d20*/  IMAD R0, R78.reuse, UR9, R3 ;  /* 0x000000094e007c24 */ /* 0x05efe4000f8e0203 */
        /* <DEDUP_REMOVED lines=8> */
.L_x_80:
[----:B------:R-:W-:Y:S05]  /*9db0*/  BSYNC B0 ;  /* 0x0000000000007941 */ /* 0x000fea0003800000 */
.L_x_79:
[----:B------:R-:W-:Y:S01]  /*9dc0*/  LOP3.LUT P0, RZ, R158, 0x80000000, RZ, 0xc0, !PT ;  /* 0x800000009eff7812 */ /* 0x000fe2000780c0ff */
[----:B------:R-:W-:-:S12]  /*9dd0*/  BSSY B0, `(.L_x_81) ;  /* 0x000000f000007945 */ /* 0x000fd80003800000 */
[----:B------:R-:W-:Y:S05]  /*9de0*/  @!P0 BRA `(.L_x_82) ;  /* 0x0000000000348947 */ /* 0x000fea0003800000 */
[----:B------:R-:W-:Y:S01]  /*9df0*/  ULDC.64 UR8, c[0x0][0x268] ;  /* 0x00009a0000087ab9 */ /* 0x000fe20000000a00 */
[----:B------:R-:W-:Y:S01]  /*9e00*/  MOV R18, R82 ;  /* 0x0000005200127202 */ /* 0x000fe20000000f00 */
[----:B------:R-:W-:Y:S01]  /*9e10*/  IMAD R115, R115, UR8, RZ ;  /* 0x0000000873737c24 */ /* 0x000fe2000f8e02ff */
[----:B------:R-:W-:-:S03]  /*9e20*/  MOV R19, R83 ;  /* 0x0000005300137202 */ /* 0x000fc60000000f00 */
[C---:B01234-:R-:W-:Y:S02]  /*9e30*/  IMAD R0, R78.reuse, UR9, R115 ;  /* 0x000000094e007c24 */ /* 0x05ffe4000f8e0273 */
        /* <DEDUP_REMOVED lines=8> */
.L_x_82:
[----:B------:R-:W-:Y:S05]  /*9ec0*/  BSYNC B0 ;  /* 0x0000000000007941 */ /* 0x000fea0003800000 */
.L_x_81:
[----:B------:R-:W-:Y:S01]  /*9ed0*/  LOP3.LUT P0, RZ, R160, 0x1, RZ, 0xc0, !PT ;  /* 0x00000001a0ff7812 */ /* 0x000fe2000780c0ff */
[----:B------:R-:W-:-:S12]  /*9ee0*/  BSSY B0, `(.L_x_83) ;  /* 0x000000f000007945 */ /* 0x000fd80003800000 */
[----:B------:R-:W-:Y:S05]  /*9ef0*/  @!P0 BRA `(.L_x_84) ;  /* 0x0000000000348947 */ /* 0x000fea0003800000 */
[----:B------:R-:W-:Y:S01]  /*9f00*/  ULDC.64 UR8, c[0x0][0x268] ;  /* 0x00009a0000087ab9 */ /* 0x000fe20000000a00 */
[----:B------:R-:W-:Y:S01]  /*9f10*/  MOV R18, R88 ;  /* 0x0000005800127202 */ /* 0x000fe20000000f00 */
[----:B01234-:R-:W-:Y:S01]  /*9f20*/  IMAD R0, R109, UR8, RZ ;  /* 0x000000086d007c24 */ /* 0x01ffe2000f8e02ff */
        /* <DEDUP_REMOVED lines=10> */
.L_x_84:
[----:B------:R-:W-:Y:S05]  /*9fd0*/  BSYNC B0 ;  /* 0x0000000000007941 */ /* 0x000fea0003800000 */
.L_x_83:
        /* <DEDUP_REMOVED lines=16> */
.L_x_86:
[----:B------:R-:W-:Y:S05]  /*a0e0*/  BSYNC B0 ;  /* 0x0000000000007941 */ /* 0x000fea0003800000 */
.L_x_85:
        /* <DEDUP_REMOVED lines=16> */
.L_x_88:
[----:B------:R-:W-:Y:S05]  /*a1f0*/  BSYNC B0 ;  /* 0x0000000000007941 */ /* 0x000fea0003800000 */
.L_x_87:
        /* <DEDUP_REMOVED lines=16> */
.L_x_90:
[----:B------:R-:W-:Y:S05]  /*a300*/  BSYNC B0 ;  /* 0x0000000000007941 */ /* 0x000fea0003800000 */
.L_x_89:
[----:B------:R-:W-:Y:S01]  /*a310*/  LOP3.LUT P0, RZ, R160, 0x4, RZ, 0xc0, !PT ;  /* 0x00000004a0ff7812 */ /* 0x000fe2000780c0ff */
[----:B------:R-:W-:-:S12]  /*a320*/  BSSY B0, `(.L_x_91) ;  /* 0x000000f000007945 */ /* 0x000fd80003800000 */
        /* <DEDUP_REMOVED lines=14> */
.L_x_92:
[----:B------:R-:W-:Y:S05]  /*a410*/  BSYNC B0 ;  /* 0x0000000000007941 */ /* 0x000fea0003800000 */
.L_x_91:
        /* <DEDUP_REMOVED lines=16> */
.L_x_94:
[----:B------:R-:W-:Y:S05]  /*a520*/  BSYNC B0 ;  /* 0x0000000000007941 */ /* 0x000fea0003800000 */
.L_x_93:
        /* <DEDUP_REMOVED lines=16> */
.L_x_96:
[----:B------:R-:W-:Y:S05]  /*a630*/  BSYNC B0 ;  /* 0x0000000000007941 */ /* 0x000fea0003800000 */
.L_x_95:
        /* <DEDUP_REMOVED lines=16> */
.L_x_98:
[----:B------:R-:W-:Y:S05]  /*a740*/  BSYNC B0 ;  /* 0x0000000000007941 */ /* 0x000fea0003800000 */
.L_x_97:
        /* <DEDUP_REMOVED lines=16> */
.L_x_100:
[----:B------:R-:W-:Y:S05]  /*a850*/  BSYNC B0 ;  /* 0x0000000000007941 */ /* 0x000fea0003800000 */
.L_x_99:
        /* <DEDUP_REMOVED lines=16> */
.L_x_102:
[----:B------:R-:W-:Y:S05]  /*a960*/  BSYNC B0 ;  /* 0x0000000000007941 */ /* 0x000fea0003800000 */
.L_x_101:
        /* <DEDUP_REMOVED lines=16> */
.L_x_104:
[----:B------:R-:W-:Y:S05]  /*aa70*/  BSYNC B0 ;  /* 0x0000000000007941 */ /* 0x000fea0003800000 */
.L_x_103:
        /* <DEDUP_REMOVED lines=16> */
.L_x_106:
[----:B------:R-:W-:Y:S05]  /*ab80*/  BSYNC B0 ;  /* 0x0000000000007941 */ /* 0x000fea0003800000 */
.L_x_105:
        /* <DEDUP_REMOVED lines=16> */
.L_x_108:
[----:B------:R-:W-:Y:S05]  /*ac90*/  BSYNC B0 ;  /* 0x0000000000007941 */ /* 0x000fea0003800000 */
.L_x_107:
        /* <DEDUP_REMOVED lines=16> */
.L_x_110:
[----:B------:R-:W-:Y:S05]  /*ada0*/  BSYNC B0 ;  /* 0x0000000000007941 */ /* 0x000fea0003800000 */
.L_x_109:
        /* <DEDUP_REMOVED lines=16> */
.L_x_112:
[----:B------:R-:W-:Y:S05]  /*aeb0*/  BSYNC B0 ;  /* 0x0000000000007941 */ /* 0x000fea0003800000 */
.L_x_111:
        /* <DEDUP_REMOVED lines=16> */
.L_x_114:
[----:B------:R-:W-:Y:S05]  /*afc0*/  BSYNC B0 ;  /* 0x0000000000007941 */ /* 0x000fea0003800000 */
.L_x_113:
        /* <DEDUP_REMOVED lines=16> */
.L_x_116:
[----:B------:R-:W-:Y:S05]  /*b0d0*/  BSYNC B0 ;  /* 0x0000000000007941 */ /* 0x000fea0003800000 */
.L_x_115:
        /* <DEDUP_REMOVED lines=16> */
.L_x_118:
[----:B------:R-:W-:Y:S05]  /*b1e0*/  BSYNC B0 ;  /* 0x0000000000007941 */ /* 0x000fea0003800000 */
.L_x_117:
        /* <DEDUP_REMOVED lines=16> */
.L_x_120:
[----:B------:R-:W-:Y:S05]  /*b2f0*/  BSYNC B0 ;  /* 0x0000000000007941 */ /* 0x000fea0003800000 */
.L_x_119:
        /* <DEDUP_REMOVED lines=16> */
.L_x_122:
[----:B------:R-:W-:Y:S05]  /*b400*/  BSYNC B0 ;  /* 0x0000000000007941 */ /* 0x000fea0003800000 */
.L_x_121:
        /* <DEDUP_REMOVED lines=16> */
.L_x_124:
[----:B------:R-:W-:Y:S05]  /*b510*/  BSYNC B0 ;  /* 0x0000000000007941 */ /* 0x000fea0003800000 */
.L_x_123:
        /* <DEDUP_REMOVED lines=16> */
.L_x_126:
[----:B------:R-:W-:Y:S05]  /*b620*/  BSYNC B0 ;  /* 0x0000000000007941 */ /* 0x000fea0003800000 */
.L_x_125:
        /* <DEDUP_REMOVED lines=16> */
.L_x_128:
[----:B------:R-:W-:Y:S05]  /*b730*/  BSYNC B0 ;  /* 0x0000000000007941 */ /* 0x000fea0003800000 */
.L_x_127:
        /* <DEDUP_REMOVED lines=16> */
.L_x_130:
[----:B------:R-:W-:Y:S05]  /*b840*/  BSYNC B0 ;  /* 0x0000000000007941 */ /* 0x000fea0003800000 */
.L_x_129:
        /* <DEDUP_REMOVED lines=16> */
.L_x_132:
[----:B------:R-:W-:Y:S05]  /*b950*/  BSYNC B0 ;  /* 0x0000000000007941 */ /* 0x000fea0003800000 */
.L_x_131:
        /* <DEDUP_REMOVED lines=16> */
.L_x_134:
[----:B------:R-:W-:Y:S05]  /*ba60*/  BSYNC B0 ;  /* 0x0000000000007941 */ /* 0x000fea0003800000 */
.L_x_133:
        /* <DEDUP_REMOVED lines=16> */
.L_x_136:
[----:B------:R-:W-:Y:S05]  /*bb70*/  BSYNC B0 ;  /* 0x0000000000007941 */ /* 0x000fea0003800000 */
.L_x_135:
        /* <DEDUP_REMOVED lines=16> */
.L_x_138:
[----:B------:R-:W-:Y:S05]  /*bc80*/  BSYNC B0 ;  /* 0x0000000000007941 */ /* 0x000fea0003800000 */
.L_x_137:
        /* <DEDUP_REMOVED lines=16> */
.L_x_140:
[----:B------:R-:W-:Y:S05]  /*bd90*/  BSYNC B0 ;  /* 0x0000000000007941 */ /* 0x000fea0003800000 */
.L_x_139:
        /* <DEDUP_REMOVED lines=16> */
.L_x_142:
[----:B------:R-:W-:Y:S05]  /*bea0*/  BSYNC B0 ;  /* 0x0000000000007941 */ /* 0x000fea0003800000 */
.L_x_141:
        /* <DEDUP_REMOVED lines=16> */
.L_x_144:
[----:B------:R-:W-:Y:S05]  /*bfb0*/  BSYNC B0 ;  /* 0x0000000000007941 */ /* 0x000fea0003800000 */
.L_x_143:
        /* <DEDUP_REMOVED lines=16> */
.L_x_146:
[----:B------:R-:W-:Y:S05]  /*c0c0*/  BSYNC B0 ;  /* 0x0000000000007941 */ /* 0x000fea0003800000 */
.L_x_145:
        /* <DEDUP_REMOVED lines=16> */
.L_x_148:
[----:B------:R-:W-:Y:S05]  /*c1d0*/  BSYNC B0 ;  /* 0x0000000000007941 */ /* 0x000fea0003800000 */
.L_x_147:
        /* <DEDUP_REMOVED lines=16> */
.L_x_150:
[----:B------:R-:W-:Y:S05]  /*c2e0*/  BSYNC B0 ;  /* 0x0000000000007941 */ /* 0x000fea0003800000 */
.L_x_149:
        /* <DEDUP_REMOVED lines=16> */
.L_x_152:
[----:B------:R-:W-:Y:S05]  /*c3f0*/  BSYNC B0 ;  /* 0x0000000000007941 */ /* 0x000fea0003800000 */
.L_x_151:
        /* <DEDUP_REMOVED lines=16> */
.L_x_154:
[----:B------:R-:W-:Y:S05]  /*c500*/  BSYNC B0 ;  /* 0x0000000000007941 */ /* 0x000fea0003800000 */
.L_x_153:
        /* <DEDUP_REMOVED lines=16> */
.L_x_156:
[----:B------:R-:W-:Y:S05]  /*c610*/  BSYNC B0 ;  /* 0x0000000000007941 */ /* 0x000fea0003800000 */
.L_x_155:
        /* <DEDUP_REMOVED lines=16> */
.L_x_158:
[----:B------:R-:W-:Y:S05]  /*c720*/  BSYNC B0 ;  /* 0x0000000000007941 */ /* 0x000fea0003800000 */
.L_x_157:
        /* <DEDUP_REMOVED lines=16> */
.L_x_160:
[----:B------:R-:W-:Y:S05]  /*c830*/  BSYNC B0 ;  /* 0x0000000000007941 */ /* 0x000fea0003800000 */
.L_x_159:
        /* <DEDUP_REMOVED lines=16> */
.L_x_162:
[----:B------:R-:W-:Y:S05]  /*c940*/  BSYNC B0 ;  /* 0x0000000000007941 */ /* 0x000fea0003800000 */
.L_x_161:
        /* <DEDUP_REMOVED lines=16> */
.L_x_164:
[----:B------:R-:W-:Y:S05]  /*ca50*/  BSYNC B0 ;  /* 0x0000000000007941 */ /* 0x000fea0003800000 */
.L_x_163:
        /* <DEDUP_REMOVED lines=16> */
.L_x_166:
[----:B------:R-:W-:Y:S05]  /*cb60*/  BSYNC B0 ;  /* 0x0000000000007941 */ /* 0x000fea0003800000 */
.L_x_165:
        /* <DEDUP_REMOVED lines=16> */
.L_x_168:
[----:B------:R-:W-:Y:S05]  /*cc70*/  BSYNC B0 ;  /* 0x0000000000007941 */ /* 0x000fea0003800000 */
.L_x_167:
        /* <DEDUP_REMOVED lines=16> */
.L_x_170:
[----:B------:R-:W-:Y:S05]  /*cd80*/  BSYNC B0 ;  /* 0x0000000000007941 */ /* 0x000fea0003800000 */
.L_x_169:
        /* <DEDUP_REMOVED lines=16> */
.L_x_172:
[----:B------:R-:W-:Y:S05]  /*ce90*/  BSYNC B0 ;  /* 0x0000000000007941 */ /* 0x000fea0003800000 */
.L_x_171:
        /* <DEDUP_REMOVED lines=16> */
.L_x_174:
[----:B------:R-:W-:Y:S05]  /*cfa0*/  BSYNC B0 ;  /* 0x0000000000007941 */ /* 0x000fea0003800000 */
.L_x_173:
[----:B------:R-:W-:Y:S01]  /*cfb0*/  LOP3.LUT P0, RZ, R158, 0x400000, RZ, 0xc0, !PT ;  /* 0x004000009eff7812 */ /* 0x000fe2000780c0ff */
[----:B------:R-:W-:-:S12]  /*cfc0*/  BSSY B0, `(.L_x_175) ;  /* 0x000000f000007945 */ /* 0x000fd80003800000 */
[----:B------:R-:W-:Y:S05]  /*cfd0*/  @!P0 BRA `(.L_x_176) ;  /* 0x0000000000348947 */ /* 0x000fea0003800000 */
[----:B------:R-:W-:Y:S01]  /*cfe0*/  ULDC.64 UR8, c[0x0][0x268] ;  /* 0x00009a0000087ab9 */ /* 0x000fe20000000a00 */
[----:B------:R-:W-:Y:S01]  /*cff0*/  MOV R4, R84 ;  /* 0x0000005400047202 */ /* 0x000fe20000000f00 */
[----:B0-----:R-:W-:Y:S01]  /*d000*/  IMAD R3, R161, UR8, RZ ;  /* 0x00000008a1037c24 */ /* 0x001fe2000f8e02ff */
[----:B------:R-:W-:Y:S01]  /*d010*/  MOV R5, R85 ;  /* 0x0000005500057202 */ /* 0x000fe20000000f00 */
[----:B------:R-:W-:Y:S02]  /*d020*/  ULDC UR10, c[0x0][0x21c] ;  /* 0x00008700000a7ab9 */ /* 0x000fe40000000800 */
[C---:B------:R-:W-:Y:S02]  /*d030*/  IMAD R2, R66.reuse, UR9, R3 ;  /* 0x0000000942027c24 */ /* 0x040fe4000f8e0203 */
[----:B-1234-:R-:W-:Y:S01]  /*d040*/  FMUL R0, R47, UR10 ;  /* 0x0000000a2f007c20 */ /* 0x01efe20008400000 */
[----:B------:R-:W-:-:S04]  /*d050*/  IMAD.WIDE.U32 R4, R66, UR8, R4 ;  /* 0x0000000842047c25 */ /* 0x000fc8000f8e0004 */
[----:B------:R-:W-:Y:S02]  /*d060*/  F2FP.F16.F32.PACK_AB R0, RZ, R0 ;  /* 0x00000000ff00723e */ /* 0x000fe400000000ff */
[----:B------:R-:W-:Y:S02]  /*d070*/  LEA R6, P0, R4, UR18, 0x1 ;  /* 0x0000001204067c11 */ /* 0x000fe4000f8008ff */
[----:B------:R-:W-:-:S04]  /*d080*/  IADD3 R2, R2, R5, RZ ;  /* 0x0000000502027210 */ /* 0x000fc80007ffe0ff */
[----:B------:R-:W-:-:S05]  /*d090*/  LEA.HI.X R7, R4, UR17, R2, 0x1, P0 ;  /* 0x0000001104077c11 */ /* 0x000fca00080f0c02 */
[----:B------:R0:W-:Y:S02]  /*d0a0*/  STG.E.U16 desc[UR6][R6.64], R0 ;  /* 0x0000000006007986 */ /* 0x0001e4000c101506 */
.L_x_176:
[----:B------:R-:W-:Y:S05]  /*d0b0*/  BSYNC B0 ;  /* 0x0000000000007941 */ /* 0x000fea0003800000 */
.L_x_175:
        /* <DEDUP_REMOVED lines=16> */
.L_x_178:
[----:B------:R-:W-:Y:S05]  /*d1c0*/  BSYNC B0 ;  /* 0x0000000000007941 */ /* 0x000fea0003800000 */
.L_x_177:
        /* <DEDUP_REMOVED lines=16> */
.L_x_180:
[----:B------:R-:W-:Y:S05]  /*d2d0*/  BSYNC B0 ;  /* 0x0000000000007941 */ /* 0x000fea0003800000 */
.L_x_179:
        /* <DEDUP_REMOVED lines=16> */
.L_x_182:
[----:B------:R-:W-:Y:S05]  /*d3e0*/  BSYNC B0 ;  /* 0x0000000000007941 */ /* 0x000fea0003800000 */
.L_x_181:
        /* <DEDUP_REMOVED lines=16> */
.L_x_184:
[----:B------:R-:W-:Y:S05]  /*d4f0*/  BSYNC B0 ;  /* 0x0000000000007941 */ /* 0x000fea0003800000 */
.L_x_183:
[----:B------:R-:W-:-:S13]  /*d500*/  LOP3.LUT P0, RZ, R160, 0x4000000, RZ, 0xc0, !PT ;  /* 0x04000000a0ff7812 */ /* 0x000fda000780c0ff */
        /* <DEDUP_REMOVED lines=14> */
.L_x_66:
[----:B------:R-:W-:Y:S05]  /*d5f0*/  BSYNC B1 ;  /* 0x0000000000017941 */ /* 0x000fea0003800000 */
.L_x_2:
[----:B0-----:R-:W0:Y:S01]  /*d600*/  LDC.64 R2, c[0x0][0x288] ;  /* 0x0000a200ff027b82 */ /* 0x001e220000000a00 */
[----:B------:R-:W-:Y:S01]  /*d610*/  ULDC UR20, c[0x0][0x14] ;  /* 0x0000050000147ab9 */ /* 0x000fe20000000800 */
[----:B------:R-:W-:Y:S01]  /*d620*/  ULDC.64 UR8, c[0x0][0x278] ;  /* 0x00009e0000087ab9 */ /* 0x000fe20000000a00 */
[----:B------:R-:W-:Y:S01]  /*d630*/  UIADD3 UR19, UR20, UR19, URZ ;  /* 0x0000001314137290 */ /* 0x000fe2000fffe03f */
[----:B------:R-:W-:Y:S01]  /*d640*/  LOP3.LUT P3, RZ, R160, 0x20, RZ, 0xc0, !PT ;  /* 0x00000020a0ff7812 */ /* 0x000fe2000786c0ff */
[----:B------:R-:W-:Y:S01]  /*d650*/  UIMAD.WIDE.U32 UR22, UR20, UR8, URZ ;  /* 0x00000008141672a5 */ /* 0x000fe2000f8e003f */
[----:B------:R-:W-:Y:S02]  /*d660*/  ULDC.64 UR10, c[0x0][0x280] ;  /* 0x0000a000000a7ab9 */ /* 0x000fe40000000a00 */
[----:B-1234-:R-:W1:Y:S01]  /*d670*/  LDC R0, c[0x0][0x274] ;  /* 0x00009d00ff007b82 */ /* 0x01ee620000000800 */
[----:B------:R-:W-:Y:S02]  /*d680*/  UIMAD UR21, UR20, UR9, UR23 ;  /* 0x00000009141572a4 */ /* 0x000fe4000f8e0217 */
[----:B------:R-:W-:Y:S01]  /*d690*/  UIMAD.WIDE.U32 UR24, UR20, UR10, URZ ;  /* 0x0000000a141872a5 */ /* 0x000fe2000f8e003f */
[----:B------:R-:W-:Y:S01]  /*d6a0*/  ULDC.64 UR8, c[0x0][0x290] ;  /* 0x0000a40000087ab9 */ /* 0x000fe20000000a00 */
[----:B------:R-:W-:-:S02]  /*d6b0*/  ULEA UR14, UP2, UR22, UR14, 0x1 ;  /* 0x0000000e160e7291 */ /* 0x000fc4000f84083f */
[----:B------:R-:W-:Y:S02]  /*d6c0*/  UIMAD.WIDE.U32 UR26, UR20, UR8, URZ ;  /* 0x00000008141a72a5 */ /* 0x000fe4000f8e003f */
[----:B------:R-:W-:Y:S02]  /*d6d0*/  UIMAD UR11, UR20, UR11, UR25 ;  /* 0x0000000b140b72a4 */ /* 0x000fe4000f8e0219 */
[----:B------:R-:W-:Y:S02]  /*d6e0*/  UIMAD UR9, UR20, UR9, UR27 ;  /* 0x00000009140972a4 */ /* 0x000fe4000f8e021b */
[----:B------:R-:W-:Y:S01]  /*d6f0*/  ULEA UR16, UP1, UR24, UR16, 0x1 ;  /* 0x0000001018107291 */ /* 0x000fe2000f82083f */
[----:B0-----:R-:W-:Y:S01]  /*d700*/  IMAD.WIDE.U32 R4, R2, UR20, RZ ;  /* 0x0000001402047c25 */ /* 0x001fe2000f8e00ff */
[----:B------:R-:W-:Y:S02]  /*d710*/  ULEA UR18, UP0, UR26, UR18, 0x1 ;  /* 0x000000121a127291 */ /* 0x000fe4000f80083f */
[----:B------:R-:W-:Y:S01]  /*d720*/  ULEA.HI.X UR13, UR22, UR13, UR21, 0x1, UP2 ;  /* 0x0000000d160d7291 */ /* 0x000fe200090f0c15 */
[----:B------:R-:W-:Y:S01]  /*d730*/  IMAD.SHL.U32 R2, R4, 0x2, RZ ;  /* 0x0000000204027824 */ /* 0x000fe200078e00ff */
[----:B------:R-:W-:Y:S01]  /*d740*/  ULEA.HI.X UR15, UR24, UR15, UR11, 0x1, UP1 ;  /* 0x0000000f180f7291 */ /* 0x000fe200088f0c0b */
[----:B------:R-:W-:Y:S01]  /*d750*/  IMAD R3, R3, UR20, R5 ;  /* 0x0000001403037c24 */ /* 0x000fe2000f8e0205 */
[----:B------:R-:W-:Y:S01]  /*d760*/  ULEA.HI.X UR17, UR26, UR17, UR9, 0x1, UP0 ;  /* 0x000000111a117291 */ /* 0x000fe200080f0c09 */
[----:B-1----:R-:W-:-:S02]  /*d770*/  ISETP.LE.AND P2, PT, R0, UR19, PT ;  /* 0x0000001300007c0c */ /* 0x002fc4000bf43270 */
[-C--:B------:R-:W-:Y:S02]  /*d780*/  IADD3 R155, P0, R155, R2.reuse, RZ ;  /* 0x000000029b9b7210 */ /* 0x080fe40007f1e0ff */
[----:B------:R-:W-:Y:S02]  /*d790*/  SHF.L.U64.HI R3, R4, 0x1, R3 ;  /* 0x0000000104037819 */ /* 0x000fe40000010203 */
[----:B------:R-:W-:Y:S02]  /*d7a0*/  IADD3 R2, P1, R157, R2, RZ ;  /* 0x000000029d027210 */ /* 0x000fe40007f3e0ff */
[----:B------:R-:W-:Y:S01]  /*d7b0*/  SEL R155, R155, RZ, P3 ;  /* 0x000000ff9b9b7207 */ /* 0x000fe20001800000 */
[--C-:B------:R-:W-:Y:S01]  /*d7c0*/  IMAD.X R154, R154, 0x1, R3.reuse, P0 ;  /* 0x000000019a9a7824 */ /* 0x100fe200000e0603 */
[----:B------:R-:W-:Y:S01]  /*d7d0*/  SEL R157, R157, R2, !P3 ;  /* 0x000000029d9d7207 */ /* 0x000fe20005800000 */
[----:B------:R-:W-:-:S03]  /*d7e0*/  IMAD.X R5, R156, 0x1, R3, P1 ;  /* 0x000000019c057824 */ /* 0x000fc600008e0603 */
[----:B------:R-:W-:Y:S02]  /*d7f0*/  SEL R154, R154, RZ, P3 ;  /* 0x000000ff9a9a7207 */ /* 0x000fe40001800000 */
[----:B------:R-:W-:Y:S01]  /*d800*/  SEL R156, R156, R5, !P3 ;  /* 0x000000059c9c7207 */ /* 0x000fe20005800000 */
[----:B------:R-:W-:Y:S06]  /*d810*/  @P2 BRA `(.L_x_185) ;  /* 0x0000000000042947 */ /* 0x000fec0003800000 */
[----:B------:R-:W-:Y:S05]  /*d820*/  BRA `(.L_x_186) ;  /* 0xffffff3000d87947 */ /* 0x000fea000383ffff */
.L_x_185:
[----:B------:R-:W-:Y:S05]  /*d830*/  EXIT ;  /* 0x000000000000794d */ /* 0x000fea0003800000 */
.L_x_187:
[----:B------:R-:W-:-:S00]  /*d840*/  BRA `(.L_x_187) ;  /* 0xfffffffc00fc7947 */ /* 0x000fc0000383ffff */
[----:B------:R-:W-:-:S00]  /*d850*/  NOP ;  /* 0x0000000000007918 */ /* 0x000fc00000000000 */
        /* <DEDUP_REMOVED lines=10> */
.L_x_303:


//--------------------- .text._ZN7cutlass9reference6device6kernel11GemmComplexINS_6half_tENS_6layout11ColumnMajorES4_S6_S4_S6_ffS4_NS_16NumericConverterIS4_fLNS_15FloatRoundStyleE2EEENS_12multiply_addIfffEELi4ELi4EEEvNS_4gemm9GemmCoordET5_NS_9TensorRefIT_T0_EENS_16ComplexTransformENSF_IT1_T2_EESJ_SE_NSF_IT3_T4_EENSF_IT7_SO_EET6_illll --------------------------
	.section	.text._ZN7cutlass9reference6device6kernel11GemmComplexINS_6half_tENS_6layout11ColumnMajorES4_S6_S4_S6_ffS4_NS_16NumericConverterIS4_fLNS_15FloatRoundStyleE2EEENS_12multiply_addIfffEELi4ELi4EEEvNS_4gemm9GemmCoordET5_NS_9TensorRefIT_T0_EENS_16ComplexTransformENSF_IT1_T2_EESJ_SE_NSF_IT3_T4_EENSF_IT7_SO_EET6_illll,"ax",@progbits
	.align	128
        .global         _ZN7cutlass9reference6device6kernel11GemmComplexINS_6half_tENS_6layout11ColumnMajorES4_S6_S4_S6_ffS4_NS_16NumericConverterIS4_fLNS_15FloatRoundStyleE2EEENS_12multiply_addIfffEELi4ELi4EEEvNS_4gemm9GemmCoordET5_NS_9TensorRefIT_T0_EENS_16ComplexTransformENSF_IT1_T2_EESJ_SE_NSF_IT3_T4_EENSF_IT7_SO_EET6_illll
        .type           _ZN7cutlass9reference6device6kernel11GemmComplexINS_6half_tENS_6layout11ColumnMajorES4_S6_S4_S6_ffS4_NS_16NumericConverterIS4_fLNS_15FloatRoundStyleE2EEENS_12multiply_addIfffEELi4ELi4EEEvNS_4gemm9GemmCoordET5_NS_9TensorRefIT_T0_EENS_16ComplexTransformENSF_IT1_T2_EESJ_SE_NSF_IT3_T4_EENSF_IT7_SO_EET6_illll,@function
        .size           _ZN7cutlass9reference6device6kernel11GemmComplexINS_6half_tENS_6layout11ColumnMajorES4_S6_S4_S6_ffS4_NS_16NumericConverterIS4_fLNS_15FloatRoundStyleE2EEENS_12multiply_addIfffEELi4ELi4EEEvNS_4gemm9GemmCoordET5_NS_9TensorRefIT_T0_EENS_16ComplexTransformENSF_IT1_T2_EESJ_SE_NSF_IT3_T4_EENSF_IT7_SO_EET6_illll,(.L_x_304 - _ZN7cutlass9reference6device6kernel11GemmComplexINS_6half_tENS_6layout11ColumnMajorES4_S6_S4_S6_ffS4_NS_16NumericConverterIS4_fLNS_15FloatRoundStyleE2EEENS_12multiply_addIfffEELi4ELi4EEEvNS_4gemm9GemmCoordET5_NS_9TensorRefIT_T0_EENS_16ComplexTransformENSF_IT1_T2_EESJ_SE_NSF_IT3_T4_EENSF_IT7_SO_EET6_illll)
        .other          _ZN7cutlass9reference6device6kernel11GemmComplexINS_6half_tENS_6layout11ColumnMajorES4_S6_S4_S6_ffS4_NS_16NumericConverterIS4_fLNS_15FloatRoundStyleE2EEENS_12multiply_addIfffEELi4ELi4EEEvNS_4gemm9GemmCoordET5_NS_9TensorRefIT_T0_EENS_16ComplexTransformENSF_IT1_T2_EESJ_SE_NSF_IT3_T4_EENSF_IT7_SO_EET6_illll,@"STO_CUDA_ENTRY STV_DEFAULT"
_ZN7cutlass9reference6device6kernel11GemmComplexINS_6half_tENS_6layout11ColumnMajorES4_S6_S4_S6_ffS4_NS_16NumericConverterIS4_fLNS_15FloatRoundStyleE2EEENS_12multiply_addIfffEELi4ELi4EEEvNS_4gemm9GemmCoordET5_NS_9TensorRefIT_T0_EENS_16ComplexTransformENSF_IT1_T2_EESJ_SE_NSF_IT3_T4_EENSF_IT7_SO_EET6_illll:
.text._ZN7cutlass9reference6device6kernel11GemmComplexINS_6half_tENS_6layout11ColumnMajorES4_S6_S4_S6_ffS4_NS_16NumericConverterIS4_fLNS_15FloatRoundStyleE2EEENS_12multiply_addIfffEELi4ELi4EEEvNS_4gemm9GemmCoordET5_NS_9TensorRefIT_T0_EENS_16ComplexTransformENSF_IT1_T2_EESJ_SE_NSF_IT3_T4_EENSF_IT7_SO_EET6_illll:
[----:B------:R-:W-:Y:S08]  /*0000*/  LDC R1, c[0x0][0x28] ;  /* 0x00000a00ff017b82 */ /* 0x000ff00000000800 */
[----:B------:R-:W0:Y:S01]  /*0010*/  S2UR UR18, SR_CTAID.Z ;  /* 0x00000000001279c3 */ /* 0x000e220000002700 */
[----:B------:R-:W-:Y:S01]  /*0020*/  ULDC.64 UR8, c[0x0][0x280] ;  /* 0x0000a00000087ab9 */ /* 0x000fe20000000a00 */
[----:B------:R-:W-:Y:S01]  /*0030*/  ULDC.64 UR10, c[0x0][0x278] ;  /* 0x00009e00000a7ab9 */ /* 0x000fe20000000a00 */
[----:B------:R-:W-:Y:S01]  /*0040*/  ULDC.64 UR12, c[0x0][0x238] ;  /* 0x00008e00000c7ab9 */ /* 0x000fe20000000a00 */
[----:B------:R-:W-:Y:S01]  /*0050*/  ULDC.64 UR20, c[0x0][0x220] ;  /* 0x0000880000147ab9 */ /* 0x000fe20000000a00 */
[----:B------:R-:W-:Y:S01]  /*0060*/  ULDC.64 UR6, c[0x0][0x290] ;  /* 0x0000a40000067ab9 */ /* 0x000fe20000000a00 */
[----:B------:R-:W-:-:S02]  /*0070*/  ULDC.64 UR4, c[0x0][0x260] ;  /* 0x0000980000047ab9 */ /* 0x000fc40000000a00 */
[----:B------:R-:W1:Y:S01]  /*0080*/  LDC R0, c[0x0][0x274] ;  /* 0x00009d00ff007b82 */ /* 0x000e620000000800 */
[----:B0-----:R-:W-:Y:S02]  /*0090*/  UIMAD.WIDE.U32 UR26, UR18, UR8, URZ ;  /* 0x00000008121a72a5 */ /* 0x001fe4000f8e003f */
[----:B------:R-:W-:Y:S02]  /*00a0*/  USHF.R.S32.HI UR30, URZ, 0x1f, UR18 ;  /* 0x0000001f3f1e7899 */ /* 0x000fe40008011412 */
[----:B------:R-:W-:Y:S02]  /*00b0*/  UIMAD.WIDE.U32 UR28, UR18, UR10, URZ ;  /* 0x0000000a121c72a5 */ /* 0x000fe4000f8e003f */
[----:B------:R-:W-:Y:S01]  /*00c0*/  ULEA UR16, UP1, UR26, UR12, 0x1 ;  /* 0x0000000c1a107291 */ /* 0x000fe2000f82083f */
[----:B-1----:R-:W-:Y:S01]  /*00d0*/  ISETP.LE.AND P0, PT, R0, UR18, PT ;  /* 0x0000001200007c0c */ /* 0x002fe2000bf03270 */
[----:B------:R-:W-:Y:S02]  /*00e0*/  UIMAD.WIDE.U32 UR24, UR18, UR6, URZ ;  /* 0x00000006121872a5 */ /* 0x000fe4000f8e003f */
[----:B------:R-:W-:-:S02]  /*00f0*/  UIMAD UR14, UR30, UR10, URZ ;  /* 0x0000000a1e0e72a4 */ /* 0x000fc4000f8e023f */
[----:B------:R-:W-:Y:S02]  /*0100*/  ULEA UR15, UP2, UR28, UR20, 0x1 ;  /* 0x000000141c0f7291 */ /* 0x000fe4000f84083f */
[----:B------:R-:W-:Y:S02]  /*0110*/  UIMAD UR19, UR30, UR8, URZ ;  /* 0x000000081e1372a4 */ /* 0x000fe4000f8e023f */
[----:B------:R-:W-:-:S04]  /*0120*/  UIMAD UR12, UR30, UR6, URZ ;  /* 0x000000061e0c72a4 */ /* 0x000fc8000f8e023f */
[----:B------:R-:W-:Y:S08]  /*0130*/  @P0 EXIT ;  /* 0x000000000000094d */ /* 0x000ff00003800000 */
[----:B------:R-:W0:Y:S01]  /*0140*/  S2R R5, SR_TID.Y ;  /* 0x0000000000057919 */ /* 0x000e220000002200 */
[----:B------:R-:W1:Y:S01]  /*0150*/  LDC R124, c[0x0][RZ] ;  /* 0x00000000ff7c7b82 */ /* 0x000e620000000800 */
[----:B------:R-:W-:Y:S01]  /*0160*/  UIMAD UR14, UR18, UR11, UR14 ;  /* 0x0000000b120e72a4 */ /* 0x000fe2000f8e020e */
[----:B------:R-:W1:Y:S01]  /*0170*/  S2R R3, SR_TID.X ;  /* 0x0000000000037919 */ /* 0x000e620000002100 */
[----:B------:R-:W-:Y:S02]  /*0180*/  UIMAD UR19, UR18, UR9, UR19 ;  /* 0x00000009121372a4 */ /* 0x000fe4000f8e0213 */
[----:B------:R-:W-:-:S03]  /*0190*/  UIADD3 UR14, UR29, UR14, URZ ;  /* 0x0000000e1d0e7290 */ /* 0x000fc6000fffe03f */
[----:B------:R-:W0:Y:S01]  /*01a0*/  S2UR UR23, SR_CTAID.Y ;  /* 0x00000000001779c3 */ /* 0x000e220000002600 */
[----:B------:R-:W-:Y:S02]  /*01b0*/  UIMAD UR12, UR18, UR7, UR12 ;  /* 0x00000007120c72a4 */ /* 0x000fe4000f8e020c */
[----:B------:R-:W-:Y:S02]  /*01c0*/  ULEA UR17, UP0, UR24, UR4, 0x1 ;  /* 0x0000000418117291 */ /* 0x000fe4000f80083f */
[----:B------:R-:W-:Y:S02]  /*01d0*/  UIADD3 UR19, UR27, UR19, URZ ;  /* 0x000000131b137290 */ /* 0x000fe4000fffe03f */
[----:B------:R-:W-:Y:S01]  /*01e0*/  UIADD3 UR4, UR25, UR12, URZ ;  /* 0x0000000c19047290 */ /* 0x000fe2000fffe03f */
[----:B------:R-:W0:Y:S01]  /*01f0*/  LDC R0, c[0x0][0x4] ;  /* 0x00000100ff007b82 */ /* 0x000e220000000800 */
[----:B------:R-:W-:Y:S02]  /*0200*/  ULEA.HI.X UR12, UR28, UR21, UR14, 0x1, UP2 ;  /* 0x000000151c0c7291 */ /* 0x000fe400090f0c0e */
[----:B------:R-:W-:Y:S01]  /*0210*/  ULEA.HI.X UR13, UR26, UR13, UR19, 0x1, UP1 ;  /* 0x0000000d1a0d7291 */ /* 0x000fe200088f0c13 */
[----:B------:R-:W-:Y:S01]  /*0220*/  ULDC UR28, c[0x0][0x14] ;  /* 0x00000500001c7ab9 */ /* 0x000fe20000000800 */
[----:B------:R-:W-:-:S03]  /*0230*/  ULEA.HI.X UR14, UR24, UR5, UR4, 0x1, UP0 ;  /* 0x00000005180e7291 */ /* 0x000fc600080f0c04 */
[----:B------:R-:W1:Y:S01]  /*0240*/  S2UR UR29, SR_CTAID.X ;  /* 0x00000000001d79c3 */ /* 0x000e620000002500 */
[----:B------:R-:W-:Y:S01]  /*0250*/  UIMAD.WIDE.U32 UR26, UR28, UR6, URZ ;  /* 0x000000061c1a72a5 */ /* 0x000fe2000f8e003f */
[----:B------:R-:W-:Y:S01]  /*0260*/  ULDC.64 UR4, c[0x0][0x228] ;  /* 0x00008a0000047ab9 */ /* 0x000fe20000000a00 */
[----:B------:R-:W-:Y:S02]  /*0270*/  UIMAD.WIDE.U32 UR20, UR28, UR10, URZ ;  /* 0x0000000a1c1472a5 */ /* 0x000fe4000f8e003f */
[----:B------:R-:W-:Y:S02]  /*0280*/  USHF.L.U64.HI UR10, UR4, 0x1, UR5 ;  /* 0x00000001040a7899 */ /* 0x000fe40008010205 */
[----:B------:R-:W-:Y:S02]  /*0290*/  USHF.L.U32 UR19, UR4, 0x1, URZ ;  /* 0x0000000104137899 */ /* 0x000fe4000800063f */
[----:B------:R-:W-:Y:S01]  /*02a0*/  UIMAD.WIDE.U32 UR24, UR28, UR8, URZ ;  /* 0x000000081c1872a5 */ /* 0x000fe2000f8e003f */
[----:B------:R-:W-:Y:S01]  /*02b0*/  ULDC.64 UR4, c[0x0][0x288] ;  /* 0x0000a20000047ab9 */ /* 0x000fe20000000a00 */
[----:B------:R-:W-:-:S02]  /*02c0*/  UIMAD UR11, UR28, UR11, UR21 ;  /* 0x0000000b1c0b72a4 */ /* 0x000fc4000f8e0215 */
[----:B------:R-:W-:Y:S01]  /*02d0*/  UIMAD UR30, UR30, UR4, URZ ;  /* 0x000000041e1e72a4 */ /* 0x000fe2000f8e023f */
[----:B0-----:R-:W-:Y:S01]  /*02e0*/  IMAD R0, R0, UR23, R5 ;  /* 0x0000001700007c24 */ /* 0x001fe2000f8e0205 */
[----:B------:R-:W-:Y:S02]  /*02f0*/  UIMAD UR23, UR28, UR7, UR27 ;  /* 0x000000071c1772a4 */ /* 0x000fe4000f8e021b */
[----:B------:R-:W-:Y:S02]  /*0300*/  UIMAD.WIDE.U32 UR32, UR28, UR4, URZ ;  /* 0x000000041c2072a5 */ /* 0x000fe4000f8e003f */
[----:B------:R-:W-:Y:S01]  /*0310*/  SHF.L.U32 R2, R0, 0x2, RZ ;  /* 0x0000000200027819 */ /* 0x000fe200000006ff */
[----:B------:R-:W-:Y:S01]  /*0320*/  ULDC.64 UR6, c[0x0][0x240] ;  /* 0x0000900000067ab9 */ /* 0x000fe20000000a00 */
[----:B------:R-:W-:Y:S01]  /*0330*/  UIMAD UR22, UR28, UR9, UR25 ;  /* 0x000000091c1672a4 */ /* 0x000fe2000f8e0219 */
[----:B-1----:R-:W-:Y:S01]  /*0340*/  IMAD R124, R124, UR29, R3 ;  /* 0x0000001d7c7c7c24 */ /* 0x002fe2000f8e0203 */
[----:B------:R-:W-:Y:S01]  /*0350*/  SHF.R.S32.HI R73, RZ, 0x1f, R2 ;  /* 0x0000001fff497819 */ /* 0x000fe20000011402 */
[C---:B------:R-:W-:Y:S01]  /*0360*/  VIADD R129, R2.reuse, 0x3 ;  /* 0x0000000302817836 */ /* 0x040fe20000000000 */
[----:B------:R-:W-:Y:S01]  /*0370*/  UIMAD.WIDE.U32 UR34, UR18, UR4, URZ ;  /* 0x00000004122272a5 */ /* 0x000fe2000f8e003f */
[----:B------:R-:W-:Y:S01]  /*0380*/  IMAD.WIDE.U32 R6, R2, UR6, RZ ;  /* 0x0000000602067c25 */ /* 0x000fe2000f8e00ff */
[----:B------:R-:W-:-:S02]  /*0390*/  UIMAD UR30, UR18, UR5, UR30 ;  /* 0x00000005121e72a4 */ /* 0x000fc4000f8e021e */
[----:B------:R-:W-:Y:S01]  /*03a0*/  SHF.R.S32.HI R8, RZ, 0x1f, R129 ;  /* 0x0000001fff087819 */ /* 0x000fe20000011481 */
[----:B------:R-:W-:Y:S01]  /*03b0*/  IMAD R3, R73, UR6, RZ ;  /* 0x0000000649037c24 */ /* 0x000fe2000f8e02ff */
[----:B------:R-:W-:Y:S01]  /*03c0*/  UIMAD UR28, UR28, UR5, UR33 ;  /* 0x000000051c1c72a4 */ /* 0x000fe2000f8e0221 */
[----:B------:R-:W-:Y:S01]  /*03d0*/  IMAD.SHL.U32 R124, R124, 0x4, RZ ;  /* 0x000000047c7c7824 */ /* 0x000fe200078e00ff */
[----:B------:R-:W-:Y:S01]  /*03e0*/  UIADD3 UR30, UR35, UR30, URZ ;  /* 0x0000001e231e7290 */ /* 0x000fe2000fffe03f */
[----:B------:R-:W-:Y:S01]  /*03f0*/  IMAD R3, R2, UR7, R3 ;  /* 0x0000000702037c24 */ /* 0x000fe2000f8e0203 */
[----:B------:R-:W-:Y:S01]  /*0400*/  ULDC.64 UR4, c[0x0][0x210] ;  /* 0x0000840000047ab9 */ /* 0x000fe20000000a00 */
[----:B------:R-:W-:Y:S01]  /*0410*/  IMAD R0, R8, UR6, RZ ;  /* 0x0000000608007c24 */ /* 0x000fe2000f8e02ff */
[----:B------:R-:W-:Y:S01]  /*0420*/  ISETP.GE.AND P0, PT, R124, UR4, PT ;  /* 0x000000047c007c0c */ /* 0x000fe2000bf06270 */
[----:B------:R-:W-:Y:S01]  /*0430*/  IMAD.WIDE.U32 R4, R129, UR6, RZ ;  /* 0x0000000681047c25 */ /* 0x000fe2000f8e00ff */
[----:B------:R-:W-:Y:S01]  /*0440*/  IADD3 R40, R7, R3, RZ ;  /* 0x0000000307287210 */ /* 0x000fe20007ffe0ff */
[----:B------:R-:W-:Y:S01]  /*0450*/  ULDC.64 UR8, c[0x0][0x250] ;  /* 0x0000940000087ab9 */ /* 0x000fe20000000a00 */
[C---:B------:R-:W-:Y:S01]  /*0460*/  ISETP.LT.AND P1, PT, R2.reuse, UR5, !P0 ;  /* 0x0000000502007c0c */ /* 0x040fe2000c721270 */
[----:B------:R-:W-:Y:S01]  /*0470*/  IMAD R3, R129, UR7, R0 ;  /* 0x0000000781037c24 */ /* 0x000fe2000f8e0200 */
[----:B------:R-:W-:Y:S01]  /*0480*/  IADD3 R0, R2, 0x1, RZ ;  /* 0x0000000102007810 */ /* 0x000fe20007ffe0ff */
[C---:B------:R-:W-:Y:S01]  /*0490*/  VIADD R118, R124.reuse, 0x1 ;  /* 0x000000017c767836 */ /* 0x040fe20000000000 */
[C---:B------:R-:W-:Y:S01]  /*04a0*/  IADD3 R86, R124.reuse, 0x2, RZ ;  /* 0x000000027c567810 */ /* 0x040fe20007ffe0ff */
[----:B------:R-:W-:Y:S01]  /*04b0*/  VIADD R84, R124, 0x3 ;  /* 0x000000037c547836 */ /* 0x000fe20000000000 */
[----:B------:R-:W-:Y:S01]  /*04c0*/  IADD3 R38, R5, R3, RZ ;  /* 0x0000000305267210 */ /* 0x000fe20007ffe0ff */
[----:B------:R-:W-:Y:S01]  /*04d0*/  VIADD R5, R2, 0x2 ;  /* 0x0000000202057836 */ /* 0x000fe20000000000 */
[----:B------:R-:W-:Y:S01]  /*04e0*/  P2R R3, PR, RZ, 0x2 ;  /* 0x00000002ff037803 */ /* 0x000fe20000000000 */
[----:B------:R-:W-:Y:S01]  /*04f0*/  UISETP.NE.U32.AND UP1, UPT, UR8, URZ, UPT ;  /* 0x0000003f0800728c */ /* 0x000fe2000bf25070 */
[----:B------:R-:W-:Y:S01]  /*0500*/  ISETP.LT.AND P5, PT, R0, UR5, !P0 ;  /* 0x0000000500007c0c */ /* 0x000fe2000c7a1270 */
[----:B------:R-:W-:Y:S01]  /*0510*/  ULEA UR29, UP0, UR34, UR8, 0x1 ;  /* 0x00000008221d7291 */ /* 0x000fe2000f80083f */
[----:B------:R-:W-:Y:S01]  /*0520*/  ISETP.LT.AND P1, PT, R5, UR5, !P0 ;  /* 0x0000000505007c0c */ /* 0x000fe2000c721270 */
[----:B------:R-:W-:Y:S01]  /*0530*/  USHF.L.U64.HI UR30, UR34, 0x1, UR30 ;  /* 0x00000001221e7899 */ /* 0x000fe2000801021e */
[----:B------:R-:W-:Y:S01]  /*0540*/  ISETP.GE.AND P3, PT, R118, UR4, PT ;  /* 0x0000000476007c0c */ /* 0x000fe2000bf66270 */
[----:B------:R-:W-:Y:S01]  /*0550*/  UISETP.NE.AND.EX UP1, UPT, UR9, URZ, UPT, UP1 ;  /* 0x0000003f0900728c */ /* 0x000fe2000bf25310 */
[C---:B------:R-:W-:Y:S01]  /*0560*/  ISETP.LT.AND P0, PT, R129.reuse, UR5, !P0 ;  /* 0x0000000581007c0c */ /* 0x040fe2000c701270 */
[----:B------:R-:W-:Y:S01]  /*0570*/  UIADD3.X UR30, UR30, UR9, URZ, UP0, !UPT ;  /* 0x000000091e1e7290 */ /* 0x000fe200087fe43f */
[----:B------:R-:W-:Y:S01]  /*0580*/  P2R R49, PR, RZ, 0x2 ;  /* 0x00000002ff317803 */ /* 0x000fe20000000000 */
[----:B------:R-:W-:Y:S01]  /*0590*/  USEL UR31, UR29, UR8, UP1 ;  /* 0x000000081d1f7287 */ /* 0x000fe20008800000 */
[----:B------:R-:W-:Y:S01]  /*05a0*/  P2R R45, PR, RZ, 0x1 ;  /* 0x00000001ff2d7803 */ /* 0x000fe20000000000 */
[----:B------:R-:W-:Y:S01]  /*05b0*/  USEL UR33, UR30, UR9, UP1 ;  /* 0x000000091e217287 */ /* 0x000fe20008800000 */
[----:B------:R-:W-:Y:S01]  /*05c0*/  ISETP.LT.AND P1, PT, R129, UR5, !P3 ;  /* 0x0000000581007c0c */ /* 0x000fe2000df21270 */
[----:B------:R-:W-:Y:S01]  /*05d0*/  IMAD.SHL.U32 R41, R6, 0x2, RZ ;  /* 0x0000000206297824 */ /* 0x000fe200078e00ff */
[----:B------:R-:W-:Y:S01]  /*05e0*/  ISETP.GE.AND P0, PT, R86, UR4, PT ;  /* 0x0000000456007c0c */ /* 0x000fe2000bf06270 */
[----:B------:R-:W-:Y:S01]  /*05f0*/  ULDC.64 UR8, c[0x0][0x268] ;  /* 0x00009a0000087ab9 */ /* 0x000fe20000000a00 */
[----:B------:R-:W-:Y:S01]  /*0600*/  P2R R44, PR, RZ, 0x2 ;  /* 0x00000002ff2c7803 */ /* 0x000fe20000000000 */
[----:B------:R-:W-:Y:S01]  /*0610*/  IMAD R55, R73, UR8, RZ ;  /* 0x0000000849377c24 */ /* 0x000fe2000f8e02ff */
[C---:B------:R-:W-:Y:S01]  /*0620*/  ISETP.LT.AND P4, PT, R5.reuse, UR5, !P3 ;  /* 0x0000000505007c0c */ /* 0x040fe2000df81270 */
[C---:B------:R-:W-:Y:S01]  /*0630*/  IMAD.WIDE.U32 R70, R0.reuse, UR6, RZ ;  /* 0x0000000600467c25 */ /* 0x040fe2000f8e00ff */
[----:B------:R-:W-:Y:S01]  /*0640*/  ISETP.LT.AND P1, PT, R0, UR5, !P0 ;  /* 0x0000000500007c0c */ /* 0x000fe2000c721270 */
[----:B------:R-:W-:Y:S01]  /*0650*/  USEL UR29, UR29, URZ, UP1 ;  /* 0x0000003f1d1d7287 */ /* 0x000fe20008800000 */
[C---:B------:R-:W-:Y:S01]  /*0660*/  ISETP.LT.AND P2, PT, R2.reuse, UR5, !P3 ;  /* 0x0000000502007c0c */ /* 0x040fe2000df41270 */
[----:B------:R-:W-:Y:S01]  /*0670*/  IMAD R55, R2, UR9, R55 ;  /* 0x0000000902377c24 */ /* 0x000fe2000f8e0237 */
[----:B------:R-:W-:Y:S01]  /*0680*/  ISETP.LT.AND P6, PT, R0, UR5, !P3 ;  /* 0x0000000500007c0c */ /* 0x000fe2000dfc1270 */
[C---:B------:R-:W-:Y:S01]  /*0690*/  IMAD.WIDE.U32 R68, R5.reuse, UR6, RZ ;  /* 0x0000000605447c25 */ /* 0x040fe2000f8e00ff */
[----:B------:R-:W-:Y:S01]  /*06a0*/  P2R R48, PR, RZ, 0x10 ;  /* 0x00000010ff307803 */ /* 0x000fe20000000000 */
[----:B------:R-:W-:Y:S01]  /*06b0*/  USEL UR30, UR30, URZ, UP1 ;  /* 0x0000003f1e1e7287 */ /* 0x000fe20008800000 */
[----:B------:R-:W-:Y:S01]  /*06c0*/  P2R R51, PR, RZ, 0x2 ;  /* 0x00000002ff337803 */ /* 0x000fe20000000000 */
[----:B------:R-:W-:Y:S01]  /*06d0*/  IMAD.U32 R83, RZ, RZ, UR31 ;  /* 0x0000001fff537e24 */ /* 0x000fe2000f8e00ff */
[----:B------:R-:W-:Y:S01]  /*06e0*/  ISETP.LT.AND P3, PT, R2, UR5, !P0 ;  /* 0x0000000502007c0c */ /* 0x000fe2000c761270 */
[----:B------:R-:W-:Y:S01]  /*06f0*/  IMAD.U32 R82, RZ, RZ, UR33 ;  /* 0x00000021ff527e24 */ /* 0x000fe2000f8e00ff */
[----:B------:R-:W-:Y:S01]  /*0700*/  ISETP.LT.AND P4, PT, R5, UR5, !P0 ;  /* 0x0000000505007c0c */ /* 0x000fe2000c781270 */
[----:B------:R-:W-:Y:S01]  /*0710*/  USHF.L.U64.HI UR11, UR20, 0x1, UR11 ;  /* 0x00000001140b7899 */ /* 0x000fe2000801020b */
[----:B------:R-:W-:Y:S01]  /*0720*/  ISETP.LT.AND P1, PT, R129, UR5, !P0 ;  /* 0x0000000581007c0c */ /* 0x000fe2000c721270 */
[----:B------:R-:W-:Y:S01]  /*0730*/  USHF.L.U64.HI UR22, UR24, 0x1, UR22 ;  /* 0x0000000118167899 */ /* 0x000fe20008010216 */
[----:B------:R-:W-:Y:S01]  /*0740*/  ISETP.GE.AND P0, PT, R84, UR4, PT ;  /* 0x0000000454007c0c */ /* 0x000fe2000bf06270 */
[----:B------:R-:W-:Y:S01]  /*0750*/  USHF.L.U64.HI UR28, UR32, 0x1, UR28 ;  /* 0x00000001201c7899 */ /* 0x000fe2000801021c */
[----:B------:R-:W-:Y:S01]  /*0760*/  P2R R43, PR, RZ, 0x2 ;  /* 0x00000002ff2b7803 */ /* 0x000fe20000000000 */
[----:B------:R-:W-:Y:S01]  /*0770*/  USHF.L.U64.HI UR23, UR26, 0x1, UR23 ;  /* 0x000000011a177899 */ /* 0x000fe20008010217 */
[----:B------:R-:W-:-:S02]  /*0780*/  ISETP.LT.AND P1, PT, R0, UR5, !P0 ;  /* 0x0000000500007c0c */ /* 0x000fc4000c721270 */
[----:B------:R-:W-:Y:S02]  /*0790*/  P2R R47, PR, RZ, 0x10 ;  /* 0x00000010ff2f7803 */ /* 0x000fe40000000000 */
[----:B------:R-:W-:Y:S02]  /*07a0*/  P2R R50, PR, RZ, 0x2 ;  /* 0x00000002ff327803 */ /* 0x000fe40000000000 */
[----:B------:R-:W-:Y:S02]  /*07b0*/  ISETP.LT.AND P1, PT, R5, UR5, !P0 ;  /* 0x0000000505007c0c */ /* 0x000fe4000c721270 */
[----:B------:R-:W-:Y:S02]  /*07c0*/  ISETP.LT.AND P4, PT, R2, UR5, !P0 ;  /* 0x0000000502007c0c */ /* 0x000fe4000c781270 */
[----:B------:R-:W-:Y:S01]  /*07d0*/  ISETP.LT.AND P0, PT, R129, UR5, !P0 ;  /* 0x0000000581007c0c */ /* 0x000fe2000c701270 */
[----:B------:R-:W-:Y:S01]  /*07e0*/  ULDC.64 UR4, c[0x0][0x258] ;  /* 0x0000960000047ab9 */ /* 0x000fe20000000a00 */
[----:B------:R-:W-:Y:S01]  /*07f0*/  P2R R46, PR, RZ, 0x2 ;  /* 0x00000002ff2e7803 */ /* 0x000fe20000000000 */
[----:B------:R-:W-:Y:S01]  /*0800*/  IMAD R73, R73, UR4, RZ ;  /* 0x0000000449497c24 */ /* 0x000fe2000f8e02ff */
[----:B------:R-:W-:Y:S01]  /*0810*/  SHF.L.U64.HI R40, R6, 0x1, R40 ;  /* 0x0000000106287819 */ /* 0x000fe20000010228 */
[----:B------:R-:W-:Y:S01]  /*0820*/  IMAD R6, R8, UR8, RZ ;  /* 0x0000000808067c24 */ /* 0x000fe2000f8e02ff */
[----:B------:R-:W-:Y:S01]  /*0830*/  ISETP.NE.AND P1, PT, R3, RZ, PT ;  /* 0x000000ff0300720c */ /* 0x000fe20003f25270 */
[----:B------:R-:W-:Y:S01]  /*0840*/  IMAD R73, R2, UR5, R73 ;  /* 0x0000000502497c24 */ /* 0x000fe2000f8e0249 */
[----:B------:R-:W-:Y:S01]  /*0850*/  SHF.R.S32.HI R125, RZ, 0x1f, R124 ;  /* 0x0000001fff7d7819 */ /* 0x000fe2000001147c */
[----:B------:R-:W-:Y:S01]  /*0860*/  IMAD R67, R129, UR9, R6 ;  /* 0x0000000981437c24 */ /* 0x000fe2000f8e0206 */
[----:B------:R-:W-:Y:S01]  /*0870*/  SHF.R.S32.HI R87, RZ, 0x1f, R86 ;  /* 0x0000001fff577819 */ /* 0x000fe20000011456 */
[----:B------:R-:W-:Y:S01]  /*0880*/  IMAD R8, R8, UR4, RZ ;  /* 0x0000000408087c24 */ /* 0x000fe2000f8e02ff */
[----:B------:R-:W-:Y:S01]  /*0890*/  SHF.R.S32.HI R85, RZ, 0x1f, R84 ;  /* 0x0000001fff557819 */ /* 0x000fe20000011454 */
[----:B------:R-:W-:Y:S01]  /*08a0*/  IMAD.WIDE.U32 R126, R2, UR8, R124 ;  /* 0x00000008027e7c25 */ /* 0x000fe2000f8e007c */
[----:B------:R-:W-:-:S02]  /*08b0*/  SHF.R.S32.HI R119, RZ, 0x1f, R118 ;  /* 0x0000001fff777819 */ /* 0x000fc40000011476 */
[----:B------:R-:W-:Y:S01]  /*08c0*/  SHF.L.U32 R39, R4, 0x1, RZ ;  /* 0x0000000104277819 */ /* 0x000fe200000006ff */
[----:B------:R-:W-:Y:S01]  /*08d0*/  IMAD.WIDE.U32 R116, R2, UR8, R86 ;  /* 0x0000000802747c25 */ /* 0x000fe2000f8e0056 */
[----:B------:R-:W-:Y:S02]  /*08e0*/  SHF.L.U64.HI R38, R4, 0x1, R38 ;  /* 0x0000000104267819 */ /* 0x000fe40000010226 */
[----:B------:R-:W-:Y:S01]  /*08f0*/  SHF.R.S32.HI R3, RZ, 0x1f, R5 ;  /* 0x0000001fff037819 */ /* 0x000fe20000011405 */
[C---:B------:R-:W-:Y:S01]  /*0900*/  IMAD.WIDE.U32 R114, R2.reuse, UR8, R84 ;  /* 0x0000000802727c25 */ /* 0x040fe2000f8e0054 */
[----:B------:R-:W-:Y:S02]  /*0910*/  SHF.R.S32.HI R4, RZ, 0x1f, R0 ;  /* 0x0000001fff047819 */ /* 0x000fe40000011400 */
[----:B------:R-:W-:Y:S01]  /*0920*/  IADD3 R52, R127, R55, RZ ;  /* 0x000000377f347210 */ /* 0x000fe20007ffe0ff */
[----:B------:R-:W-:Y:S01]  /*0930*/  IMAD.WIDE.U32 R120, R2, UR8, R118 ;  /* 0x0000000802787c25 */ /* 0x000fe2000f8e0076 */
[----:B------:R-:W-:-:S02]  /*0940*/  IADD3 R54, R55, R117, RZ ;  /* 0x0000007537367210 */ /* 0x000fc40007ffe0ff */
[----:B------:R-:W-:Y:S01]  /*0950*/  P2R R42, PR, RZ, 0x1 ;  /* 0x00000001ff2a7803 */ /* 0x000fe20000000000 */
[C---:B------:R-:W-:Y:S01]  /*0960*/  IMAD.WIDE.U32 R122, R2.reuse, UR4, R124 ;  /* 0x00000004027a7c25 */ /* 0x040fe2000f8e007c */
[----:B------:R-:W-:Y:S02]  /*0970*/  MOV R81, UR29 ;  /* 0x0000001d00517c02 */ /* 0x000fe40008000f00 */
[----:B------:R-:W-:Y:S01]  /*0980*/  MOV R80, UR30 ;  /* 0x0000001e00507c02 */ /* 0x000fe20008000f00 */
[----:B------:R-:W-:-:S04]  /*0990*/  IMAD.WIDE.U32 R134, R2, UR4, R118 ;  /* 0x0000000402867c25 */ /* 0x000fc8000f8e0076 */
[C---:B------:R-:W-:Y:S02]  /*09a0*/  IMAD R10, R3.reuse, UR8, RZ ;  /* 0x00000008030a7c24 */ /* 0x040fe4000f8e02ff */
[C---:B------:R-:W-:Y:S02]  /*09b0*/  IMAD R6, R3.reuse, UR4, RZ ;  /* 0x0000000403067c24 */ /* 0x040fe4000f8e02ff */
[----:B------:R-:W-:Y:S02]  /*09c0*/  IMAD R2, R3, UR6, RZ ;  /* 0x0000000603027c24 */ /* 0x000fe4000f8e02ff */
[C---:B------:R-:W-:Y:S01]  /*09d0*/  IMAD R3, R4.reuse, UR6, RZ ;  /* 0x0000000604037c24 */ /* 0x040fe2000f8e02ff */
[----:B------:R-:W-:Y:S01]  /*09e0*/  USHF.L.U32 UR6, UR32, 0x1, URZ ;  /* 0x0000000120067899 */ /* 0x000fe2000800063f */
[----:B------:R-:W-:Y:S02]  /*09f0*/  IMAD R75, R4, UR4, RZ ;  /* 0x00000004044b7c24 */ /* 0x000fe4000f8e02ff */
[----:B------:R-:W-:-:S02]  /*0a00*/  IMAD R3, R0, UR7, R3 ;  /* 0x0000000700037c24 */ /* 0x000fc4000f8e0203 */
[----:B------:R-:W-:-:S03]  /*0a10*/  IMAD.WIDE.U32 R106, R0, UR8, R86 ;  /* 0x00000008006a7c25 */ /* 0x000fc6000f8e0056 */
[----:B------:R-:W-:Y:S01]  /*0a20*/  IADD3 R3, R71, R3, RZ ;  /* 0x0000000347037210 */ /* 0x000fe20007ffe0ff */
[C---:B------:R-:W-:Y:S02]  /*0a30*/  IMAD.SHL.U32 R71, R70.reuse, 0x2, RZ ;  /* 0x0000000246477824 */ /* 0x040fe400078e00ff */
[----:B------:R-:W-:Y:S01]  /*0a40*/  IMAD.WIDE.U32 R96, R5, UR8, R86 ;  /* 0x0000000805607c25 */ /* 0x000fe2000f8e0056 */
[----:B------:R-:W-:Y:S02]  /*0a50*/  SHF.L.U64.HI R70, R70, 0x1, R3 ;  /* 0x0000000146467819 */ /* 0x000fe40000010203 */
[----:B------:R-:W-:Y:S01]  /*0a60*/  IADD3 R3, R123, R73, RZ ;  /* 0x000000497b037210 */ /* 0x000fe20007ffe0ff */
[----:B------:R-:W-:-:S03]  /*0a70*/  IMAD.WIDE.U32 R104, R0, UR8, R84 ;  /* 0x0000000800687c25 */ /* 0x000fc6000f8e0054 */
[----:B------:R-:W-:Y:S01]  /*0a80*/  SHF.L.U64.HI R72, R122, 0x1, R3 ;  /* 0x000000017a487819 */ /* 0x000fe20000010203 */
[----:B------:R-:W-:-:S04]  /*0a90*/  IMAD.WIDE.U32 R94, R5, UR8, R84 ;  /* 0x00000008055e7c25 */ /* 0x000fc8000f8e0054 */
[----:B------:R-:W-:-:S04]  /*0aa0*/  IMAD.WIDE.U32 R110, R0, UR4, R124 ;  /* 0x00000004006e7c25 */ /* 0x000fc8000f8e007c */
[----:B------:R-:W-:-:S04]  /*0ab0*/  IMAD.WIDE.U32 R100, R5, UR4, R124 ;  /* 0x0000000405647c25 */ /* 0x000fc8000f8e007c */
[----:B------:R-:W-:-:S04]  /*0ac0*/  IMAD.WIDE.U32 R90, R129, UR4, R124 ;  /* 0x00000004815a7c25 */ /* 0x000fc8000f8e007c */
[----:B------:R-:W-:Y:S02]  /*0ad0*/  IMAD R79, R129, UR5, R8 ;  /* 0x00000005814f7c24 */ /* 0x000fe4000f8e0208 */
[----:B------:R-:W-:Y:S02]  /*0ae0*/  IMAD R75, R0, UR5, R75 ;  /* 0x00000005004b7c24 */ /* 0x000fe4000f8e024b */
[----:B------:R-:W-:Y:S01]  /*0af0*/  IMAD R77, R5, UR5, R6 ;  /* 0x00000005054d7c24 */ /* 0x000fe2000f8e0206 */
[----:B------:R-:W-:Y:S01]  /*0b00*/  IADD3 R3, R91, R79, RZ ;  /* 0x0000004f5b037210 */ /* 0x000fe20007ffe0ff */
[----:B------:R-:W-:Y:S01]  /*0b10*/  IMAD.WIDE.U32 R92, R129, UR8, R124 ;  /* 0x00000008815c7c25 */ /* 0x000fe2000f8e007c */
[----:B------:R-:W-:Y:S02]  /*0b20*/  IADD3 R7, R111, R75, RZ ;  /* 0x0000004b6f077210 */ /* 0x000fe40007ffe0ff */
[----:B------:R-:W-:Y:S01]  /*0b30*/  SHF.L.U64.HI R78, R90, 0x1, R3 ;  /* 0x000000015a4e7819 */ /* 0x000fe20000010203 */
[----:B------:R-:W-:Y:S01]  /*0b40*/  IMAD.WIDE.U32 R86, R129, UR8, R86 ;  /* 0x0000000881567c25 */ /* 0x000fe2000f8e0056 */
[----:B------:R-:W-:-:S02]  /*0b50*/  IADD3 R64, R93, R67, RZ ;  /* 0x000000435d407210 */ /* 0x000fc40007ffe0ff */
[----:B------:R-:W-:Y:S01]  /*0b60*/  SHF.L.U64.HI R74, R110, 0x1, R7 ;  /* 0x000000016e4a7819 */ /* 0x000fe20000010207 */
[----:B------:R-:W-:Y:S01]  /*0b70*/  IMAD.WIDE.U32 R84, R129, UR8, R84 ;  /* 0x0000000881547c25 */ /* 0x000fe2000f8e0054 */
[----:B------:R-:W-:-:S03]  /*0b80*/  IADD3 R66, R67, R87, RZ ;  /* 0x0000005743427210 */ /* 0x000fc60007ffe0ff */
[----:B------:R-:W-:Y:S02]  /*0b90*/  IMAD R59, R4, UR8, RZ ;  /* 0x00000008043b7c24 */ /* 0x000fe4000f8e02ff */
[----:B------:R-:W-:-:S04]  /*0ba0*/  IMAD.WIDE.U32 R88, R129, UR8, R118 ;  /* 0x0000000881587c25 */ /* 0x000fc8000f8e0076 */
[----:B------:R-:W-:-:S04]  /*0bb0*/  IMAD.WIDE.U32 R128, R129, UR4, R118 ;  /* 0x0000000481807c25 */ /* 0x000fc8000f8e0076 */
[----:B------:R-:W-:-:S04]  /*0bc0*/  IMAD.WIDE.U32 R132, R0, UR4, R118 ;  /* 0x0000000400847c25 */ /* 0x000fc8000f8e0076 */
[----:B------:R-:W-:Y:S01]  /*0bd0*/  IMAD.WIDE.U32 R130, R5, UR4, R118 ;  /* 0x0000000405827c25 */ /* 0x000fe2000f8e0076 */
[----:B------:R-:W-:-:S03]  /*0be0*/  ULDC.64 UR4, c[0x0][0x208] ;  /* 0x0000820000047ab9 */ /* 0x000fc60000000a00 */
[C---:B------:R-:W-:Y:S02]  /*0bf0*/  IMAD R2, R5.reuse, UR7, R2 ;  /* 0x0000000705027c24 */ /* 0x040fe4000f8e0202 */
[----:B------:R-:W-:-:S03]  /*0c00*/  IMAD.WIDE.U32 R102, R5, UR8, R124 ;  /* 0x0000000805667c25 */ /* 0x000fc6000f8e007c */
[----:B------:R-:W-:Y:S01]  /*0c10*/  IADD3 R2, R69, R2, RZ ;  /* 0x0000000245027210 */ /* 0x000fe20007ffe0ff */
[----:B------:R-:W-:-:S04]  /*0c20*/  IMAD.WIDE.U32 R98, R5, UR8, R118 ;  /* 0x0000000805627c25 */ /* 0x000fc8000f8e0076 */
[----:B------:R-:W-:Y:S01]  /*0c30*/  IMAD R63, R5, UR9, R10 ;  /* 0x00000009053f7c24 */ /* 0x000fe2000f8e020a */
[----:B------:R-:W-:Y:S01]  /*0c40*/  IADD3 R5, R101, R77, RZ ;  /* 0x0000004d65057210 */ /* 0x000fe20007ffe0ff */
[----:B------:R-:W-:-:S03]  /*0c50*/  IMAD.WIDE.U32 R112, R0, UR8, R124 ;  /* 0x0000000800707c25 */ /* 0x000fc6000f8e007c */
[----:B------:R-:W-:Y:S01]  /*0c60*/  IADD3 R60, R103, R63, RZ ;  /* 0x0000003f673c7210 */ /* 0x000fe20007ffe0ff */
[C---:B------:R-:W-:Y:S01]  /*0c70*/  IMAD R59, R0.reuse, UR9, R59 ;  /* 0x00000009003b7c24 */ /* 0x040fe2000f8e023b */
[----:B------:R-:W-:Y:S01]  /*0c80*/  IADD3 R62, R63, R97, RZ ;  /* 0x000000613f3e7210 */ /* 0x000fe20007ffe0ff */
[----:B------:R-:W-:Y:S01]  /*0c90*/  IMAD.WIDE.U32 R108, R0, UR8, R118 ;  /* 0x00000008006c7c25 */ /* 0x000fe2000f8e0076 */
[----:B------:R-:W-:Y:S01]  /*0ca0*/  SHF.L.U64.HI R76, R100, 0x1, R5 ;  /* 0x00000001644c7819 */ /* 0x000fe20000010205 */
[----:B------:R-:W-:Y:S01]  /*0cb0*/  ULDC UR8, c[0x0][0x270] ;  /* 0x00009c0000087ab9 */ /* 0x000fe20000000800 */
[----:B------:R-:W-:Y:S01]  /*0cc0*/  IADD3 R56, R113, R59, RZ ;  /* 0x0000003b71387210 */ /* 0x000fe20007ffe0ff */
[----:B------:R-:W-:Y:S01]  /*0cd0*/  IMAD.IADD R73, R73, 0x1, R135 ;  /* 0x0000000149497824 */ /* 0x000fe200078e0287 */
[----:B------:R-:W-:Y:S01]  /*0ce0*/  IADD3 R58, R59, R107, RZ ;  /* 0x0000006b3b3a7210 */ /* 0x000fe20007ffe0ff */
[----:B------:R-:W-:Y:S02]  /*0cf0*/  IMAD.IADD R75, R75, 0x1, R133 ;  /* 0x000000014b4b7824 */ /* 0x000fe400078e0285 */
[----:B------:R-:W-:Y:S01]  /*0d00*/  IMAD.IADD R77, R77, 0x1, R131 ;  /* 0x000000014d4d7824 */ /* 0x000fe200078e0283 */
[----:B------:R-:W-:Y:S01]  /*0d10*/  SHF.L.U64.HI R73, R134, 0x1, R73 ;  /* 0x0000000186497819 */ /* 0x000fe20000010249 */
[----:B------:R-:W-:Y:S01]  /*0d20*/  IMAD.IADD R79, R79, 0x1, R129 ;  /* 0x000000014f4f7824 */ /* 0x000fe200078e0281 */
[----:B------:R-:W-:Y:S01]  /*0d30*/  SHF.L.U64.HI R75, R132, 0x1, R75 ;  /* 0x00000001844b7819 */ /* 0x000fe2000001024b */
[C---:B------:R-:W-:Y:S01]  /*0d40*/  IMAD.SHL.U32 R69, R68.reuse, 0x2, RZ ;  /* 0x0000000244457824 */ /* 0x040fe200078e00ff */
[----:B------:R-:W-:Y:S01]  /*0d50*/  SHF.L.U64.HI R68, R68, 0x1, R2 ;  /* 0x0000000144447819 */ /* 0x000fe20000010202 */
[----:B------:R-:W-:Y:S01]  /*0d60*/  IMAD.IADD R53, R55, 0x1, R121 ;  /* 0x0000000137357824 */ /* 0x000fe200078e0279 */
[----:B------:R-:W-:Y:S01]  /*0d70*/  SHF.L.U64.HI R77, R130, 0x1, R77 ;  /* 0x00000001824d7819 */ /* 0x000fe2000001024d */
[----:B------:R-:W-:Y:S01]  /*0d80*/  IMAD.IADD R57, R59, 0x1, R109 ;  /* 0x000000013b397824 */ /* 0x000fe200078e026d */
[----:B------:R-:W-:Y:S01]  /*0d90*/  SHF.L.U64.HI R79, R128, 0x1, R79 ;  /* 0x00000001804f7819 */ /* 0x000fe2000001024f */
[----:B------:R-:W-:-:S02]  /*0da0*/  IMAD.IADD R61, R63, 0x1, R99 ;  /* 0x000000013f3d7824 */ /* 0x000fc400078e0263 */
[C---:B------:R-:W-:Y:S01]  /*0db0*/  IMAD.IADD R65, R67.reuse, 0x1, R89 ;  /* 0x0000000143417824 */ /* 0x040fe200078e0259 */
[----:B------:R-:W-:Y:S01]  /*0dc0*/  IADD3 R67, R67, R85, RZ ;  /* 0x0000005543437210 */ /* 0x000fe20007ffe0ff */
[----:B------:R-:W-:Y:S02]  /*0dd0*/  IMAD.IADD R55, R55, 0x1, R115 ;  /* 0x0000000137377824 */ /* 0x000fe400078e0273 */
[----:B------:R-:W-:Y:S02]  /*0de0*/  IMAD.IADD R59, R59, 0x1, R105 ;  /* 0x000000013b3b7824 */ /* 0x000fe400078e0269 */
[----:B------:R-:W-:-:S07]  /*0df0*/  IMAD.IADD R63, R63, 0x1, R95 ;  /* 0x000000013f3f7824 */ /* 0x000fce00078e025f */
.L_x_196:
        /* <DEDUP_REMOVED lines=17> */
[----:B0-----:R-:W-:-:S13]  /*0f10*/  ISETP.GE.AND P0, PT, R17, 0x1, PT ;  /* 0x000000011100780c */ /* 0x001fda0003f06270 */
[----:B------:R-:W-:Y:S05]  /*0f20*/  @!P0 BRA `(.L_x_188) ;  /* 0x0000000800588947 */ /* 0x000fea0003800000 */
[----:B------:R-:W0:Y:S01]  /*0f30*/  LDC R136, c[0x0][0x218] ;  /* 0x00008600ff887b82 */ /* 0x000e220000000800 */
[C---:B------:R-:W-:Y:S01]  /*0f40*/  LEA R26, P0, R118.reuse, UR15, 0x1 ;  /* 0x0000000f761a7c11 */ /* 0x040fe2000f8008ff */
[----:B------:R-:W-:Y:S01]  /*0f50*/  IMAD.U32 R16, RZ, RZ, UR8 ;  /* 0x00000008ff107e24 */ /* 0x000fe2000f8e00ff */
[----:B------:R-:W-:Y:S01]  /*0f60*/  MOV R14, UR8 ;  /* 0x00000008000e7c02 */ /* 0x000fe20008000f00 */
[----:B------:R-:W-:Y:S01]  /*0f70*/  IMAD.U32 R15, RZ, RZ, UR8 ;  /* 0x00000008ff0f7e24 */ /* 0x000fe2000f8e00ff */
[----:B------:R-:W-:Y:S01]  /*0f80*/  LEA.HI.X R25, R118, UR12, R119, 0x1, P0 ;  /* 0x0000000c76197c11 */ /* 0x000fe200080f0c77 */
[----:B------:R-:W-:Y:S01]  /*0f90*/  IMAD.U32 R13, RZ, RZ, UR8 ;  /* 0x00000008ff0d7e24 */ /* 0x000fe2000f8e00ff */
[C---:B------:R-:W-:Y:S01]  /*0fa0*/  LEA R28, P0, R124.reuse, UR15, 0x1 ;  /* 0x0000000f7c1c7c11 */ /* 0x040fe2000f8008ff */
[----:B------:R-:W-:Y:S01]  /*0fb0*/  IMAD.U32 R12, RZ, RZ, UR8 ;  /* 0x00000008ff0c7e24 */ /* 0x000fe2000f8e00ff */
[----:B------:R-:W-:Y:S01]  /*0fc0*/  MOV R11, UR8 ;  /* 0x00000008000b7c02 */ /* 0x000fe20008000f00 */
[----:B------:R-:W-:Y:S01]  /*0fd0*/  IMAD.U32 R10, RZ, RZ, UR8 ;  /* 0x00000008ff0a7e24 */ /* 0x000fe2000f8e00ff */
[----:B------:R-:W-:Y:S01]  /*0fe0*/  LEA.HI.X R27, R124, UR12, R125, 0x1, P0 ;  /* 0x0000000c7c1b7c11 */ /* 0x000fe200080f0c7d */
        /* <DEDUP_REMOVED lines=9> */
[----:B------:R-:W-:Y:S01]  /*1080*/  MOV R0, UR8 ;  /* 0x0000000800007c02 */ /* 0x000fe20008000f00 */
[----:B------:R-:W-:Y:S01]  /*1090*/  UMOV UR9, UR16 ;  /* 0x0000001000097c82 */ /* 0x000fe20008000000 */
[----:B------:R-:W-:-:S05]  /*10a0*/  UMOV UR7, UR13 ;  /* 0x0000000d00077c82 */ /* 0x000fca0008000000 */
.L_x_189:
[----:B------:R-:W-:Y:S01]  /*10b0*/  IADD3 R36, P0, R41, UR9, RZ ;  /* 0x0000000929247c10 */ /* 0x000fe2000ff1e0ff */
[----:B------:R-:W-:Y:S01]  /*10c0*/  UIADD3 UR29, UR29, 0x1, URZ ;  /* 0x000000011d1d7890 */ /* 0x000fe2000fffe03f */
[----:B------:R-:W-:Y:S02]  /*10d0*/  MOV R22, R28 ;  /* 0x0000001c00167202 */ /* 0x000fe40000000f00 */
[----:B------:R-:W-:Y:S02]  /*10e0*/  IADD3.X R37, R40, UR7, RZ, P0, !PT ;  /* 0x0000000728257c10 */ /* 0x000fe400087fe4ff */
[----:B------:R-:W-:Y:S02]  /*10f0*/  MOV R23, R27 ;  /* 0x0000001b00177202 */ /* 0x000fe40000000f00 */
[----:B------:R-:W-:Y:S01]  /*1100*/  MOV R20, R26 ;  /* 0x0000001a00147202 */ /* 0x000fe20000000f00 */
[----:B------:R-:W2:Y:S01]  /*1110*/  @P1 LDG.E.U16 R18, desc[UR4][R36.64] ;  /* 0x0000000424121981 */ /* 0x000ea2000c1e1500 */
[----:B------:R-:W-:Y:S02]  /*1120*/  MOV R21, R25 ;  /* 0x0000001900157202 */ /* 0x000fe40000000f00 */
[----:B------:R-:W-:Y:S01]  /*1130*/  IADD3 R34, P0, R71, UR9, RZ ;  /* 0x0000000947227c10 */ /* 0x000fe2000ff1e0ff */
[----:B------:R-:W3:Y:S01]  /*1140*/  @P1 LDG.E.U16 R17, desc[UR4][R22.64] ;  /* 0x0000000416111981 */ /* 0x000ee2000c1e1500 */
[----:B------:R-:W-:Y:S02]  /*1150*/  P2R R137, PR, RZ, 0x2 ;  /* 0x00000002ff897803 */ /* 0x000fe40000000000 */
[----:B------:R-:W-:Y:S01]  /*1160*/  IADD3.X R35, R70, UR7, RZ, P0, !PT ;  /* 0x0000000746237c10 */ /* 0x000fe200087fe4ff */
[----:B------:R-:W4:Y:S01]  /*1170*/  @P5 LDG.E.U16 R24, desc[UR4][R22.64] ;  /* 0x0000000416185981 */ /* 0x000f22000c1e1500 */
[----:B------:R-:W-:Y:S02]  /*1180*/  IADD3 R32, P0, R69, UR9, RZ ;  /* 0x0000000945207c10 */ /* 0x000fe4000ff1e0ff */
[----:B------:R-:W-:Y:S01]  /*1190*/  P2R R142, PR, RZ, 0x40 ;  /* 0x00000040ff8e7803 */ /* 0x000fe20000000000 */
[----:B------:R-:W5:Y:S01]  /*11a0*/  @P5 LDG.E.U16 R19, desc[UR4][R34.64] ;  /* 0x0000000422135981 */ /* 0x000f62000c1e1500 */
[----:B------:R-:W-:Y:S02]  /*11b0*/  IADD3.X R33, R68, UR7, RZ, P0, !PT ;  /* 0x0000000744217c10 */ /* 0x000fe400087fe4ff */
[----:B------:R-:W-:Y:S01]  /*11c0*/  IADD3 R30, P0, R39, UR9, RZ ;  /* 0x00000009271e7c10 */ /* 0x000fe2000ff1e0ff */
[----:B------:R-:W-:Y:S01]  /*11d0*/  UIADD3 UR9, UP0, UR9, 0x2, URZ ;  /* 0x0000000209097890 */ /* 0x000fe2000ff1e03f */
[----:B------:R-:W-:Y:S02]  /*11e0*/  P2R R141, PR, RZ, 0x20 ;  /* 0x00000020ff8d7803 */ /* 0x000fe40000000000 */
[----:B------:R-:W-:Y:S01]  /*11f0*/  IADD3.X R31, R38, UR7, RZ, P0, !PT ;  /* 0x00000007261f7c10 */ /* 0x000fe200087fe4ff */
[----:B------:R-:W-:Y:S01]  /*1200*/  UIADD3.X UR7, URZ, UR7, URZ, UP0, !UPT ;  /* 0x000000073f077290 */ /* 0x000fe200087fe43f */
[----:B------:R-:W-:Y:S02]  /*1210*/  IADD3 R26, P0, R20, UR19, RZ ;  /* 0x00000013141a7c10 */ /* 0x000fe4000ff1e0ff */
[----:B------:R-:W-:Y:S02]  /*1220*/  P2R R140, PR, RZ, 0x10 ;  /* 0x00000010ff8c7803 */ /* 0x000fe40000000000 */
[----:B------:R-:W-:Y:S02]  /*1230*/  IADD3.X R25, R21, UR10, RZ, P0, !PT ;  /* 0x0000000a15197c10 */ /* 0x000fe400087fe4ff */
[----:B------:R-:W-:Y:S02]  /*1240*/  IADD3 R28, P0, R22, UR19, RZ ;  /* 0x00000013161c7c10 */ /* 0x000fe4000ff1e0ff */
[----:B------:R-:W-:Y:S02]  /*1250*/  P2R R139, PR, RZ, 0x8 ;  /* 0x00000008ff8b7803 */ /* 0x000fe40000000000 */
[----:B------:R-:W-:Y:S02]  /*1260*/  IADD3.X R27, R23, UR10, RZ, P0, !PT ;  /* 0x0000000a171b7c10 */ /* 0x000fe400087fe4ff */
[----:B------:R-:W-:Y:S02]  /*1270*/  ISETP.NE.AND P0, PT, R50, RZ, PT ;  /* 0x000000ff3200720c */ /* 0x000fe40003f05270 */
[----:B------:R-:W-:Y:S11]  /*1280*/  P2R R138, PR, RZ, 0x4 ;  /* 0x00000004ff8a7803 */ /* 0x000ff60000000000 */
[----:B------:R-:W5:Y:S01]  /*1290*/  @P0 LDG.E.U16 R29, desc[UR4][R34.64] ;  /* 0x00000004221d0981 */ /* 0x000f62000c1e1500 */
[----:B--2---:R-:W-:Y:S02]  /*12a0*/  @P1 HADD2.F32 R18, -RZ, R18.H0_H0 ;  /* 0x20000012ff121230 */ /* 0x004fe40000004100 */
[----:B---3--:R-:W-:Y:S05]  /*12b0*/  @P1 HADD2.F32 R17, -RZ, R17.H0_H0 ;  /* 0x20000011ff111230 */ /* 0x008fea0000004100 */
[----:B------:R-:W-:Y:S01]  /*12c0*/  @P1 FFMA R0, R17, R18, R0 ;  /* 0x0000001211001223 */ /* 0x000fe20000000000 */
[----:B------:R-:W-:Y:S01]  /*12d0*/  ISETP.NE.AND P1, PT, R51, RZ, PT ;  /* 0x000000ff3300720c */ /* 0x000fe20003f25270 */
[----:B------:R-:W2:Y:S04]  /*12e0*/  @P2 LDG.E.U16 R18, desc[UR4][R20.64] ;  /* 0x0000000414122981 */ /* 0x000ea8000c1e1500 */
[----:B------:R-:W3:Y:S01]  /*12f0*/  @P2 LDG.E.U16 R17, desc[UR4][R36.64] ;  /* 0x0000000424112981 */ /* 0x000ee2000c1e1500 */
        /* <DEDUP_REMOVED lines=11> */
[----:B------:R-:W3:Y:S04]  /*13b0*/  @P4 LDG.E.U16 R18, desc[UR4][R20.64+0x4] ;  /* 0x0000040414124981 */ /* 0x000ee8000c1e1500 */
[----:B------:R-:W5:Y:S04]  /*13c0*/  @P0 LDG.E.U16 R36, desc[UR4][R20.64+0x4] ;  /* 0x0000040414240981 */ /* 0x000f68000c1e1500 */
[----:B------:R-:W5:Y:S01]  /*13d0*/  @P3 LDG.E.U16 R37, desc[UR4][R30.64] ;  /* 0x000000041e253981 */ /* 0x000f62000c1e1500 */
[----:B--2---:R-:W-:Y:S02]  /*13e0*/  @P4 HADD2.F32 R17, -RZ, R17.H0_H0 ;  /* 0x20000011ff114230 */ /* 0x004fe40000004100 */
[----:B---3--:R-:W-:Y:S05]  /*13f0*/  @P4 HADD2.F32 R18, -RZ, R18.H0_H0 ;  /* 0x20000012ff124230 */ /* 0x008fea0000004100 */
[----:B------:R-:W-:Y:S01]  /*1400*/  @P4 FFMA R13, R18, R17, R13 ;  /* 0x00000011120d4223 */ /* 0x000fe2000000000d */
[----:B----4-:R-:W-:Y:S01]  /*1410*/  @P5 HADD2.F32 R17, -RZ, R24.H0_H0 ;  /* 0x20000018ff115230 */ /* 0x010fe20000004100 */
[----:B------:R-:W-:Y:S01]  /*1420*/  ISETP.NE.AND P4, PT, R46, RZ, PT ;  /* 0x000000ff2e00720c */ /* 0x000fe20003f85270 */
[----:B------:R-:W2:Y:S01]  /*1430*/  @P1 LDG.E.U16 R24, desc[UR4][R20.64+0x2] ;  /* 0x0000020414181981 */ /* 0x000ea2000c1e1500 */
[----:B-----5:R-:W-:Y:S03]  /*1440*/  @P5 HADD2.F32 R18, -RZ, R19.H0_H0 ;  /* 0x20000013ff125230 */ /* 0x020fe60000004100 */
[----:B------:R-:W3:Y:S02]  /*1450*/  @P1 LDG.E.U16 R19, desc[UR4][R34.64] ;  /* 0x0000000422131981 */ /* 0x000ee4000c1e1500 */
[----:B------:R-:W-:Y:S01]  /*1460*/  @P5 FFMA R2, R17, R18, R2 ;  /* 0x0000001211025223 */ /* 0x000fe20000000002 */
[----:B------:R-:W-:Y:S01]  /*1470*/  ISETP.NE.AND P5, PT, R47, RZ, PT ;  /* 0x000000ff2f00720c */ /* 0x000fe20003fa5270 */
[----:B------:R-:W4:Y:S03]  /*1480*/  @P6 LDG.E.U16 R17, desc[UR4][R20.64] ;  /* 0x0000000414116981 */ /* 0x000f26000c1e1500 */
[----:B------:R-:W-:Y:S01]  /*1490*/  P2R R143, PR, RZ, 0x20 ;  /* 0x00000020ff8f7803 */ /* 0x000fe20000000000 */
[----:B------:R-:W5:Y:S01]  /*14a0*/  @P6 LDG.E.U16 R18, desc[UR4][R34.64] ;  /* 0x0000000422126981 */ /* 0x000f62000c1e1500 */
[----:B------:R-:W-:Y:S03]  /*14b0*/  ISETP.NE.AND P5, PT, R49, RZ, PT ;  /* 0x000000ff3100720c */ /* 0x000fe60003fa5270 */
[----:B------:R-:W3:Y:S01]  /*14c0*/  @P4 LDG.E.U16 R35, desc[UR4][R20.64+0x4] ;  /* 0x0000040414234981 */ /* 0x000ee2000c1e1500 */
[----:B----4-:R-:W-:Y:S02]  /*14d0*/  @P6 HADD2.F32 R17, -RZ, R17.H0_H0 ;  /* 0x20000011ff116230 */ /* 0x010fe40000004100 */
[----:B-----5:R-:W-:Y:S05]  /*14e0*/  @P6 HADD2.F32 R18, -RZ, R18.H0_H0 ;  /* 0x20000012ff126230 */ /* 0x020fea0000004100 */
[----:B------:R-:W-:Y:S01]  /*14f0*/  @P6 FFMA R6, R17, R18, R6 ;  /* 0x0000001211066223 */ /* 0x000fe20000000006 */
[----:B--2---:R-:W-:Y:S01]  /*1500*/  @P1 HADD2.F32 R17, -RZ, R24.H0_H0 ;  /* 0x20000018ff111230 */ /* 0x004fe20000004100 */
[----:B------:R-:W-:Y:S01]  /*1510*/  ISETP.NE.AND P6, PT, R48, RZ, PT ;  /* 0x000000ff3000720c */ /* 0x000fe20003fc5270 */
[----:B------:R-:W2:Y:S01]  /*1520*/  @P5 LDG.E.U16 R24, desc[UR4][R22.64] ;  /* 0x0000000416185981 */ /* 0x000ea2000c1e1500 */
[----:B---3--:R-:W-:Y:S03]  /*1530*/  @P1 HADD2.F32 R18, -RZ, R19.H0_H0 ;  /* 0x20000013ff121230 */ /* 0x008fe60000004100 */
[----:B------:R-:W3:Y:S02]  /*1540*/  @P5 LDG.E.U16 R19, desc[UR4][R32.64] ;  /* 0x0000000420135981 */ /* 0x000ee4000c1e1500 */
[----:B------:R-:W-:Y:S01]  /*1550*/  @P1 FFMA R10, R17, R18, R10 ;  /* 0x00000012110a1223 */ /* 0x000fe2000000000a */
[----:B------:R-:W-:Y:S01]  /*1560*/  @P0 HADD2.F32 R17, -RZ, R36.H0_H0 ;  /* 0x20000024ff110230 */ /* 0x000fe20000004100 */
[----:B------:R-:W-:Y:S01]  /*1570*/  ISETP.NE.AND P1, PT, R43, RZ, PT ;  /* 0x000000ff2b00720c */ /* 0x000fe20003f25270 */
[----:B------:R-:W-:Y:S03]  /*1580*/  @P0 HADD2.F32 R18, -RZ, R29.H0_H0 ;  /* 0x2000001dff120230 */ /* 0x000fe60000004100 */
[----:B------:R-:W4:Y:S02]  /*1590*/  @P6 LDG.E.U16 R36, desc[UR4][R20.64] ;  /* 0x0000000414246981 */ /* 0x000f24000c1e1500 */
[----:B------:R-:W-:Y:S01]  /*15a0*/  @P0 FFMA R14, R17, R18, R14 ;  /* 0x00000012110e0223 */ /* 0x000fe2000000000e */
[----:B------:R-:W-:Y:S01]  /*15b0*/  ISETP.NE.AND P0, PT, R42, RZ, PT ;  /* 0x000000ff2a00720c */ /* 0x000fe20003f05270 */
[----:B------:R-:W5:Y:S04]  /*15c0*/  @P6 LDG.E.U16 R34, desc[UR4][R32.64] ;  /* 0x0000000420226981 */ /* 0x000f68000c1e1500 */
[----:B------:R-:W5:Y:S01]  /*15d0*/  @P3 LDG.E.U16 R22, desc[UR4][R22.64] ;  /* 0x0000000416163981 */ /* 0x000f62000c1e1500 */
[----:B--2---:R-:W-:Y:S02]  /*15e0*/  @P5 HADD2.F32 R18, -RZ, R24.H0_H0 ;  /* 0x20000018ff125230 */ /* 0x004fe40000004100 */
[----:B---3--:R-:W-:Y:S02]  /*15f0*/  @P5 HADD2.F32 R17, -RZ, R19.H0_H0 ;  /* 0x20000013ff115230 */ /* 0x008fe40000004100 */
[----:B------:R-:W2:Y:S03]  /*1600*/  @P4 LDG.E.U16 R19, desc[UR4][R32.64] ;  /* 0x0000000420134981 */ /* 0x000ea6000c1e1500 */
[----:B------:R-:W-:Y:S01]  /*1610*/  @P5 FFMA R3, R18, R17, R3 ;  /* 0x0000001112035223 */ /* 0x000fe20000000003 */
[----:B------:R-:W-:Y:S01]  /*1620*/  ISETP.NE.AND P5, PT, R143, RZ, PT ;  /* 0x000000ff8f00720c */ /* 0x000fe20003fa5270 */
[----:B----4-:R-:W-:Y:S02]  /*1630*/  @P6 HADD2.F32 R18, -RZ, R36.H0_H0 ;  /* 0x20000024ff126230 */ /* 0x010fe40000004100 */
[----:B------:R-:W3:Y:S01]  /*1640*/  @P2 LDG.E.U16 R36, desc[UR4][R20.64] ;  /* 0x0000000414242981 */ /* 0x000ee2000c1e1500 */
[----:B-----5:R-:W-:Y:S03]  /*1650*/  @P6 HADD2.F32 R17, -RZ, R34.H0_H0 ;  /* 0x20000022ff116230 */ /* 0x020fe60000004100 */
[----:B------:R-:W4:Y:S02]  /*1660*/  @P1 LDG.E.U16 R34, desc[UR4][R20.64+0x2] ;  /* 0x0000020414221981 */ /* 0x000f24000c1e1500 */
[----:B------:R-:W-:Y:S01]  /*1670*/  @P6 FFMA R7, R18, R17, R7 ;  /* 0x0000001112076223 */ /* 0x000fe20000000007 */
[----:B------:R-:W-:Y:S03]  /*1680*/  ISETP.NE.AND P6, PT, R142, RZ, PT ;  /* 0x000000ff8e00720c */ /* 0x000fe60003fc5270 */
[----:B------:R-:W5:Y:S04]  /*1690*/  @P5 LDG.E.U16 R29, desc[UR4][R20.64+0x2] ;  /* 0x00000204141d5981 */ /* 0x000f68000c1e1500 */
[----:B------:R-:W2:Y:S04]  /*16a0*/  @P5 LDG.E.U16 R24, desc[UR4][R32.64] ;  /* 0x0000000420185981 */ /* 0x000ea8000c1e1500 */
[----:B------:R-:W4:Y:S04]  /*16b0*/  @P2 LDG.E.U16 R33, desc[UR4][R30.64] ;  /* 0x000000041e212981 */ /* 0x000f28000c1e1500 */
[----:B------:R-:W4:Y:S01]  /*16c0*/  @P0 LDG.E.U16 R32, desc[UR4][R30.64] ;  /* 0x000000041e200981 */ /* 0x000f22000c1e1500 */
[----:B-----5:R-:W-:Y:S03]  /*16d0*/  @P5 HADD2.F32 R18, -RZ, R29.H0_H0 ;  /* 0x2000001dff125230 */ /* 0x020fe60000004100 */
[----:B------:R-:W5:Y:S01]  /*16e0*/  @P1 LDG.E.U16 R29, desc[UR4][R30.64] ;  /* 0x000000041e1d1981 */ /* 0x000f62000c1e1500 */
[----:B--2---:R-:W-:Y:S03]  /*16f0*/  @P5 HADD2.F32 R17, -RZ, R24.H0_H0 ;  /* 0x20000018ff115230 */ /* 0x004fe60000004100 */
[----:B------:R4:W2:Y:S02]  /*1700*/  @P0 LDG.E.U16 R24, desc[UR4][R20.64+0x4] ;  /* 0x0000040414180981 */ /* 0x0008a4000c1e1500 */
[----:B------:R-:W-:Y:S01]  /*1710*/  @P5 FFMA R11, R18, R17, R11 ;  /* 0x00000011120b5223 */ /* 0x000fe2000000000b */
[----:B------:R-:W-:Y:S01]  /*1720*/  @P4 HADD2.F32 R18, -RZ, R35.H0_H0 ;  /* 0x20000023ff124230 */ /* 0x000fe20000004100 */
[----:B------:R-:W-:Y:S01]  /*1730*/  ISETP.NE.AND P5, PT, R141, RZ, PT ;  /* 0x000000ff8d00720c */ /* 0x000fe20003fa5270 */
[----:B------:R-:W-:Y:S02]  /*1740*/  @P4 HADD2.F32 R17, -RZ, R19.H0_H0 ;  /* 0x20000013ff114230 */ /* 0x000fe40000004100 */
[----:B---3--:R-:W-:Y:S03]  /*1750*/  @P2 HADD2.F32 R19, -RZ, R36.H0_H0 ;  /* 0x20000024ff132230 */ /* 0x008fe60000004100 */
[----:B------:R-:W-:Y:S01]  /*1760*/  @P4 FFMA R15, R18, R17, R15 ;  /* 0x00000011120f4223 */ /* 0x000fe2000000000f */
[----:B------:R-:W-:Y:S01]  /*1770*/  @P3 HADD2.F32 R17, -RZ, R22.H0_H0 ;  /* 0x20000016ff113230 */ /* 0x000fe20000004100 */
[----:B------:R-:W-:Y:S01]  /*1780*/  ISETP.NE.AND P4, PT, R140, RZ, PT ;  /* 0x000000ff8c00720c */ /* 0x000fe20003f85270 */
[----:B------:R-:W-:Y:S05]  /*1790*/  @P3 HADD2.F32 R18, -RZ, R37.H0_H0 ;  /* 0x20000025ff123230 */ /* 0x000fea0000004100 */
[----:B------:R-:W-:Y:S01]  /*17a0*/  @P3 FFMA R4, R17, R18, R4 ;  /* 0x0000001211043223 */ /* 0x000fe20000000004 */
[----:B------:R-:W-:Y:S01]  /*17b0*/  ISETP.NE.AND P3, PT, R139, RZ, PT ;  /* 0x000000ff8b00720c */ /* 0x000fe20003f65270 */
[----:B----4-:R-:W-:Y:S02]  /*17c0*/  @P2 HADD2.F32 R20, -RZ, R33.H0_H0 ;  /* 0x20000021ff142230 */ /* 0x010fe40000004100 */
[----:B------:R-:W-:Y:S03]  /*17d0*/  @P1 HADD2.F32 R21, -RZ, R34.H0_H0 ;  /* 0x20000022ff151230 */ /* 0x000fe60000004100 */
[----:B------:R-:W-:Y:S01]  /*17e0*/  @P2 FFMA R8, R19, R20, R8 ;  /* 0x0000001413082223 */ /* 0x000fe20000000008 */
[----:B------:R-:W-:Y:S01]  /*17f0*/  ISETP.NE.AND P2, PT, R138, RZ, PT ;  /* 0x000000ff8a00720c */ /* 0x000fe20003f45270 */
[----:B-----5:R-:W-:Y:S02]  /*1800*/  @P1 HADD2.F32 R22, -RZ, R29.H0_H0 ;  /* 0x2000001dff161230 */ /* 0x020fe40000004100 */
[----:B--2---:R-:W-:Y:S03]  /*1810*/  @P0 HADD2.F32 R23, -RZ, R24.H0_H0 ;  /* 0x20000018ff170230 */ /* 0x004fe60000004100 */
[----:B------:R-:W-:Y:S01]  /*1820*/  @P1 FFMA R12, R21, R22, R12 ;  /* 0x00000016150c1223 */ /* 0x000fe2000000000c */
[----:B------:R-:W-:Y:S01]  /*1830*/  ISETP.NE.AND P1, PT, R137, RZ, PT ;  /* 0x000000ff8900720c */ /* 0x000fe20003f25270 */
[----:B------:R-:W-:Y:S05]  /*1840*/  @P0 HADD2.F32 R24, -RZ, R32.H0_H0 ;  /* 0x20000020ff180230 */ /* 0x000fea0000004100 */
[----:B------:R-:W-:Y:S01]  /*1850*/  @P0 FFMA R16, R23, R24, R16 ;  /* 0x0000001817100223 */ /* 0x000fe20000000010 */
[----:B0-----:R-:W-:Y:S11]  /*1860*/  ISETP.LE.AND P0, PT, R136, UR29, PT ;  /* 0x0000001d88007c0c */ /* 0x001ff6000bf03270 */
[----:B------:R-:W-:Y:S02]  /*1870*/  @!UPT UIADD3 URZ, URZ, URZ, URZ ;  /* 0x0000003f3f3ff290 */ /* 0x000fe4000fffe03f */
[----:B------:R-:W-:Y:S08]  /*1880*/  @!P0 BRA `(.L_x_189) ;  /* 0xfffffff800088947 */ /* 0x000ff0000383ffff */
.L_x_188:
[----:B------:R-:W-:Y:S01]  /*1890*/  ISETP.NE.U32.AND P0, PT, R81, RZ, PT ;  /* 0x000000ff5100720c */ /* 0x000fe20003f05070 */
[----:B------:R-:W-:Y:S03]  /*18a0*/  BSSY B1, `(.L_x_190) ;  /* 0x0000182000017945 */ /* 0x000fe60003800000 */
[----:B------:R-:W-:-:S04]  /*18b0*/  ISETP.NE.AND.EX P0, PT, R80, RZ, PT, P0 ;  /* 0x000000ff5000720c */ /* 0x000fc80003f05300 */
[----:B------:R-:W-:-:S09]  /*18c0*/  P2R R17, PR, RZ, 0x1 ;  /* 0x00000001ff117803 */ /* 0x000fd20000000000 */
[----:B------:R-:W-:Y:S05]  /*18d0*/  @!P0 BRA `(.L_x_191) ;  /* 0x0000000c00908947 */ /* 0x000fea0003800000 */
[----:B------:R-:W-:Y:S01]  /*18e0*/  @P1 LEA R32, P0, R122, R83, 0x1 ;  /* 0x000000537a201211 */ /* 0x000fe200078008ff */
[----:B------:R-:W0:Y:S01]  /*18f0*/  @P1 LDC R25, c[0x0][0x24c] ;  /* 0x00009300ff191b82 */ /* 0x000e220000000800 */
[----:B------:R-:W-:Y:S02]  /*1900*/  P2R R19, PR, RZ, 0x20 ;  /* 0x00000020ff137803 */ /* 0x000fe40000000000 */
[----:B------:R-:W-:Y:S01]  /*1910*/  P2R R21, PR, RZ, 0x8 ;  /* 0x00000008ff157803 */ /* 0x000fe20000000000 */
[----:B------:R-:W-:Y:S01]  /*1920*/  @P1 IMAD.X R33, R82, 0x1, R72, P0 ;  /* 0x0000000152211824 */ /* 0x000fe200000e0648 */
[C---:B------:R-:W-:Y:S02]  /*1930*/  @P1 LEA R36, P0, R126.reuse, UR17, 0x1 ;  /* 0x000000117e241c11 */ /* 0x040fe4000f8008ff */
[----:B------:R-:W-:Y:S01]  /*1940*/  P2R R20, PR, RZ, 0x10 ;  /* 0x00000010ff147803 */ /* 0x000fe20000000000 */
[----:B------:R-:W1:Y:S01]  /*1950*/  @P1 LDC R23, c[0x0][0x21c] ;  /* 0x00008700ff171b82 */ /* 0x000e620000000800 */
[----:B------:R-:W2:Y:S01]  /*1960*/  @P1 LDG.E.U16 R18, desc[UR4][R32.64] ;  /* 0x0000000420121981 */ /* 0x000ea2000c1e1500 */
[----:B------:R-:W-:-:S02]  /*1970*/  @P1 LEA.HI.X R37, R126, UR14, R52, 0x1, P0 ;  /* 0x0000000e7e251c11 */ /* 0x000fc400080f0c34 */
[----:B------:R-:W-:-:S04]  /*1980*/  LEA R34, P0, R134, R83, 0x1 ;  /* 0x0000005386227211 */ /* 0x000fc800078008ff */
[----:B------:R-:W3:Y:S01]  /*1990*/  @P2 LDC R22, c[0x0][0x24c] ;  /* 0x00009300ff162b82 */ /* 0x000ee20000000800 */
[----:B------:R-:W-:Y:S01]  /*19a0*/  IMAD.X R35, R82, 0x1, R73, P0 ;  /* 0x0000000152237824 */ /* 0x000fe200000e0649 */
[----:B------:R-:W-:-:S04]  /*19b0*/  @P2 LEA R28, P0, R120, UR17, 0x1 ;  /* 0x00000011781c2c11 */ /* 0x000fc8000f8008ff */
[----:B------:R-:W-:Y:S02]  /*19c0*/  @P2 LEA.HI.X R29, R120, UR14, R53, 0x1, P0 ;  /* 0x0000000e781d2c11 */ /* 0x000fe400080f0c35 */
[----:B------:R-:W-:-:S04]  /*19d0*/  @P3 LEA R140, P0, R116, UR17, 0x1 ;  /* 0x00000011748c3c11 */ /* 0x000fc8000f8008ff */
[----:B------:R-:W-:Y:S02]  /*19e0*/  @P3 LEA.HI.X R141, R116, UR14, R54, 0x1, P0 ;  /* 0x0000000e748d3c11 */ /* 0x000fe400080f0c36 */
[----:B------:R-:W-:Y:S02]  /*19f0*/  @P4 LEA R144, P0, R114, UR17, 0x1 ;  /* 0x0000001172904c11 */ /* 0x000fe4000f8008ff */
[----:B------:R-:W-:Y:S02]  /*1a00*/  ISETP.NE.AND P3, PT, R50, RZ, PT ;  /* 0x000000ff3200720c */ /* 0x000fe40003f65270 */
[----:B------:R-:W-:Y:S02]  /*1a10*/  @P4 LEA.HI.X R145, R114, UR14, R55, 0x1, P0 ;  /* 0x0000000e72914c11 */ /* 0x000fe400080f0c37 */
[----:B------:R-:W-:Y:S02]  /*1a20*/  @P5 LEA R146, P0, R110, R83, 0x1 ;  /* 0x000000536e925211 */ /* 0x000fe400078008ff */
[----:B------:R-:W-:-:S03]  /*1a30*/  ISETP.NE.AND P4, PT, R49, RZ, PT ;  /* 0x000000ff3100720c */ /* 0x000fc60003f85270 */
[----:B------:R-:W-:Y:S01]  /*1a40*/  @P5 IMAD.X R147, R82, 0x1, R74, P0 ;  /* 0x0000000152935824 */ /* 0x000fe200000e064a */
[----:B------:R-:W-:-:S04]  /*1a50*/  @P5 LEA R148, P0, R112, UR17, 0x1 ;  /* 0x0000001170945c11 */ /* 0x000fc8000f8008ff */
[----:B------:R-:W-:Y:S02]  /*1a60*/  @P5 LEA.HI.X R149, R112, UR14, R56, 0x1, P0 ;  /* 0x0000000e70955c11 */ /* 0x000fe400080f0c38 */
[----:B------:R-:W-:Y:S01]  /*1a70*/  ISETP.NE.AND P5, PT, R51, RZ, PT ;  /* 0x000000ff3300720c */ /* 0x000fe20003fa5270 */
[----:B--2---:R-:W-:-:S05]  /*1a80*/  @P1 HADD2.F32 R18, -RZ, R18.H0_H0 ;  /* 0x20000012ff121230 */ /* 0x004fca0000004100 */
[----:B0-----:R-:W-:-:S04]  /*1a90*/  @P1 FMUL R25, R18, R25 ;  /* 0x0000001912191220 */ /* 0x001fc80000400000 */
[----:B-1----:R-:W-:-:S05]  /*1aa0*/  @P1 FFMA R0, R0, R23, R25 ;  /* 0x0000001700001223 */ /* 0x002fca0000000019 */
[----:B------:R-:W-:-:S04]  /*1ab0*/  @P1 F2FP.F16.F32.PACK_AB R0, RZ, R0 ;  /* 0x00000000ff00123e */ /* 0x000fc800000000ff */
[----:B------:R-:W-:Y:S02]  /*1ac0*/  PRMT R18, R0, 0x7610, R18 ;  /* 0x0000761000127816 */ /* 0x000fe40000000012 */
[----:B------:R-:W0:Y:S03]  /*1ad0*/  @P2 LDC R0, c[0x0][0x21c] ;  /* 0x00008700ff002b82 */ /* 0x000e260000000800 */
[----:B------:R1:W-:Y:S04]  /*1ae0*/  @P1 STG.E.U16 desc[UR4][R36.64], R18 ;  /* 0x0000001224001986 */ /* 0x0003e8000c101504 */
[----:B------:R-:W2:Y:S01]  /*1af0*/  @P2 LDG.E.U16 R23, desc[UR4][R34.64] ;  /* 0x0000000422172981 */ /* 0x000ea2000c1e1500 */
[----:B------:R-:W-:-:S05]  /*1b00*/  LEA R26, P0, R132, R83, 0x1 ;  /* 0x00000053841a7211 */ /* 0x000fca00078008ff */
[----:B------:R-:W-:Y:S01]  /*1b10*/  IMAD.X R27, R82, 0x1, R75, P0 ;  /* 0x00000001521b7824 */ /* 0x000fe200000e064b */
[----:B------:R-:W-:-:S04]  /*1b20*/  @P6 LEA R142, P0, R108, UR17, 0x1 ;  /* 0x000000116c8e6c11 */ /* 0x000fc8000f8008ff */
[----:B------:R-:W-:Y:S02]  /*1b30*/  @P6 LEA.HI.X R143, R108, UR14, R57, 0x1, P0 ;  /* 0x0000000e6c8f6c11 */ /* 0x000fe400080f0c39 */
[----:B------:R-:W-:-:S04]  /*1b40*/  @P5 LEA R30, P0, R106, UR17, 0x1 ;  /* 0x000000116a1e5c11 */ /* 0x000fc8000f8008ff */
[----:B------:R-:W-:Y:S02]  /*1b50*/  @P5 LEA.HI.X R31, R106, UR14, R58, 0x1, P0 ;  /* 0x0000000e6a1f5c11 */ /* 0x000fe400080f0c3a */
[----:B------:R-:W-:-:S04]  /*1b60*/  @P3 LEA R32, P0, R104, UR17, 0x1 ;  /* 0x0000001168203c11 */ /* 0x000fc8000f8008ff */
[----:B------:R-:W-:Y:S02]  /*1b70*/  @P3 LEA.HI.X R33, R104, UR14, R59, 0x1, P0 ;  /* 0x0000000e68213c11 */ /* 0x000fe400080f0c3b */
[----:B------:R-:W-:Y:S01]  /*1b80*/  ISETP.NE.AND P3, PT, R21, RZ, PT ;  /* 0x000000ff1500720c */ /* 0x000fe20003f65270 */
[----:B--2---:R-:W-:-:S05]  /*1b90*/  @P2 HADD2.F32 R23, -RZ, R23.H0_H0 ;  /* 0x20000017ff172230 */ /* 0x004fca0000004100 */
[----:B---3--:R-:W-:-:S04]  /*1ba0*/  @P2 FMUL R22, R23, R22 ;  /* 0x0000001617162220 */ /* 0x008fc80000400000 */
[----:B0-----:R-:W-:-:S03]  /*1bb0*/  @P2 FFMA R0, R5, R0, R22 ;  /* 0x0000000005002223 */ /* 0x001fc60000000016 */
[----:B------:R-:W0:Y:S02]  /*1bc0*/  @P3 LDC R22, c[0x0][0x24c] ;  /* 0x00009300ff163b82 */ /* 0x000e240000000800 */
[----:B------:R-:W-:-:S04]  /*1bd0*/  @P2 F2FP.F16.F32.PACK_AB R0, RZ, R0 ;  /* 0x00000000ff00223e */ /* 0x000fc800000000ff */
[----:B------:R-:W-:Y:S02]  /*1be0*/  PRMT R5, R0, 0x7610, R5 ;  /* 0x0000761000057816 */ /* 0x000fe40000000005 */
[----:B------:R-:W2:Y:S03]  /*1bf0*/  @P3 LDC R0, c[0x0][0x21c] ;  /* 0x00008700ff003b82 */ /* 0x000ea60000000800 */
[----:B------:R3:W-:Y:S04]  /*1c00*/  @P2 STG.E.U16 desc[UR4][R28.64], R5 ;  /* 0x000000051c002986 */ /* 0x0007e8000c101504 */
[----:B------:R-:W4:Y:S01]  /*1c10*/  @P3 LDG.E.U16 R21, desc[UR4][R34.64+0x2] ;  /* 0x0000020422153981 */ /* 0x000f22000c1e1500 */
[----:B------:R-:W-:-:S05]  /*1c20*/  @P4 LEA R138, P0, R100, R83, 0x1 ;  /* 0x00000053648a4211 */ /* 0x000fca00078008ff */
[----:B------:R-:W-:Y:S01]  /*1c30*/  @P4 IMAD.X R139, R82, 0x1, R76, P0 ;  /* 0x00000001528b4824 */ /* 0x000fe200000e064c */
[----:B-1----:R-:W-:-:S04]  /*1c40*/  @P4 LEA R36, P0, R102, UR17, 0x1 ;  /* 0x0000001166244c11 */ /* 0x002fc8000f8008ff */
[----:B------:R-:W-:Y:S02]  /*1c50*/  @P4 LEA.HI.X R37, R102, UR14, R60, 0x1, P0 ;  /* 0x0000000e66254c11 */ /* 0x000fe400080f0c3c */
[----:B------:R-:W-:-:S13]  /*1c60*/  ISETP.NE.AND P4, PT, R20, RZ, PT ;  /* 0x000000ff1400720c */ /* 0x000fda0003f85270 */
[----:B------:R-:W1:Y:S01]  /*1c70*/  @P4 LDC R20, c[0x0][0x24c] ;  /* 0x00009300ff144b82 */ /* 0x000e620000000800 */
[----:B----4-:R-:W-:-:S05]  /*1c80*/  @P3 HADD2.F32 R21, -RZ, R21.H0_H0 ;  /* 0x20000015ff153230 */ /* 0x010fca0000004100 */
[----:B0-----:R-:W-:-:S04]  /*1c90*/  @P3 FMUL R22, R21, R22 ;  /* 0x0000001615163220 */ /* 0x001fc80000400000 */
[----:B--2---:R-:W-:-:S05]  /*1ca0*/  @P3 FFMA R0, R9, R0, R22 ;  /* 0x0000000009003223 */ /* 0x004fca0000000016 */
[----:B------:R-:W-:-:S04]  /*1cb0*/  @P3 F2FP.F16.F32.PACK_AB R0, RZ, R0 ;  /* 0x00000000ff00323e */ /* 0x000fc800000000ff */
[----:B------:R-:W-:Y:S02]  /*1cc0*/  PRMT R9, R0, 0x7610, R9 ;  /* 0x0000761000097816 */ /* 0x000fe40000000009 */
[----:B------:R-:W0:Y:S03]  /*1cd0*/  @P4 LDC R0, c[0x0][0x21c] ;  /* 0x00008700ff004b82 */ /* 0x000e260000000800 */
[----:B------:R-:W-:Y:S04]  /*1ce0*/  @P3 STG.E.U16 desc[UR4][R140.64], R9 ;  /* 0x000000098c003986 */ /* 0x000fe8000c101504 */
[----:B------:R-:W2:Y:S01]  /*1cf0*/  @P4 LDG.E.U16 R21, desc[UR4][R34.64+0x4] ;  /* 0x0000040422154981 */ /* 0x000ea2000c1e1500 */
[----:B------:R-:W-:-:S02]  /*1d00*/  ISETP.NE.AND P5, PT, R48, RZ, PT ;  /* 0x000000ff3000720c */ /* 0x000fc40003fa5270 */
[----:B---3--:R-:W-:-:S05]  /*1d10*/  LEA R28, P0, R130, R83, 0x1 ;  /* 0x00000053821c7211 */ /* 0x008fca00078008ff */
[----:B------:R-:W-:-:S06]  /*1d20*/  IMAD.X R29, R82, 0x1, R77, P0 ;  /* 0x00000001521d7824 */ /* 0x000fcc00000e064d */
[----:B------:R-:W-:-:S04]  /*1d30*/  @P5 LEA R136, P0, R98, UR17, 0x1 ;  /* 0x0000001162885c11 */ /* 0x000fc8000f8008ff */
[----:B------:R-:W-:Y:S02]  /*1d40*/  @P5 LEA.HI.X R137, R98, UR14, R61, 0x1, P0 ;  /* 0x0000000e62895c11 */ /* 0x000fe400080f0c3d */
[----:B------:R-:W-:-:S13]  /*1d50*/  ISETP.NE.AND P5, PT, R19, RZ, PT ;  /* 0x000000ff1300720c */ /* 0x000fda0003fa5270 */
[----:B------:R-:W3:Y:S08]  /*1d60*/  @P5 LDC R25, c[0x0][0x24c] ;  /* 0x00009300ff195b82 */ /* 0x000ef00000000800 */
[----:B------:R-:W4:Y:S01]  /*1d70*/  @P5 LDC R23, c[0x0][0x21c] ;  /* 0x00008700ff175b82 */ /* 0x000f220000000800 */
[----:B--2---:R-:W-:-:S05]  /*1d80*/  @P4 HADD2.F32 R21, -RZ, R21.H0_H0 ;  /* 0x20000015ff154230 */ /* 0x004fca0000004100 */
[----:B-1----:R-:W-:-:S04]  /*1d90*/  @P4 FMUL R20, R21, R20 ;  /* 0x0000001415144220 */ /* 0x002fc80000400000 */
[----:B0-----:R-:W-:-:S05]  /*1da0*/  @P4 FFMA R0, R13, R0, R20 ;  /* 0x000000000d004223 */ /* 0x001fca0000000014 */
[----:B------:R-:W-:-:S04]  /*1db0*/  @P4 F2FP.F16.F32.PACK_AB R0, RZ, R0 ;  /* 0x00000000ff00423e */ /* 0x000fc800000000ff */
[----:B------:R-:W-:-:S05]  /*1dc0*/  PRMT R13, R0, 0x7610, R13 ;  /* 0x00007610000d7816 */ /* 0x000fca000000000d */
[----:B------:R0:W-:Y:S04]  /*1dd0*/  @P4 STG.E.U16 desc[UR4][R144.64], R13 ;  /* 0x0000000d90004986 */ /* 0x0001e8000c101504 */
[----:B------:R-:W2:Y:S02]  /*1de0*/  @P5 LDG.E.U16 R0, desc[UR4][R146.64] ;  /* 0x0000000492005981 */ /* 0x000ea4000c1e1500 */
[----:B--2---:R-:W-:-:S05]  /*1df0*/  @P5 HADD2.F32 R0, -RZ, R0.H0_H0 ;  /* 0x20000000ff005230 */ /* 0x004fca0000004100 */
[----:B---3--:R-:W-:-:S04]  /*1e00*/  @P5 FMUL R25, R0, R25 ;  /* 0x0000001900195220 */ /* 0x008fc80000400000 */
[----:B----4-:R-:W-:Y:S01]  /*1e10*/  @P5 FFMA R0, R2, R23, R25 ;  /* 0x0000001702005223 */ /* 0x010fe20000000019 */
[----:B0-----:R-:W-:Y:S01]  /*1e20*/  P2R R13, PR, RZ, 0x10 ;  /* 0x00000010ff0d7803 */ /* 0x001fe20000000000 */
[----:B------:R-:W0:Y:S03]  /*1e30*/  @P6 LDC R25, c[0x0][0x24c] ;  /* 0x00009300ff196b82 */ /* 0x000e260000000800 */
[----:B------:R-:W-:-:S04]  /*1e40*/  @P5 F2FP.F16.F32.PACK_AB R0, RZ, R0 ;  /* 0x00000000ff00523e */ /* 0x000fc800000000ff */
[----:B------:R-:W-:Y:S01]  /*1e50*/  PRMT R2, R0, 0x7610, R2 ;  /* 0x0000761000027816 */ /* 0x000fe20000000002 */
[----:B------:R-:W1:Y:S04]  /*1e60*/  @P6 LDC R23, c[0x0][0x21c] ;  /* 0x00008700ff176b82 */ /* 0x000e680000000800 */
[----:B------:R2:W-:Y:S04]  /*1e70*/  @P5 STG.E.U16 desc[UR4][R148.64], R2 ;  /* 0x0000000294005986 */ /* 0x0005e8000c101504 */
[----:B------:R-:W3:Y:S01]  /*1e80*/  @P6 LDG.E.U16 R0, desc[UR4][R26.64] ;  /* 0x000000041a006981 */ /* 0x000ee2000c1e1500 */
[----:B------:R-:W-:-:S04]  /*1e90*/  ISETP.NE.AND P4, PT, R47, RZ, PT ;  /* 0x000000ff2f00720c */ /* 0x000fc80003f85270 */
[----:B------:R-:W-:-:S09]  /*1ea0*/  P2R R19, PR, RZ, 0x10 ;  /* 0x00000010ff137803 */ /* 0x000fd20000000000 */
[----:B------:R-:W-:-:S04]  /*1eb0*/  @P4 LEA R140, P0, R96, UR17, 0x1 ;  /* 0x00000011608c4c11 */ /* 0x000fc8000f8008ff */
[----:B------:R-:W-:Y:S02]  /*1ec0*/  @P4 LEA.HI.X R141, R96, UR14, R62, 0x1, P0 ;  /* 0x0000000e608d4c11 */ /* 0x000fe400080f0c3e */
[----:B------:R-:W-:-:S04]  /*1ed0*/  ISETP.NE.AND P4, PT, R49, RZ, PT ;  /* 0x000000ff3100720c */ /* 0x000fc80003f85270 */
[----:B------:R-:W-:Y:S02]  /*1ee0*/  P2R R20, PR, RZ, 0x10 ;  /* 0x00000010ff147803 */ /* 0x000fe40000000000 */
[----:B------:R-:W-:-:S04]  /*1ef0*/  ISETP.NE.AND P4, PT, R50, RZ, PT ;  /* 0x000000ff3200720c */ /* 0x000fc80003f85270 */
[----:B------:R-:W-:Y:S02]  /*1f00*/  P2R R21, PR, RZ, 0x10 ;  /* 0x00000010ff157803 */ /* 0x000fe40000000000 */
[----:B------:R-:W-:Y:S01]  /*1f10*/  ISETP.NE.AND P4, PT, R51, RZ, PT ;  /* 0x000000ff3300720c */ /* 0x000fe20003f85270 */
[----:B---3--:R-:W-:-:S05]  /*1f20*/  @P6 HADD2.F32 R0, -RZ, R0.H0_H0 ;  /* 0x20000000ff006230 */ /* 0x008fca0000004100 */
[----:B0-----:R-:W-:-:S04]  /*1f30*/  @P6 FMUL R25, R0, R25 ;  /* 0x0000001900196220 */ /* 0x001fc80000400000 */
[----:B-1----:R-:W-:-:S03]  /*1f40*/  @P6 FFMA R0, R6, R23, R25 ;  /* 0x0000001706006223 */ /* 0x002fc60000000019 */
[----:B------:R-:W0:Y:S02]  /*1f50*/  @P4 LDC R25, c[0x0][0x24c] ;  /* 0x00009300ff194b82 */ /* 0x000e240000000800 */
[----:B------:R-:W-:-:S04]  /*1f60*/  @P6 F2FP.F16.F32.PACK_AB R0, RZ, R0 ;  /* 0x00000000ff00623e */ /* 0x000fc800000000ff */
[----:B------:R-:W-:Y:S02]  /*1f70*/  PRMT R6, R0, 0x7610, R6 ;  /* 0x0000761000067816 */ /* 0x000fe40000000006 */
[----:B------:R-:W1:Y:S03]  /*1f80*/  @P4 LDC R23, c[0x0][0x21c] ;  /* 0x00008700ff174b82 */ /* 0x000e660000000800 */
[----:B------:R3:W-:Y:S04]  /*1f90*/  @P6 STG.E.U16 desc[UR4][R142.64], R6 ;  /* 0x000000068e006986 */ /* 0x0007e8000c101504 */
[----:B------:R-:W4:Y:S02]  /*1fa0*/  @P4 LDG.E.U16 R0, desc[UR4][R26.64+0x2] ;  /* 0x000002041a004981 */ /* 0x000f24000c1e1500 */
[----:B----4-:R-:W-:-:S05]  /*1fb0*/  @P4 HADD2.F32 R0, -RZ, R0.H0_H0 ;  /* 0x20000000ff004230 */ /* 0x010fca0000004100 */
[----:B0-----:R-:W-:-:S04]  /*1fc0*/  @P4 FMUL R25, R0, R25 ;  /* 0x0000001900194220 */ /* 0x001fc80000400000 */
[----:B-1----:R-:W-:-:S05]  /*1fd0*/  @P4 FFMA R0, R10, R23, R25 ;  /* 0x000000170a004223 */ /* 0x002fca0000000019 */
[----:B------:R-:W-:-:S04]  /*1fe0*/  @P4 F2FP.F16.F32.PACK_AB R0, RZ, R0 ;  /* 0x00000000ff00423e */ /* 0x000fc800000000ff */
[----:B--2---:R-:W-:-:S05]  /*1ff0*/  PRMT R2, R0, 0x7610, R2 ;  /* 0x0000761000027816 */ /* 0x004fca0000000002 */
[----:B------:R0:W-:Y:S01]  /*2000*/  @P4 STG.E.U16 desc[UR4][R30.64], R2 ;  /* 0x000000021e004986 */ /* 0x0001e2000c101504 */
[----:B------:R-:W-:-:S13]  /*2010*/  ISETP.NE.AND P4, PT, R21, RZ, PT ;  /* 0x000000ff1500720c */ /* 0x000fda0003f85270 */
[----:B------:R-:W2:Y:S01]  /*2020*/  @P4 LDG.E.U16 R0, desc[UR4][R26.64+0x4] ;  /* 0x000004041a004981 */ /* 0x000ea2000c1e1500 */
[----:B------:R-:W1:Y:S08]  /*2030*/  @P4 LDC R23, c[0x0][0x24c] ;  /* 0x00009300ff174b82 */ /* 0x000e700000000800 */
[----:B------:R-:W4:Y:S01]  /*2040*/  @P4 LDC R21, c[0x0][0x21c] ;  /* 0x00008700ff154b82 */ /* 0x000f220000000800 */
[----:B--2---:R-:W-:-:S05]  /*2050*/  @P4 HADD2.F32 R0, -RZ, R0.H0_H0 ;  /* 0x20000000ff004230 */ /* 0x004fca0000004100 */
[----:B-1----:R-:W-:-:S04]  /*2060*/  @P4 FMUL R23, R0, R23 ;  /* 0x0000001700174220 */ /* 0x002fc80000400000 */
[----:B----4-:R-:W-:-:S05]  /*2070*/  @P4 FFMA R0, R14, R21, R23 ;  /* 0x000000150e004223 */ /* 0x010fca0000000017 */
[----:B------:R-:W-:-:S04]  /*2080*/  @P4 F2FP.F16.F32.PACK_AB R0, RZ, R0 ;  /* 0x00000000ff00423e */ /* 0x000fc800000000ff */
[----:B---3--:R-:W-:-:S05]  /*2090*/  PRMT R6, R0, 0x7610, R6 ;  /* 0x0000761000067816 */ /* 0x008fca0000000006 */
[----:B------:R-:W-:Y:S01]  /*20a0*/  @P4 STG.E.U16 desc[UR4][R32.64], R6 ;  /* 0x0000000620004986 */ /* 0x000fe2000c101504 */
[----:B------:R-:W-:-:S13]  /*20b0*/  ISETP.NE.AND P4, PT, R20, RZ, PT ;  /* 0x000000ff1400720c */ /* 0x000fda0003f85270 */
[----:B------:R-:W2:Y:S01]  /*20c0*/  @P4 LDG.E.U16 R21, desc[UR4][R138.64] ;  /* 0x000000048a154981 */ /* 0x000ea2000c1e1500 */
[----:B------:R-:W-:Y:S01]  /*20d0*/  P2R R9, PR, RZ, 0x8 ;  /* 0x00000008ff097803 */ /* 0x000fe20000000000 */
[----:B0-----:R-:W0:Y:S01]  /*20e0*/  @P4 LDC R2, c[0x0][0x24c] ;  /* 0x00009300ff024b82 */ /* 0x001e220000000800 */
[----:B------:R-:W-:Y:S02]  /*20f0*/  ISETP.NE.AND P3, PT, R46, RZ, PT ;  /* 0x000000ff2e00720c */ /* 0x000fe40003f65270 */
[----:B------:R-:W-:Y:S02]  /*2100*/  P2R R5, PR, RZ, 0x4 ;  /* 0x00000004ff057803 */ /* 0x000fe40000000000 */
[----:B------:R-:W-:-:S03]  /*2110*/  ISETP.NE.AND P2, PT, R45, RZ, PT ;  /* 0x000000ff2d00720c */ /* 0x000fc60003f45270 */
[----:B------:R-:W1:Y:S06]  /*2120*/  @P4 LDC R0, c[0x0][0x21c] ;  /* 0x00008700ff004b82 */ /* 0x000e6c0000000800 */
[----:B------:R-:W-:-:S04]  /*2130*/  @P3 LEA R34, P0, R94, UR17, 0x1 ;  /* 0x000000115e223c11 */ /* 0x000fc8000f8008ff */
[----:B------:R-:W-:Y:S02]  /*2140*/  @P3 LEA.HI.X R35, R94, UR14, R63, 0x1, P0 ;  /* 0x0000000e5e233c11 */ /* 0x000fe400080f0c3f */
[----:B------:R-:W-:Y:S02]  /*2150*/  @P2 LEA R144, P0, R90, R83, 0x1 ;  /* 0x000000535a902211 */ /* 0x000fe400078008ff */
[----:B------:R-:W-:Y:S02]  /*2160*/  P2R R18, PR, RZ, 0x2 ;  /* 0x00000002ff127803 */ /* 0x000fe40000000000 */
[----:B------:R-:W-:Y:S01]  /*2170*/  ISETP.NE.AND P1, PT, R44, RZ, PT ;  /* 0x000000ff2c00720c */ /* 0x000fe20003f25270 */
[----:B------:R-:W-:Y:S01]  /*2180*/  @P2 IMAD.X R145, R82, 0x1, R78, P0 ;  /* 0x0000000152912824 */ /* 0x000fe200000e064e */
[----:B------:R-:W-:-:S04]  /*2190*/  @P2 LEA R146, P0, R92, UR17, 0x1 ;  /* 0x000000115c922c11 */ /* 0x000fc8000f8008ff */
[----:B------:R-:W-:Y:S02]  /*21a0*/  @P2 LEA.HI.X R147, R92, UR14, R64, 0x1, P0 ;  /* 0x0000000e5c932c11 */ /* 0x000fe400080f0c40 */
[----:B------:R-:W-:-:S05]  /*21b0*/  LEA R148, P0, R128, R83, 0x1 ;  /* 0x0000005380947211 */ /* 0x000fca00078008ff */
[----:B------:R-:W-:Y:S01]  /*21c0*/  IMAD.X R149, R82, 0x1, R79, P0 ;  /* 0x0000000152957824 */ /* 0x000fe200000e064f */
[----:B------:R-:W-:-:S04]  /*21d0*/  @P1 LEA R24, P0, R88, UR17, 0x1 ;  /* 0x0000001158181c11 */ /* 0x000fc8000f8008ff */
[----:B------:R-:W-:Y:S02]  /*21e0*/  @P1 LEA.HI.X R25, R88, UR14, R65, 0x1, P0 ;  /* 0x0000000e58191c11 */ /* 0x000fe400080f0c41 */
[----:B------:R-:W-:Y:S01]  /*21f0*/  ISETP.NE.AND P0, PT, R48, RZ, PT ;  /* 0x000000ff3000720c */ /* 0x000fe20003f05270 */
[----:B--2---:R-:W-:-:S05]  /*2200*/  @P4 HADD2.F32 R21, -RZ, R21.H0_H0 ;  /* 0x20000015ff154230 */ /* 0x004fca0000004100 */
[----:B0-----:R-:W-:-:S04]  /*2210*/  @P4 FMUL R2, R21, R2 ;  /* 0x0000000215024220 */ /* 0x001fc80000400000 */
[----:B-1----:R-:W-:-:S03]  /*2220*/  @P4 FFMA R0, R3, R0, R2 ;  /* 0x0000000003004223 */ /* 0x002fc60000000002 */
[----:B------:R-:W0:Y:S02]  /*2230*/  @P0 LDC R3, c[0x0][0x24c] ;  /* 0x00009300ff030b82 */ /* 0x000e240000000800 */
[----:B------:R-:W-:-:S04]  /*2240*/  @P4 F2FP.F16.F32.PACK_AB R0, RZ, R0 ;  /* 0x00000000ff00423e */ /* 0x000fc800000000ff */
[----:B------:R-:W-:Y:S02]  /*2250*/  PRMT R2, R0, 0x7610, R2 ;  /* 0x0000761000027816 */ /* 0x000fe40000000002 */
[----:B------:R-:W1:Y:S03]  /*2260*/  @P0 LDC R0, c[0x0][0x21c] ;  /* 0x00008700ff000b82 */ /* 0x000e660000000800 */
[----:B------:R2:W-:Y:S04]  /*2270*/  @P4 STG.E.U16 desc[UR4][R36.64], R2 ;  /* 0x0000000224004986 */ /* 0x0005e8000c101504 */
[----:B------:R-:W3:Y:S01]  /*2280*/  @P0 LDG.E.U16 R10, desc[UR4][R28.64] ;  /* 0x000000041c0a0981 */ /* 0x000ee2000c1e1500 */
[----:B------:R-:W-:-:S13]  /*2290*/  ISETP.NE.AND P4, PT, R19, RZ, PT ;  /* 0x000000ff1300720c */ /* 0x000fda0003f85270 */
[----:B--2---:R-:W2:Y:S01]  /*22a0*/  @P4 LDC R2, c[0x0][0x24c] ;  /* 0x00009300ff024b82 */ /* 0x004ea20000000800 */
[----:B---3--:R-:W-:-:S05]  /*22b0*/  @P0 HADD2.F32 R6, -RZ, R10.H0_H0 ;  /* 0x2000000aff060230 */ /* 0x008fca0000004100 */
[----:B0-----:R-:W-:-:S04]  /*22c0*/  @P0 FMUL R6, R6, R3 ;  /* 0x0000000306060220 */ /* 0x001fc80000400000 */
[----:B-1----:R-:W-:-:S05]  /*22d0*/  @P0 FFMA R0, R7, R0, R6 ;  /* 0x0000000007000223 */ /* 0x002fca0000000006 */
[----:B------:R-:W-:-:S04]  /*22e0*/  @P0 F2FP.F16.F32.PACK_AB R0, RZ, R0 ;  /* 0x00000000ff00023e */ /* 0x000fc800000000ff */
[----:B------:R-:W-:Y:S02]  /*22f0*/  PRMT R3, R0, 0x7610, R3 ;  /* 0x0000761000037816 */ /* 0x000fe40000000003 */
[----:B------:R-:W0:Y:S03]  /*2300*/  @P4 LDC R0, c[0x0][0x21c] ;  /* 0x00008700ff004b82 */ /* 0x000e260000000800 */
[----:B------:R1:W-:Y:S04]  /*2310*/  @P0 STG.E.U16 desc[UR4][R136.64], R3 ;  /* 0x0000000388000986 */ /* 0x0003e8000c101504 */
[----:B------:R-:W3:Y:S01]  /*2320*/  @P4 LDG.E.U16 R7, desc[UR4][R28.64+0x2] ;  /* 0x000002041c074981 */ /* 0x000ee2000c1e1500 */
[----:B-1----:R-:W1:Y:S01]  /*2330*/  @P3 LDC R3, c[0x0][0x24c] ;  /* 0x00009300ff033b82 */ /* 0x002e620000000800 */
[----:B---3--:R-:W-:-:S05]  /*2340*/  @P4 HADD2.F32 R7, -RZ, R7.H0_H0 ;  /* 0x20000007ff074230 */ /* 0x008fca0000004100 */
[----:B--2---:R-:W-:Y:S02]  /*2350*/  @P4 FMUL R2, R7, R2 ;  /* 0x0000000207024220 */ /* 0x004fe40000400000 */
[----:B------:R-:W2:Y:S02]  /*2360*/  @P2 LDC R7, c[0x0][0x21c] ;  /* 0x00008700ff072b82 */ /* 0x000ea40000000800 */
[----:B0-----:R-:W-:-:S05]  /*2370*/  @P4 FFMA R0, R11, R0, R2 ;  /* 0x000000000b004223 */ /* 0x001fca0000000002 */
[----:B------:R-:W-:-:S04]  /*2380*/  @P4 F2FP.F16.F32.PACK_AB R0, RZ, R0 ;  /* 0x00000000ff00423e */ /* 0x000fc800000000ff */
[----:B------:R-:W-:Y:S02]  /*2390*/  PRMT R2, R0, 0x7610, R2 ;  /* 0x0000761000027816 */ /* 0x000fe40000000002 */
[----:B------:R-:W0:Y:S03]  /*23a0*/  @P3 LDC R0, c[0x0][0x21c] ;  /* 0x00008700ff003b82 */ /* 0x000e260000000800 */
[----:B------:R-:W-:Y:S04]  /*23b0*/  @P4 STG.E.U16 desc[UR4][R140.64], R2 ;  /* 0x000000028c004986 */ /* 0x000fe8000c101504 */
[----:B------:R-:W3:Y:S02]  /*23c0*/  @P3 LDG.E.U16 R6, desc[UR4][R28.64+0x4] ;  /* 0x000004041c063981 */ /* 0x000ee4000c1e1500 */
[----:B---3--:R-:W-:-:S05]  /*23d0*/  @P3 HADD2.F32 R6, -RZ, R6.H0_H0 ;  /* 0x20000006ff063230 */ /* 0x008fca0000004100 */
[----:B-1----:R-:W-:-:S04]  /*23e0*/  @P3 FMUL R6, R6, R3 ;  /* 0x0000000306063220 */ /* 0x002fc80000400000 */
[----:B0-----:R-:W-:-:S05]  /*23f0*/  @P3 FFMA R0, R15, R0, R6 ;  /* 0x000000000f003223 */ /* 0x001fca0000000006 */
[----:B------:R-:W-:-:S04]  /*2400*/  @P3 F2FP.F16.F32.PACK_AB R0, RZ, R0 ;  /* 0x00000000ff00323e */ /* 0x000fc800000000ff */
[----:B------:R-:W-:Y:S02]  /*2410*/  PRMT R3, R0, 0x7610, R3 ;  /* 0x0000761000037816 */ /* 0x000fe40000000003 */
[----:B------:R-:W0:Y:S03]  /*2420*/  @P2 LDC R0, c[0x0][0x24c] ;  /* 0x00009300ff002b82 */ /* 0x000e260000000800 */
[----:B------:R1:W-:Y:S01]  /*2430*/  @P3 STG.E.U16 desc[UR4][R34.64], R3 ;  /* 0x0000000322003986 */ /* 0x0003e2000c101504 */
[----:B------:R-:W-:-:S03]  /*2440*/  ISETP.NE.AND P3, PT, R9, RZ, PT ;  /* 0x000000ff0900720c */ /* 0x000fc60003f65270 */
[----:B------:R-:W3:Y:S01]  /*2450*/  @P2 LDG.E.U16 R9, desc[UR4][R144.64] ;  /* 0x0000000490092981 */ /* 0x000ee2000c1e1500 */
[----:B------:R-:W-:Y:S01]  /*2460*/  ISETP.NE.AND P0, PT, R43, RZ, PT ;  /* 0x000000ff2b00720c */ /* 0x000fe20003f05270 */
[----:B-1----:R-:W1:Y:S01]  /*2470*/  @P1 LDC R3, c[0x0][0x21c] ;  /* 0x00008700ff031b82 */ /* 0x002e620000000800 */
[----:B---3--:R-:W-:-:S05]  /*2480*/  @P2 HADD2.F32 R9, -RZ, R9.H0_H0 ;  /* 0x20000009ff092230 */ /* 0x008fca0000004100 */
[----:B0-----:R-:W-:-:S04]  /*2490*/  @P2 FMUL R9, R9, R0 ;  /* 0x0000000009092220 */ /* 0x001fc80000400000 */
[----:B--2---:R-:W-:-:S05]  /*24a0*/  @P2 FFMA R0, R4, R7, R9 ;  /* 0x0000000704002223 */ /* 0x004fca0000000009 */
[----:B------:R-:W-:-:S04]  /*24b0*/  @P2 F2FP.F16.F32.PACK_AB R0, RZ, R0 ;  /* 0x00000000ff00223e */ /* 0x000fc800000000ff */
[----:B------:R-:W-:Y:S02]  /*24c0*/  PRMT R2, R0, 0x7610, R2 ;  /* 0x0000761000027816 */ /* 0x000fe40000000002 */
[----:B------:R-:W0:Y:S03]  /*24d0*/  @P1 LDC R0, c[0x0][0x24c] ;  /* 0x00009300ff001b82 */ /* 0x000e260000000800 */
[----:B------:R2:W-:Y:S01]  /*24e0*/  @P2 STG.E.U16 desc[UR4][R146.64], R2 ;  /* 0x0000000292002986 */ /* 0x0005e2000c101504 */
[----:B------:R-:W-:-:S03]  /*24f0*/  ISETP.NE.AND P2, PT, R5, RZ, PT ;  /* 0x000000ff0500720c */ /* 0x000fc60003f45270 */
[----:B------:R-:W3:Y:S01]  /*2500*/  @P1 LDG.E.U16 R5, desc[UR4][R148.64] ;  /* 0x0000000494051981 */ /* 0x000ee2000c1e1500 */
[----:B------:R-:W-:Y:S01]  /*2510*/  BSSY B0, `(.L_x_192) ;  /* 0x0000013000007945 */ /* 0x000fe20003800000 */
[----:B------:R-:W-:Y:S01]  /*2520*/  ISETP.NE.AND P4, PT, R13, RZ, PT ;  /* 0x000000ff0d00720c */ /* 0x000fe20003f85270 */
[----:B---3--:R-:W-:-:S05]  /*2530*/  @P1 HADD2.F32 R5, -RZ, R5.H0_H0 ;  /* 0x20000005ff051230 */ /* 0x008fca0000004100 */
[----:B0-----:R-:W-:-:S04]  /*2540*/  @P1 FMUL R5, R5, R0 ;  /* 0x0000000005051220 */ /* 0x001fc80000400000 */
[----:B-1----:R-:W-:-:S05]  /*2550*/  @P1 FFMA R0, R8, R3, R5 ;  /* 0x0000000308001223 */ /* 0x002fca0000000005 */
[----:B------:R-:W-:-:S05]  /*2560*/  @P1 F2FP.F16.F32.PACK_AB R0, RZ, R0 ;  /* 0x00000000ff00123e */ /* 0x000fca00000000ff */
[----:B------:R2:W-:Y:S01]  /*2570*/  @P1 STG.E.U16 desc[UR4][R24.64], R0 ;  /* 0x0000000018001986 */ /* 0x0005e2000c101504 */
[----:B------:R-:W-:Y:S01]  /*2580*/  ISETP.NE.AND P1, PT, R18, RZ, PT ;  /* 0x000000ff1200720c */ /* 0x000fe20003f25270 */
[----:B------:R-:W-:-:S12]  /*2590*/  @!P0 BRA `(.L_x_193) ;  /* 0x0000000000288947 */ /* 0x000fd80003800000 */
[----:B------:R-:W3:Y:S01]  /*25a0*/  LDG.E.U16 R3, desc[UR4][R148.64+0x2] ;  /* 0x0000020494037981 */ /* 0x000ee2000c1e1500 */
[----:B------:R-:W-:Y:S01]  /*25b0*/  ULDC UR7, c[0x0][0x24c] ;  /* 0x0000930000077ab9 */ /* 0x000fe20000000800 */
[----:B------:R-:W-:-:S04]  /*25c0*/  LEA R4, P0, R86, UR17, 0x1 ;  /* 0x0000001156047c11 */ /* 0x000fc8000f8008ff */
[----:B------:R-:W-:Y:S01]  /*25d0*/  LEA.HI.X R5, R86, UR14, R66, 0x1, P0 ;  /* 0x0000000e56057c11 */ /* 0x000fe200080f0c42 */
[----:B---3--:R-:W-:-:S05]  /*25e0*/  HADD2.F32 R3, -RZ, R3.H0_H0 ;  /* 0x20000003ff037230 */ /* 0x008fca0000004100 */
[----:B------:R-:W-:Y:S01]  /*25f0*/  FMUL R3, R3, UR7 ;  /* 0x0000000703037c20 */ /* 0x000fe20008400000 */
[----:B------:R-:W-:-:S03]  /*2600*/  ULDC UR7, c[0x0][0x21c] ;  /* 0x0000870000077ab9 */ /* 0x000fc60000000800 */
[----:B--2---:R-:W-:-:S05]  /*2610*/  FFMA R0, R12, UR7, R3 ;  /* 0x000000070c007c23 */ /* 0x004fca0008000003 */
[----:B------:R-:W-:-:S05]  /*2620*/  F2FP.F16.F32.PACK_AB R0, RZ, R0 ;  /* 0x00000000ff00723e */ /* 0x000fca00000000ff */
[----:B------:R0:W-:Y:S02]  /*2630*/  STG.E.U16 desc[UR4][R4.64], R0 ;  /* 0x0000000004007986 */ /* 0x0001e4000c101504 */
.L_x_193:
[----:B------:R-:W-:Y:S05]  /*2640*/  BSYNC B0 ;  /* 0x0000000000007941 */ /* 0x000fea0003800000 */
.L_x_192:
[----:B------:R-:W-:-:S13]  /*2650*/  ISETP.NE.AND P0, PT, R42, RZ, PT ;  /* 0x000000ff2a00720c */ /* 0x000fda0003f05270 */
[----:B------:R-:W-:Y:S05]  /*2660*/  @!P0 BRA `(.L_x_194) ;  /* 0x0000000800948947 */ /* 0x000fea0003800000 */
[----:B------:R-:W3:Y:S01]  /*2670*/  LDG.E.U16 R3, desc[UR4][R148.64+0x4] ;  /* 0x0000040494037981 */ /* 0x000ee2000c1e1500 */
[----:B------:R-:W-:Y:S01]  /*2680*/  ULDC UR7, c[0x0][0x24c] ;  /* 0x0000930000077ab9 */ /* 0x000fe20000000800 */
[----:B0-----:R-:W-:-:S04]  /*2690*/  LEA R4, P0, R84, UR17, 0x1 ;  /* 0x0000001154047c11 */ /* 0x001fc8000f8008ff */
[----:B------:R-:W-:Y:S01]  /*26a0*/  LEA.HI.X R5, R84, UR14, R67, 0x1, P0 ;  /* 0x0000000e54057c11 */ /* 0x000fe200080f0c43 */
[----:B---3--:R-:W-:-:S05]  /*26b0*/  HADD2.F32 R3, -RZ, R3.H0_H0 ;  /* 0x20000003ff037230 */ /* 0x008fca0000004100 */
[----:B------:R-:W-:Y:S01]  /*26c0*/  FMUL R3, R3, UR7 ;  /* 0x0000000703037c20 */ /* 0x000fe20008400000 */
[----:B------:R-:W-:-:S03]  /*26d0*/  ULDC UR7, c[0x0][0x21c] ;  /* 0x0000870000077ab9 */ /* 0x000fc60000000800 */
[----:B--2---:R-:W-:-:S05]  /*26e0*/  FFMA R0, R16, UR7, R3 ;  /* 0x0000000710007c23 */ /* 0x004fca0008000003 */
[----:B------:R-:W-:-:S05]  /*26f0*/  F2FP.F16.F32.PACK_AB R0, RZ, R0 ;  /* 0x00000000ff00723e */ /* 0x000fca00000000ff */
[----:B------:R1:W-:Y:S01]  /*2700*/  STG.E.U16 desc[UR4][R4.64], R0 ;  /* 0x0000000004007986 */ /* 0x0003e2000c101504 */
[----:B------:R-:W-:Y:S05]  /*2710*/  BRA `(.L_x_194) ;  /* 0x0000000800687947 */ /* 0x000fea0003800000 */
.L_x_191:
[C---:B------:R-:W-:Y:S01]  /*2720*/  @P1 LEA R30, P0, R126.reuse, UR17, 0x1 ;  /* 0x000000117e1e1c11 */ /* 0x040fe2000f8008ff */
[----:B------:R-:W0:Y:S01]  /*2730*/  @P2 LDC R24, c[0x0][0x21c] ;  /* 0x00008700ff182b82 */ /* 0x000e220000000800 */
[----:B------:R-:W-:Y:S02]  /*2740*/  P2R R21, PR, RZ, 0x2 ;  /* 0x00000002ff157803 */ /* 0x000fe40000000000 */
[----:B------:R-:W-:Y:S02]  /*2750*/  @P1 LEA.HI.X R31, R126, UR14, R52, 0x1, P0 ;  /* 0x0000000e7e1f1c11 */ /* 0x000fe400080f0c34 */
[C---:B------:R-:W-:Y:S02]  /*2760*/  @P2 LEA R28, P0, R120.reuse, UR17, 0x1 ;  /* 0x00000011781c2c11 */ /* 0x040fe4000f8008ff */
[----:B------:R-:W-:Y:S02]  /*2770*/  P2R R18, PR, RZ, 0x40 ;  /* 0x00000040ff127803 */ /* 0x000fe40000000000 */
[----:B------:R-:W-:-:S02]  /*2780*/  @P2 LEA.HI.X R29, R120, UR14, R53, 0x1, P0 ;  /* 0x0000000e781d2c11 */ /* 0x000fc400080f0c35 */
[C---:B------:R-:W-:Y:S02]  /*2790*/  @P3 LEA R32, P0, R116.reuse, UR17, 0x1 ;  /* 0x0000001174203c11 */ /* 0x040fe4000f8008ff */
[----:B------:R-:W-:Y:S02]  /*27a0*/  ISETP.NE.AND P1, PT, R49, RZ, PT ;  /* 0x000000ff3100720c */ /* 0x000fe40003f25270 */
[----:B------:R-:W-:Y:S02]  /*27b0*/  @P3 LEA.HI.X R33, R116, UR14, R54, 0x1, P0 ;  /* 0x0000000e74213c11 */ /* 0x000fe400080f0c36 */
[C---:B------:R-:W-:Y:S02]  /*27c0*/  @P4 LEA R148, P0, R114.reuse, UR17, 0x1 ;  /* 0x0000001172944c11 */ /* 0x040fe4000f8008ff */
[----:B------:R-:W-:Y:S02]  /*27d0*/  P2R R23, PR, RZ, 0x2 ;  /* 0x00000002ff177803 */ /* 0x000fe40000000000 */
[----:B------:R-:W-:-:S02]  /*27e0*/  @P4 LEA.HI.X R149, R114, UR14, R55, 0x1, P0 ;  /* 0x0000000e72954c11 */ /* 0x000fc400080f0c37 */
[----:B------:R-:W-:Y:S01]  /*27f0*/  @P5 LEA R146, P0, R112, UR17, 0x1 ;  /* 0x0000001170925c11 */ /* 0x000fe2000f8008ff */
[----:B0-----:R-:W-:Y:S01]  /*2800*/  @P2 FMUL R5, R5, R24 ;  /* 0x0000001805052220 */ /* 0x001fe20000400000 */
[----:B------:R-:W-:Y:S01]  /*2810*/  ISETP.NE.AND P1, PT, R50, RZ, PT ;  /* 0x000000ff3200720c */ /* 0x000fe20003f25270 */
[----:B------:R-:W0:Y:S01]  /*2820*/  @P3 LDC R24, c[0x0][0x21c] ;  /* 0x00008700ff183b82 */ /* 0x000e220000000800 */
[----:B------:R-:W-:Y:S02]  /*2830*/  @P5 LEA.HI.X R147, R112, UR14, R56, 0x1, P0 ;  /* 0x0000000e70935c11 */ /* 0x000fe400080f0c38 */
[C---:B------:R-:W-:Y:S02]  /*2840*/  @P6 LEA R144, P0, R108.reuse, UR17, 0x1 ;  /* 0x000000116c906c11 */ /* 0x040fe4000f8008ff */
[----:B------:R-:W-:Y:S02]  /*2850*/  P2R R22, PR, RZ, 0x10 ;  /* 0x00000010ff167803 */ /* 0x000fe40000000000 */
[----:B------:R-:W-:-:S02]  /*2860*/  @P6 LEA.HI.X R145, R108, UR14, R57, 0x1, P0 ;  /* 0x0000000e6c916c11 */ /* 0x000fc400080f0c39 */
[----:B------:R-:W-:Y:S02]  /*2870*/  ISETP.NE.AND P6, PT, R51, RZ, PT ;  /* 0x000000ff3300720c */ /* 0x000fe40003fc5270 */
[----:B------:R-:W-:Y:S02]  /*2880*/  ISETP.NE.AND P4, PT, R48, RZ, PT ;  /* 0x000000ff3000720c */ /* 0x000fe40003f85270 */
[----:B------:R-:W-:-:S09]  /*2890*/  @P2 F2FP.F16.F32.PACK_AB R5, RZ, R5 ;  /* 0x00000005ff05223e */ /* 0x000fd200000000ff */
[----:B------:R-:W-:-:S04]  /*28a0*/  @P6 LEA R142, P0, R106, UR17, 0x1 ;  /* 0x000000116a8e6c11 */ /* 0x000fc8000f8008ff */
[----:B------:R-:W-:Y:S02]  /*28b0*/  @P6 LEA.HI.X R143, R106, UR14, R58, 0x1, P0 ;  /* 0x0000000e6a8f6c11 */ /* 0x000fe400080f0c3a */
[C---:B------:R-:W-:Y:S02]  /*28c0*/  @P1 LEA R140, P0, R104.reuse, UR17, 0x1 ;  /* 0x00000011688c1c11 */ /* 0x040fe4000f8008ff */
[----:B------:R-:W-:Y:S02]  /*28d0*/  ISETP.NE.AND P6, PT, R45, RZ, PT ;  /* 0x000000ff2d00720c */ /* 0x000fe40003fc5270 */
[----:B------:R-:W-:Y:S02]  /*28e0*/  @P1 LEA.HI.X R141, R104, UR14, R59, 0x1, P0 ;  /* 0x0000000e688d1c11 */ /* 0x000fe400080f0c3b */
[----:B------:R-:W-:Y:S02]  /*28f0*/  ISETP.NE.AND P1, PT, R23, RZ, PT ;  /* 0x000000ff1700720c */ /* 0x000fe40003f25270 */
[----:B------:R-:W-:-:S02]  /*2900*/  P2R R19, PR, RZ, 0x40 ;  /* 0x00000040ff137803 */ /* 0x000fc40000000000 */
[----:B------:R-:W-:-:S04]  /*2910*/  ISETP.NE.AND P6, PT, R46, RZ, PT ;  /* 0x000000ff2e00720c */ /* 0x000fc80003fc5270 */
[----:B------:R-:W-:Y:S02]  /*2920*/  P2R R20, PR, RZ, 0x40 ;  /* 0x00000040ff147803 */ /* 0x000fe40000000000 */
[----:B------:R-:W-:-:S03]  /*2930*/  ISETP.NE.AND P6, PT, R47, RZ, PT ;  /* 0x000000ff2f00720c */ /* 0x000fc60003fc5270 */
[----:B------:R-:W-:-:S04]  /*2940*/  @P1 LEA R138, P0, R102, UR17, 0x1 ;  /* 0x00000011668a1c11 */ /* 0x000fc8000f8008ff */
[----:B------:R-:W-:Y:S02]  /*2950*/  @P1 LEA.HI.X R139, R102, UR14, R60, 0x1, P0 ;  /* 0x0000000e668b1c11 */ /* 0x000fe400080f0c3c */
[----:B------:R-:W-:Y:S01]  /*2960*/  ISETP.NE.AND P1, PT, R21, RZ, PT ;  /* 0x000000ff1500720c */ /* 0x000fe20003f25270 */
[----:B0-----:R-:W-:Y:S01]  /*2970*/  @P3 FMUL R21, R9, R24 ;  /* 0x0000001809153220 */ /* 0x001fe20000400000 */
[----:B------:R-:W-:-:S04]  /*2980*/  @P4 LEA R26, P0, R98, UR17, 0x1 ;  /* 0x00000011621a4c11 */ /* 0x000fc8000f8008ff */
[----:B------:R-:W-:Y:S02]  /*2990*/  @P4 LEA.HI.X R27, R98, UR14, R61, 0x1, P0 ;  /* 0x0000000e621b4c11 */ /* 0x000fe400080f0c3d */
[----:B------:R-:W-:Y:S02]  /*29a0*/  ISETP.NE.AND P4, PT, R22, RZ, PT ;  /* 0x000000ff1600720c */ /* 0x000fe40003f85270 */
[----:B------:R-:W-:-:S03]  /*29b0*/  @P6 LEA R136, P0, R96, UR17, 0x1 ;  /* 0x0000001160886c11 */ /* 0x000fc6000f8008ff */
[----:B------:R-:W0:Y:S01]  /*29c0*/  @P1 LDC R9, c[0x0][0x21c] ;  /* 0x00008700ff091b82 */ /* 0x000e220000000800 */
[----:B------:R-:W-:Y:S02]  /*29d0*/  @P6 LEA.HI.X R137, R96, UR14, R62, 0x1, P0 ;  /* 0x0000000e60896c11 */ /* 0x000fe400080f0c3e */
[----:B------:R-:W-:-:S05]  /*29e0*/  ISETP.NE.AND P6, PT, R20, RZ, PT ;  /* 0x000000ff1400720c */ /* 0x000fca0003fc5270 */
[----:B------:R-:W1:Y:S08]  /*29f0*/  @P4 LDC R22, c[0x0][0x21c] ;  /* 0x00008700ff164b82 */ /* 0x000e700000000800 */
[----:B------:R-:W-:-:S04]  /*2a00*/  @P6 LEA R36, P0, R94, UR17, 0x1 ;  /* 0x000000115e246c11 */ /* 0x000fc8000f8008ff */
[----:B------:R-:W-:Y:S02]  /*2a10*/  @P6 LEA.HI.X R37, R94, UR14, R63, 0x1, P0 ;  /* 0x0000000e5e256c11 */ /* 0x000fe400080f0c3f */
[----:B------:R-:W-:Y:S01]  /*2a20*/  ISETP.NE.AND P6, PT, R19, RZ, PT ;  /* 0x000000ff1300720c */ /* 0x000fe20003fc5270 */
[----:B0-----:R-:W-:-:S05]  /*2a30*/  @P1 FMUL R0, R0, R9 ;  /* 0x0000000900001220 */ /* 0x001fca0000400000 */
[----:B------:R-:W-:Y:S01]  /*2a40*/  @P1 F2FP.F16.F32.PACK_AB R0, RZ, R0 ;  /* 0x00000000ff00123e */ /* 0x000fe200000000ff */
[----:B-1----:R-:W-:-:S03]  /*2a50*/  @P4 FMUL R22, R13, R22 ;  /* 0x000000160d164220 */ /* 0x002fc60000400000 */
[----:B------:R-:W-:Y:S02]  /*2a60*/  PRMT R9, R0, 0x7610, R9 ;  /* 0x0000761000097816 */ /* 0x000fe40000000009 */
[----:B------:R-:W-:Y:S02]  /*2a70*/  @P3 F2FP.F16.F32.PACK_AB R0, RZ, R21 ;  /* 0x00000015ff00323e */ /* 0x000fe400000000ff */
[----:B------:R-:W0:Y:S01]  /*2a80*/  @P5 LDC R21, c[0x0][0x21c] ;  /* 0x00008700ff155b82 */ /* 0x000e220000000800 */
[----:B------:R1:W-:Y:S01]  /*2a90*/  @P1 STG.E.U16 desc[UR4][R30.64], R9 ;  /* 0x000000091e001986 */ /* 0x0003e2000c101504 */
[----:B------:R-:W-:Y:S02]  /*2aa0*/  PRMT R13, R0, 0x7610, R13 ;  /* 0x00007610000d7816 */ /* 0x000fe4000000000d */
[C---:B------:R-:W-:Y:S01]  /*2ab0*/  @P6 LEA R24, P0, R92.reuse, UR17, 0x1 ;  /* 0x000000115c186c11 */ /* 0x040fe2000f8008ff */
[----:B------:R2:W-:Y:S03]  /*2ac0*/  @P2 STG.E.U16 desc[UR4][R28.64], R5 ;  /* 0x000000051c002986 */ /* 0x0005e6000c101504 */
[----:B------:R-:W-:Y:S01]  /*2ad0*/  @P6 LEA.HI.X R25, R92, UR14, R64, 0x1, P0 ;  /* 0x0000000e5c196c11 */ /* 0x000fe200080f0c40 */
[----:B------:R3:W-:Y:S01]  /*2ae0*/  @P3 STG.E.U16 desc[UR4][R32.64], R13 ;  /* 0x0000000d20003986 */ /* 0x0007e2000c101504 */
[----:B------:R-:W-:-:S02]  /*2af0*/  ISETP.NE.AND P6, PT, R18, RZ, PT ;  /* 0x000000ff1200720c */ /* 0x000fc40003fc5270 */
[----:B------:R-:W-:-:S11]  /*2b00*/  P2R R18, PR, RZ, 0x20 ;  /* 0x00000020ff127803 */ /* 0x000fd60000000000 */
[----:B------:R-:W4:Y:S01]  /*2b10*/  @P6 LDC R19, c[0x0][0x21c] ;  /* 0x00008700ff136b82 */ /* 0x000f220000000800 */
[----:B0-----:R-:W-:Y:S01]  /*2b20*/  @P5 FMUL R21, R2, R21 ;  /* 0x0000001502155220 */ /* 0x001fe20000400000 */
[----:B------:R-:W-:Y:S02]  /*2b30*/  @P4 F2FP.F16.F32.PACK_AB R2, RZ, R22 ;  /* 0x00000016ff02423e */ /* 0x000fe400000000ff */
[----:B-1----:R-:W-:Y:S02]  /*2b40*/  P2R R9, PR, RZ, 0x2 ;  /* 0x00000002ff097803 */ /* 0x002fe40000000000 */
[----:B------:R-:W-:Y:S02]  /*2b50*/  @P5 F2FP.F16.F32.PACK_AB R0, RZ, R21 ;  /* 0x00000015ff00523e */ /* 0x000fe400000000ff */
[----:B--2---:R-:W-:Y:S02]  /*2b60*/  P2R R5, PR, RZ, 0x4 ;  /* 0x00000004ff057803 */ /* 0x004fe40000000000 */
[----:B------:R-:W-:-:S02]  /*2b70*/  ISETP.NE.AND P2, PT, R43, RZ, PT ;  /* 0x000000ff2b00720c */ /* 0x000fc40003f45270 */
[----:B---3--:R-:W-:Y:S02]  /*2b80*/  P2R R13, PR, RZ, 0x8 ;  /* 0x00000008ff0d7803 */ /* 0x008fe40000000000 */
[----:B------:R-:W-:Y:S02]  /*2b90*/  ISETP.NE.AND P3, PT, R44, RZ, PT ;  /* 0x000000ff2c00720c */ /* 0x000fe40003f65270 */
[----:B------:R-:W-:Y:S02]  /*2ba0*/  P2R R21, PR, RZ, 0x4 ;  /* 0x00000004ff157803 */ /* 0x000fe40000000000 */
[----:B------:R-:W-:Y:S02]  /*2bb0*/  P2R R20, PR, RZ, 0x8 ;  /* 0x00000008ff147803 */ /* 0x000fe40000000000 */
[----:B------:R-:W-:Y:S01]  /*2bc0*/  ISETP.NE.AND P1, PT, R42, RZ, PT ;  /* 0x000000ff2a00720c */ /* 0x000fe20003f25270 */
[----:B----4-:R-:W-:Y:S01]  /*2bd0*/  @P6 FMUL R19, R6, R19 ;  /* 0x0000001306136220 */ /* 0x010fe20000400000 */
[----:B------:R-:W-:-:S02]  /*2be0*/  PRMT R6, R2, 0x7610, R6 ;  /* 0x0000761002067816 */ /* 0x000fc40000000006 */
[----:B------:R-:W-:-:S03]  /*2bf0*/  PRMT R2, R0, 0x7610, R2 ;  /* 0x0000761000027816 */ /* 0x000fc60000000002 */
[C---:B------:R-:W-:Y:S01]  /*2c00*/  @P3 LEA R30, P0, R88.reuse, UR17, 0x1 ;  /* 0x00000011581e3c11 */ /* 0x040fe2000f8008ff */
[----:B------:R0:W-:Y:S01]  /*2c10*/  @P4 STG.E.U16 desc[UR4][R148.64], R6 ;  /* 0x0000000694004986 */ /* 0x0001e2000c101504 */
[----:B------:R-:W-:Y:S02]  /*2c20*/  @P6 F2FP.F16.F32.PACK_AB R0, RZ, R19 ;  /* 0x00000013ff00623e */ /* 0x000fe400000000ff */
[----:B------:R-:W-:Y:S01]  /*2c30*/  @P3 LEA.HI.X R31, R88, UR14, R65, 0x1, P0 ;  /* 0x0000000e581f3c11 */ /* 0x000fe200080f0c41 */
[----:B------:R-:W-:Y:S01]  /*2c40*/  @P5 STG.E.U16 desc[UR4][R146.64], R2 ;  /* 0x0000000292005986 */ /* 0x000fe2000c101504 */
[----:B------:R-:W-:Y:S02]  /*2c50*/  ISETP.NE.AND P3, PT, R49, RZ, PT ;  /* 0x000000ff3100720c */ /* 0x000fe40003f65270 */
[----:B------:R-:W-:Y:S02]  /*2c60*/  PRMT R19, R0, 0x7610, R19 ;  /* 0x0000761000137816 */ /* 0x000fe40000000013 */
[----:B------:R-:W-:-:S02]  /*2c70*/  P2R R22, PR, RZ, 0x8 ;  /* 0x00000008ff167803 */ /* 0x000fc40000000000 */
[----:B------:R-:W-:Y:S01]  /*2c80*/  ISETP.NE.AND P3, PT, R51, RZ, PT ;  /* 0x000000ff3300720c */ /* 0x000fe20003f65270 */
[----:B------:R1:W-:Y:S01]  /*2c90*/  @P6 STG.E.U16 desc[UR4][R144.64], R19 ;  /* 0x0000001390006986 */ /* 0x0003e2000c101504 */
[C---:B------:R-:W-:Y:S02]  /*2ca0*/  @P2 LEA R28, P0, R86.reuse, UR17, 0x1 ;  /* 0x00000011561c2c11 */ /* 0x040fe4000f8008ff */
[----:B------:R-:W-:Y:S02]  /*2cb0*/  ISETP.NE.AND P5, PT, R47, RZ, PT ;  /* 0x000000ff2f00720c */ /* 0x000fe40003fa5270 */
[----:B------:R-:W-:Y:S02]  /*2cc0*/  @P2 LEA.HI.X R29, R86, UR14, R66, 0x1, P0 ;  /* 0x0000000e561d2c11 */ /* 0x000fe400080f0c42 */
[----:B------:R-:W-:Y:S02]  /*2cd0*/  ISETP.NE.AND P2, PT, R50, RZ, PT ;  /* 0x000000ff3200720c */ /* 0x000fe40003f45270 */
[----:B------:R-:W-:-:S03]  /*2ce0*/  @P1 LEA R34, P0, R84, UR17, 0x1 ;  /* 0x0000001154221c11 */ /* 0x000fc6000f8008ff */
[----:B------:R-:W2:Y:S01]  /*2cf0*/  @P3 LDC R33, c[0x0][0x21c] ;  /* 0x00008700ff213b82 */ /* 0x000ea20000000800 */
[----:B------:R-:W-:Y:S02]  /*2d00*/  @P1 LEA.HI.X R35, R84, UR14, R67, 0x1, P0 ;  /* 0x0000000e54231c11 */ /* 0x000fe400080f0c43 */
[----:B0-----:R-:W-:Y:S02]  /*2d10*/  P2R R6, PR, RZ, 0x10 ;  /* 0x00000010ff067803 */ /* 0x001fe40000000000 */
[----:B------:R-:W-:Y:S02]  /*2d20*/  ISETP.NE.AND P4, PT, R46, RZ, PT ;  /* 0x000000ff2e00720c */ /* 0x000fe40003f85270 */
[----:B------:R-:W-:Y:S01]  /*2d30*/  ISETP.NE.AND P0, PT, R45, RZ, PT ;  /* 0x000000ff2d00720c */ /* 0x000fe20003f05270 */
[----:B------:R-:W0:Y:S01]  /*2d40*/  @P2 LDC R23, c[0x0][0x21c] ;  /* 0x00008700ff172b82 */ /* 0x000e220000000800 */
[----:B-1----:R-:W-:Y:S02]  /*2d50*/  P2R R19, PR, RZ, 0x40 ;  /* 0x00000040ff137803 */ /* 0x002fe40000000000 */
[----:B------:R-:W-:Y:S01]  /*2d60*/  ISETP.NE.AND P6, PT, R48, RZ, PT ;  /* 0x000000ff3000720c */ /* 0x000fe20003fc5270 */
[----:B--2---:R-:W-:-:S06]  /*2d70*/  @P3 FMUL R0, R10, R33 ;  /* 0x000000210a003220 */ /* 0x004fcc0000400000 */
[----:B------:R-:W1:Y:S01]  /*2d80*/  @P4 LDC R10, c[0x0][0x21c] ;  /* 0x00008700ff0a4b82 */ /* 0x000e620000000800 */
[----:B------:R-:W-:-:S04]  /*2d90*/  @P3 F2FP.F16.F32.PACK_AB R0, RZ, R0 ;  /* 0x00000000ff00323e */ /* 0x000fc800000000ff */
[----:B------:R-:W-:Y:S01]  /*2da0*/  PRMT R32, R0, 0x7610, R32 ;  /* 0x0000761000207816 */ /* 0x000fe20000000020 */
[----:B0-----:R-:W-:Y:S02]  /*2db0*/  @P2 FMUL R0, R14, R23 ;  /* 0x000000170e002220 */ /* 0x001fe40000400000 */
[----:B------:R-:W0:Y:S02]  /*2dc0*/  @P6 LDC R14, c[0x0][0x21c] ;  /* 0x00008700ff0e6b82 */ /* 0x000e240000000800 */
[----:B------:R2:W-:Y:S01]  /*2dd0*/  @P3 STG.E.U16 desc[UR4][R142.64], R32 ;  /* 0x000000208e003986 */ /* 0x0005e2000c101504 */
[----:B------:R-:W-:Y:S02]  /*2de0*/  ISETP.NE.AND P3, PT, R22, RZ, PT ;  /* 0x000000ff1600720c */ /* 0x000fe40003f65270 */
[----:B------:R-:W-:-:S04]  /*2df0*/  @P2 F2FP.F16.F32.PACK_AB R0, RZ, R0 ;  /* 0x00000000ff00223e */ /* 0x000fc800000000ff */
[----:B------:R-:W-:-:S05]  /*2e00*/  PRMT R22, R0, 0x7610, R22 ;  /* 0x0000761000167816 */ /* 0x000fca0000000016 */
[----:B------:R-:W-:Y:S01]  /*2e10*/  @P2 STG.E.U16 desc[UR4][R140.64], R22 ;  /* 0x000000168c002986 */ /* 0x000fe2000c101504 */
[----:B------:R-:W-:Y:S01]  /*2e20*/  ISETP.NE.AND P2, PT, R21, RZ, PT ;  /* 0x000000ff1500720c */ /* 0x000fe20003f45270 */
[----:B------:R-:W3:Y:S01]  /*2e30*/  @P3 LDC R2, c[0x0][0x21c] ;  /* 0x00008700ff023b82 */ /* 0x000ee20000000800 */
[----:B-1----:R-:W-:-:S07]  /*2e40*/  @P4 FMUL R15, R15, R10 ;  /* 0x0000000a0f0f4220 */ /* 0x002fce0000400000 */
[----:B------:R-:W1:Y:S01]  /*2e50*/  @P0 LDC R21, c[0x0][0x21c] ;  /* 0x00008700ff150b82 */ /* 0x000e620000000800 */
[----:B0-----:R-:W-:-:S07]  /*2e60*/  @P6 FMUL R14, R7, R14 ;  /* 0x0000000e070e6220 */ /* 0x001fce0000400000 */
[----:B------:R-:W0:Y:S01]  /*2e70*/  @P2 LDC R23, c[0x0][0x21c] ;  /* 0x00008700ff172b82 */ /* 0x000e220000000800 */
[----:B---3--:R-:W-:-:S07]  /*2e80*/  @P3 FMUL R0, R3, R2 ;  /* 0x0000000203003220 */ /* 0x008fce0000400000 */
[----:B------:R-:W3:Y:S01]  /*2e90*/  @P1 LDC R7, c[0x0][0x21c] ;  /* 0x00008700ff071b82 */ /* 0x000ee20000000800 */
[----:B------:R-:W-:Y:S01]  /*2ea0*/  @P3 F2FP.F16.F32.PACK_AB R0, RZ, R0 ;  /* 0x00000000ff00323e */ /* 0x000fe200000000ff */
[----:B-1----:R-:W-:-:S03]  /*2eb0*/  @P0 FMUL R21, R4, R21 ;  /* 0x0000001504150220 */ /* 0x002fc60000400000 */
[----:B--2---:R-:W-:-:S03]  /*2ec0*/  PRMT R32, R0, 0x7610, R32 ;  /* 0x0000761000207816 */ /* 0x004fc60000000020 */
[----:B------:R-:W1:Y:S02]  /*2ed0*/  @P5 LDC R2, c[0x0][0x21c] ;  /* 0x00008700ff025b82 */ /* 0x000e640000000800 */
[----:B------:R-:W-:Y:S01]  /*2ee0*/  @P3 STG.E.U16 desc[UR4][R138.64], R32 ;  /* 0x000000208a003986 */ /* 0x000fe2000c101504 */
[----:B------:R-:W-:Y:S01]  /*2ef0*/  ISETP.NE.AND P3, PT, R20, RZ, PT ;  /* 0x000000ff1400720c */ /* 0x000fe20003f65270 */
[----:B0-----:R-:W-:Y:S01]  /*2f00*/  @P2 FMUL R23, R12, R23 ;  /* 0x000000170c172220 */ /* 0x001fe20000400000 */
[----:B---3--:R-:W-:-:S11]  /*2f10*/  @P1 FMUL R7, R16, R7 ;  /* 0x0000000710071220 */ /* 0x008fd60000400000 */
[----:B------:R-:W0:Y:S01]  /*2f20*/  @P3 LDC R3, c[0x0][0x21c] ;  /* 0x00008700ff033b82 */ /* 0x000e220000000800 */
[----:B-1----:R-:W-:Y:S01]  /*2f30*/  @P5 FMUL R0, R11, R2 ;  /* 0x000000020b005220 */ /* 0x002fe20000400000 */
[----:B------:R-:W-:-:S04]  /*2f40*/  @P6 F2FP.F16.F32.PACK_AB R2, RZ, R14 ;  /* 0x0000000eff02623e */ /* 0x000fc800000000ff */
[----:B------:R-:W-:Y:S01]  /*2f50*/  @P5 F2FP.F16.F32.PACK_AB R0, RZ, R0 ;  /* 0x00000000ff00523e */ /* 0x000fe200000000ff */
[----:B------:R1:W-:Y:S01]  /*2f60*/  @P6 STG.E.U16 desc[UR4][R26.64], R2 ;  /* 0x000000021a006986 */ /* 0x0003e2000c101504 */
[----:B------:R-:W-:Y:S02]  /*2f70*/  ISETP.NE.AND P6, PT, R19, RZ, PT ;  /* 0x000000ff1300720c */ /* 0x000fe40003fc5270 */
[----:B------:R-:W-:Y:S02]  /*2f80*/  PRMT R10, R0, 0x7610, R10 ;  /* 0x00007610000a7816 */ /* 0x000fe4000000000a */
[----:B------:R-:W-:-:S03]  /*2f90*/  @P4 F2FP.F16.F32.PACK_AB R0, RZ, R15 ;  /* 0x0000000fff00423e */ /* 0x000fc600000000ff */
[----:B------:R2:W-:Y:S01]  /*2fa0*/  @P5 STG.E.U16 desc[UR4][R136.64], R10 ;  /* 0x0000000a88005986 */ /* 0x0005e2000c101504 */
[----:B------:R-:W-:Y:S02]  /*2fb0*/  ISETP.NE.AND P5, PT, R18, RZ, PT ;  /* 0x000000ff1200720c */ /* 0x000fe40003fa5270 */
[----:B------:R-:W-:Y:S01]  /*2fc0*/  PRMT R18, R0, 0x7610, R18 ;  /* 0x0000761000127816 */ /* 0x000fe20000000012 */
[----:B0-----:R-:W-:Y:S01]  /*2fd0*/  @P3 FMUL R3, R8, R3 ;  /* 0x0000000308033220 */ /* 0x001fe20000400000 */
[----:B------:R-:W-:-:S03]  /*2fe0*/  @P0 F2FP.F16.F32.PACK_AB R0, RZ, R21 ;  /* 0x00000015ff00023e */ /* 0x000fc600000000ff */
[----:B------:R2:W-:Y:S01]  /*2ff0*/  @P4 STG.E.U16 desc[UR4][R36.64], R18 ;  /* 0x0000001224004986 */ /* 0x0005e2000c101504 */
[----:B------:R-:W-:Y:S02]  /*3000*/  PRMT R12, R0, 0x7610, R12 ;  /* 0x00007610000c7816 */ /* 0x000fe4000000000c */
[----:B------:R-:W-:Y:S02]  /*3010*/  @P3 F2FP.F16.F32.PACK_AB R3, RZ, R3 ;  /* 0x00000003ff03323e */ /* 0x000fe400000000ff */
[----:B------:R-:W-:Y:S01]  /*3020*/  @P1 F2FP.F16.F32.PACK_AB R0, RZ, R7 ;  /* 0x00000007ff00123e */ /* 0x000fe200000000ff */
[----:B------:R2:W-:Y:S01]  /*3030*/  @P0 STG.E.U16 desc[UR4][R24.64], R12 ;  /* 0x0000000c18000986 */ /* 0x0005e2000c101504 */
[----:B------:R-:W-:-:S03]  /*3040*/  ISETP.NE.AND P4, PT, R6, RZ, PT ;  /* 0x000000ff0600720c */ /* 0x000fc60003f85270 */
[----:B------:R2:W-:Y:S01]  /*3050*/  @P3 STG.E.U16 desc[UR4][R30.64], R3 ;  /* 0x000000031e003986 */ /* 0x0005e2000c101504 */
[----:B-1----:R-:W-:Y:S02]  /*3060*/  @P2 F2FP.F16.F32.PACK_AB R2, RZ, R23 ;  /* 0x00000017ff02223e */ /* 0x002fe400000000ff */
[----:B------:R-:W-:-:S03]  /*3070*/  ISETP.NE.AND P3, PT, R13, RZ, PT ;  /* 0x000000ff0d00720c */ /* 0x000fc60003f65270 */
[----:B------:R2:W-:Y:S01]  /*3080*/  @P2 STG.E.U16 desc[UR4][R28.64], R2 ;  /* 0x000000021c002986 */ /* 0x0005e2000c101504 */
[----:B------:R-:W-:-:S03]  /*3090*/  ISETP.NE.AND P2, PT, R5, RZ, PT ;  /* 0x000000ff0500720c */ /* 0x000fc60003f45270 */
[----:B------:R2:W-:Y:S01]  /*30a0*/  @P1 STG.E.U16 desc[UR4][R34.64], R0 ;  /* 0x0000000022001986 */ /* 0x0005e2000c101504 */
[----:B------:R-:W-:-:S13]  /*30b0*/  ISETP.NE.AND P1, PT, R9, RZ, PT ;  /* 0x000000ff0900720c */ /* 0x000fda0003f25270 */
.L_x_194:
[----:B------:R-:W-:Y:S05]  /*30c0*/  BSYNC B1 ;  /* 0x0000000000017941 */ /* 0x000fea0003800000 */
.L_x_190:
[----:B012---:R-:W-:Y:S01]  /*30d0*/  IADD3 R0, P0, R83, UR6, RZ ;  /* 0x0000000653007c10 */ /* 0x007fe2000ff1e0ff */
[----:B------:R-:W-:Y:S01]  /*30e0*/  ULDC UR7, c[0x0][0x14] ;  /* 0x0000050000077ab9 */ /* 0x000fe20000000800 */
[----:B------:R-:W-:Y:S02]  /*30f0*/  ULEA UR15, UP2, UR20, UR15, 0x1 ;  /* 0x0000000f140f7291 */ /* 0x000fe4000f84083f */
[----:B------:R-:W-:Y:S01]  /*3100*/  IADD3.X R3, R82, UR28, RZ, P0, !PT ;  /* 0x0000001c52037c10 */ /* 0x000fe200087fe4ff */
[----:B------:R-:W-:Y:S01]  /*3110*/  UIADD3 UR18, UR7, UR18, URZ ;  /* 0x0000001207127290 */ /* 0x000fe2000fffe03f */
[----:B------:R-:W-:Y:S01]  /*3120*/  IADD3 R81, P0, R81, UR6, RZ ;  /* 0x0000000651517c10 */ /* 0x000fe2000ff1e0ff */
[----:B------:R-:W-:Y:S02]  /*3130*/  ULEA UR16, UP1, UR24, UR16, 0x1 ;  /* 0x0000001018107291 */ /* 0x000fe4000f82083f */
[----:B------:R-:W-:Y:S01]  /*3140*/  ULEA UR17, UP0, UR26, UR17, 0x1 ;  /* 0x000000111a117291 */ /* 0x000fe2000f80083f */
[----:B------:R-:W-:Y:S01]  /*3150*/  IADD3.X R80, R80, UR28, RZ, P0, !PT ;  /* 0x0000001c50507c10 */ /* 0x000fe200087fe4ff */
[----:B------:R-:W-:Y:S01]  /*3160*/  UIADD3.X UR12, UR12, UR11, URZ, UP2, !UPT ;  /* 0x0000000b0c0c7290 */ /* 0x000fe200097fe43f */
[----:B------:R-:W-:Y:S01]  /*3170*/  ISETP.NE.AND P0, PT, R17, RZ, PT ;  /* 0x000000ff1100720c */ /* 0x000fe20003f05270 */
[----:B------:R-:W-:-:S02]  /*3180*/  UIADD3.X UR13, UR13, UR22, URZ, UP1, !UPT ;  /* 0x000000160d0d7290 */ /* 0x000fc40008ffe43f */
[----:B------:R-:W-:Y:S01]  /*3190*/  UIADD3.X UR14, UR14, UR23, URZ, UP0, !UPT ;  /* 0x000000170e0e7290 */ /* 0x000fe200087fe43f */
[----:B------:R-:W-:Y:S02]  /*31a0*/  SEL R83, R83, R0, !P0 ;  /* 0x0000000053537207 */ /* 0x000fe40004000000 */
[----:B------:R-:W0:Y:S01]  /*31b0*/  LDC R0, c[0x0][0x274] ;  /* 0x00009d00ff007b82 */ /* 0x000e220000000800 */
[----:B------:R-:W-:Y:S02]  /*31c0*/  SEL R82, R82, R3, !P0 ;  /* 0x0000000352527207 */ /* 0x000fe40004000000 */
[----:B------:R-:W-:Y:S02]  /*31d0*/  SEL R81, R81, RZ, P0 ;  /* 0x000000ff51517207 */ /* 0x000fe40000000000 */
[----:B------:R-:W-:Y:S02]  /*31e0*/  SEL R80, R80, RZ, P0 ;  /* 0x000000ff50507207 */ /* 0x000fe40000000000 */
[----:B0-----:R-:W-:-:S13]  /*31f0*/  ISETP.LE.AND P0, PT, R0, UR18, PT ;  /* 0x0000001200007c0c */ /* 0x001fda000bf03270 */
[----:B------:R-:W-:Y:S05]  /*3200*/  @P0 BRA `(.L_x_195) ;  /* 0x0000000000040947 */ /* 0x000fea0003800000 */
[----:B------:R-:W-:Y:S05]  /*3210*/  BRA `(.L_x_196) ;  /* 0xffffffd800f87947 */ /* 0x000fea000383ffff */
.L_x_195:
[----:B------:R-:W-:Y:S05]  /*3220*/  EXIT ;  /* 0x000000000000794d */ /* 0x000fea0003800000 */
.L_x_197:
        /* <DEDUP_REMOVED lines=13> */
.L_x_304:


//--------------------- .text._ZN7cutlass9reference6device6kernel13TensorForEachINS1_6detail20TensorFillLinearFuncINS_6half_tENS_6layout18PackedVectorLayoutEEELi1ENS9_6ParamsEEEvNS_5CoordIXT0_EilEET1_ --------------------------
	.section	.text._ZN7cutlass9reference6device6kernel13TensorForEachINS1_6detail20TensorFillLinearFuncINS_6half_tENS_6layout18PackedVectorLayoutEEELi1ENS9_6ParamsEEEvNS_5CoordIXT0_EilEET1_,"ax",@progbits
	.align	128
        .global         _ZN7cutlass9reference6device6kernel13TensorForEachINS1_6detail20TensorFillLinearFuncINS_6half_tENS_6layout18PackedVectorLayoutEEELi1ENS9_6ParamsEEEvNS_5CoordIXT0_EilEET1_
        .type           _ZN7cutlass9reference6device6kernel13TensorForEachINS1_6detail20TensorFillLinearFuncINS_6half_tENS_6layout18PackedVectorLayoutEEELi1ENS9_6ParamsEEEvNS_5CoordIXT0_EilEET1_,@function
        .size           _ZN7cutlass9reference6device6kernel13TensorForEachINS1_6detail20TensorFillLinearFuncINS_6half_tENS_6layout18PackedVectorLayoutEEELi1ENS9_6ParamsEEEvNS_5CoordIXT0_EilEET1_,(.L_x_305 - _ZN7cutlass9reference6device6kernel13TensorForEachINS1_6detail20TensorFillLinearFuncINS_6half_tENS_6layout18PackedVectorLayoutEEELi1ENS9_6ParamsEEEvNS_5CoordIXT0_EilEET1_)
        .other          _ZN7cutlass9reference6device6kernel13TensorForEachINS1_6detail20TensorFillLinearFuncINS_6half_tENS_6layout18PackedVectorLayoutEEELi1ENS9_6ParamsEEEvNS_5CoordIXT0_EilEET1_,@"STO_CUDA_ENTRY STV_DEFAULT"
_ZN7cutlass9reference6device6kernel13TensorForEachINS1_6detail20TensorFillLinearFuncINS_6half_tENS_6layout18PackedVectorLayoutEEELi1ENS9_6ParamsEEEvNS_5CoordIXT0_EilEET1_:
.text._ZN7cutlass9reference6device6kernel13TensorForEachINS1_6detail20TensorFillLinearFuncINS_6half_tENS_6layout18PackedVectorLayoutEEELi1ENS9_6ParamsEEEvNS_5CoordIXT0_EilEET1_:
[----:B------:R-:W-:Y:S01]  /*0000*/  LDC R1, c[0x0][0x28] ;  /* 0x00000a00ff017b82 */ /* 0x000fe20000000800 */
[----:B------:R-:W0:Y:S01]  /*0010*/  S2R R3, SR_CTAID.X ;  /* 0x0000000000037919 */ /* 0x000e220000002500 */
[----:B------:R-:W-:Y:S01]  /*0020*/  ULDC UR4, c[0x0][0x210] ;  /* 0x0000840000047ab9 */ /* 0x000fe20000000800 */
[----:B------:R-:W-:Y:S01]  /*0030*/  ULDC UR6, c[0x0][0x0] ;  /* 0x0000000000067ab9 */ /* 0x000fe20000000800 */
[----:B------:R-:W-:Y:S01]  /*0040*/  USHF.R.S32.HI UR5, URZ, 0x1f, UR4 ;  /* 0x0000001f3f057899 */ /* 0x000fe20008011404 */
[----:B------:R-:W0:Y:S05]  /*0050*/  S2R R2, SR_TID.X ;  /* 0x0000000000027919 */ /* 0x000e2a0000002100 */
[----:B------:R-:W-:Y:S01]  /*0060*/  MOV R0, UR5 ;  /* 0x0000000500007c02 */ /* 0x000fe20008000f00 */
[----:B0-----:R-:W-:-:S05]  /*0070*/  IMAD R2, R3, UR6, R2 ;  /* 0x0000000603027c24 */ /* 0x001fca000f8e0202 */
[----:B------:R-:W-:-:S04]  /*0080*/  ISETP.LT.U32.AND P0, PT, R2, UR4, PT ;  /* 0x0000000402007c0c */ /* 0x000fc8000bf01070 */
[----:B------:R-:W-:-:S13]  /*0090*/  ISETP.GT.AND.EX P0, PT, R0, RZ, PT, P0 ;  /* 0x000000ff0000720c */ /* 0x000fda0003f04300 */
[----:B------:R-:W-:Y:S05]  /*00a0*/  @!P0 EXIT ;  /* 0x000000000000894d */ /* 0x000fea0003800000 */
[----:B------:R-:W0:Y:S01]  /*00b0*/  LDC.U16 R0, c[0x0][0x22a] ;  /* 0x00008a80ff007b82 */ /* 0x000e220000000400 */
[----:B------:R-:W-:Y:S01]  /*00c0*/  HFMA2.MMA R8, -RZ, RZ, 0, 0 ;  /* 0x00000000ff087435 */ /* 0x000fe200000001ff */
[----:B------:R-:W-:Y:S01]  /*00d0*/  ULDC UR4, c[0x0][0xc] ;  /* 0x0000030000047ab9 */ /* 0x000fe20000000800 */
[----:B------:R-:W-:Y:S01]  /*00e0*/  ULDC.64 UR8, c[0x0][0x208] ;  /* 0x0000820000087ab9 */ /* 0x000fe20000000a00 */
[----:B------:R-:W-:-:S03]  /*00f0*/  UIMAD UR6, UR6, UR4, URZ ;  /* 0x00000004060672a4 */ /* 0x000fc6000f8e023f */
[----:B------:R-:W-:Y:S01]  /*0100*/  ULDC UR4, c[0x0][0x210] ;  /* 0x0000840000047ab9 */ /* 0x000fe20000000800 */
[----:B------:R-:W1:Y:S01]  /*0110*/  LDC.U16 R5, c[0x0][0x228] ;  /* 0x00008a00ff057b82 */ /* 0x000e620000000400 */
[----:B0-----:R-:W-:Y:S02]  /*0120*/  HADD2.F32 R0, -RZ, R0.H0_H0 ;  /* 0x20000000ff007230 */ /* 0x001fe40000004100 */
[----:B-1----:R-:W-:-:S07]  /*0130*/  HADD2.F32 R5, -RZ, R5.H0_H0 ;  /* 0x20000005ff057230 */ /* 0x002fce0000004100 */
.L_x_198:
[C---:B------:R-:W-:Y:S11]  /*0140*/  ISETP.LT.AND P0, PT, R2.reuse, UR4, PT ;  /* 0x0000000402007c0c */ /* 0x040ff6000bf01270 */
[----:B------:R-:W-:Y:S02]  /*0150*/  @!UPT UIADD3 URZ, URZ, URZ, URZ ;  /* 0x0000003f3f3ff290 */ /* 0x000fe4000fffe03f */
[----:B------:R-:W-:Y:S01]  /*0160*/  @P0 I2FP.F32.S32 R4, R2 ;  /* 0x0000000200040245 */ /* 0x000fe20000201400 */
[----:B0-----:R-:W0:Y:S01]  /*0170*/  @P0 LDC.64 R6, c[0x0][0x218] ;  /* 0x00008600ff060b82 */ /* 0x001e220000000a00 */
[----:B------:R-:W-:Y:S03]  /*0180*/  @P0 SHF.R.S64 R9, RZ, 0x1f, R2 ;  /* 0x0000001fff090819 */ /* 0x000fe60000001002 */
[----:B------:R-:W-:Y:S01]  /*0190*/  @P0 FFMA R3, R5, R4, R0 ;  /* 0x0000000405030223 */ /* 0x000fe20000000000 */
[----:B0-----:R-:W-:Y:S04]  /*01a0*/  @P0 IADD3 R10, P1, R9, R6, RZ ;  /* 0x00000006090a0210 */ /* 0x001fe80007f3e0ff */
[----:B------:R-:W-:Y:S02]  /*01b0*/  @P0 F2FP.F16.F32.PACK_AB R6, RZ, R3 ;  /* 0x00000003ff06023e */ /* 0x000fe400000000ff */
[C---:B------:R-:W-:Y:S05]  /*01c0*/  @P0 LEA.HI.X.SX32 R11, R2.reuse, R7, 0x1, P1 ;  /* 0x00000007020b0211 */ /* 0x040fea00008f0eff */
[----:B------:R0:W-:Y:S01]  /*01d0*/  @P0 STG.E.U16 desc[UR8][R10.64], R6 ;  /* 0x000000060a000986 */ /* 0x0001e2000c101508 */
[----:B------:R-:W-:Y:S05]  /*01e0*/  IADD3 R2, P0, R2, UR6, RZ ;  /* 0x0000000602027c10 */ /* 0x000fea000ff1e0ff */
[----:B------:R-:W-:Y:S01]  /*01f0*/  IMAD.X R8, RZ, RZ, R8, P0 ;  /* 0x000000ffff087224 */ /* 0x000fe200000e0608 */
[----:B------:R-:W-:Y:S04]  /*0200*/  ISETP.GE.U32.AND P0, PT, R2, UR4, PT ;  /* 0x0000000402007c0c */ /* 0x000fe8000bf06070 */
[----:B------:R-:W-:Y:S11]  /*0210*/  ISETP.GE.AND.EX P0, PT, R8, UR5, PT, P0 ;  /* 0x0000000508007c0c */ /* 0x000ff6000bf06300 */
[----:B------:R-:W-:Y:S02]  /*0220*/  @!UPT UIADD3 URZ, URZ, URZ, URZ ;  /* 0x0000003f3f3ff290 */ /* 0x000fe4000fffe03f */
[----:B------:R-:W-:Y:S08]  /*0230*/  @!P0 BRA `(.L_x_198) ;  /* 0xfffffffc00c08947 */ /* 0x000ff0000383ffff */
[----:B------:R-:W-:Y:S05]  /*0240*/  EXIT ;  /* 0x000000000000794d */ /* 0x000fea0003800000 */
.L_x_199:
        /* <DEDUP_REMOVED lines=11> */
.L_x_305:


//--------------------- .text._ZN7cutlass9reference6device6kernel12BlockForEachINS_6half_tENS1_6detail18RandomGaussianFuncIS4_EEEEvPT_mNT0_6ParamsE --------------------------
	.section	.text._ZN7cutlass9reference6device6kernel12BlockForEachINS_6half_tENS1_6detail18RandomGaussianFuncIS4_EEEEvPT_mNT0_6ParamsE,"ax",@progbits
	.align	128
        .global         _ZN7cutlass9reference6device6kernel12BlockForEachINS_6half_tENS1_6detail18RandomGaussianFuncIS4_EEEEvPT_mNT0_6ParamsE
        .type           _ZN7cutlass9reference6device6kernel12BlockForEachINS_6half_tENS1_6detail18RandomGaussianFuncIS4_EEEEvPT_mNT0_6ParamsE,@function
        .size           _ZN7cutlass9reference6device6kernel12BlockForEachINS_6half_tENS1_6detail18RandomGaussianFuncIS4_EEEEvPT_mNT0_6ParamsE,(.L_x_299 - _ZN7cutlass9reference6device6kernel12BlockForEachINS_6half_tENS1_6detail18RandomGaussianFuncIS4_EEEEvPT_mNT0_6ParamsE)
        .other          _ZN7cutlass9reference6device6kernel12BlockForEachINS_6half_tENS1_6detail18RandomGaussianFuncIS4_EEEEvPT_mNT0_6ParamsE,@"STO_CUDA_ENTRY STV_DEFAULT"
_ZN7cutlass9reference6device6kernel12BlockForEachINS_6half_tENS1_6detail18RandomGaussianFuncIS4_EEEEvPT_mNT0_6ParamsE:
.text._ZN7cutlass9reference6device6kernel12BlockForEachINS_6half_tENS1_6detail18RandomGaussianFuncIS4_EEEEvPT_mNT0_6ParamsE:
[----:B------:R-:W0:Y:S08]  /*0000*/  LDC R1, c[0x0][0x28] ;  /* 0x00000a00ff017b82 */ /* 0x000e300000000800 */
[----:B------:R-:W1:Y:S01]  /*0010*/  LDC.64 R6, c[0x0][0x220] ;  /* 0x00008800ff067b82 */ /* 0x000e620000000a00 */
[----:B------:R-:W2:Y:S01]  /*0020*/  S2R R0, SR_CTAID.X ;  /* 0x0000000000007919 */ /* 0x000ea20000002500 */
[----:B0-----:R-:W-:Y:S01]  /*0030*/  VIADD R1, R1, 0xffffffb0 ;  /* 0xffffffb001017836 */ /* 0x001fe20000000000 */
[----:B------:R-:W-:Y:S01]  /*0040*/  ULDC UR4, c[0x0][0x0] ;  /* 0x0000000000047ab9 */ /* 0x000fe20000000800 */
[----:B------:R-:W-:Y:S01]  /*0050*/  ULDC.64 UR14, c[0x0][0x208] ;  /* 0x00008200000e7ab9 */ /* 0x000fe20000000a00 */
[----:B------:R-:W2:Y:S01]  /*0060*/  S2R R25, SR_TID.X ;  /* 0x0000000000197919 */ /* 0x000ea20000002100 */
[----:B------:R-:W-:Y:S01]  /*0070*/  BSSY B1, `(.L_x_200) ;  /* 0x0000118000017945 */ /* 0x000fe20003800000 */
[----:B------:R-:W-:Y:S01]  /*0080*/  HFMA2.MMA R14, -RZ, RZ, 0, 0 ;  /* 0x00000000ff0e7435 */ /* 0x000fe200000001ff */
[----:B------:R-:W0:Y:S08]  /*0090*/  LDC.64 R12, c[0x0][0x220] ;  /* 0x00008800ff0c7b82 */ /* 0x000e300000000a00 */
[----:B------:R-:W3:Y:S08]  /*00a0*/  LDC.64 R8, c[0x0][0x228] ;  /* 0x00008a00ff087b82 */ /* 0x000ef00000000a00 */
[----:B------:R-:W4:Y:S01]  /*00b0*/  LDC.64 R4, c[0x0][0x230] ;  /* 0x00008c00ff047b82 */ /* 0x000f220000000a00 */
[----:B-1----:R-:W-:-:S02]  /*00c0*/  LOP3.LUT R6, R6, 0xaad26b49, RZ, 0x3c, !PT ;  /* 0xaad26b4906067812 */ /* 0x002fc400078e3cff */
[----:B------:R-:W-:-:S03]  /*00d0*/  LOP3.LUT R7, R7, 0xf7dcefdd, RZ, 0x3c, !PT ;  /* 0xf7dcefdd07077812 */ /* 0x000fc600078e3cff */
[----:B------:R-:W-:Y:S02]  /*00e0*/  IMAD R23, R6, 0x4182bed5, RZ ;  /* 0x4182bed506177824 */ /* 0x000fe400078e02ff */
[----:B------:R-:W1:Y:S01]  /*00f0*/  LDC.64 R2, c[0x0][0x238] ;  /* 0x00008e00ff027b82 */ /* 0x000e620000000a00 */
[----:B------:R-:W-:Y:S01]  /*0100*/  IMAD R22, R7, -0x658354e5, RZ ;  /* 0x9a7cab1b07167824 */ /* 0x000fe200078e02ff */
[----:B0-----:R0:W-:Y:S01]  /*0110*/  STL.64 [R1], R12 ;  /* 0x0000000c01007387 */ /* 0x0011e20000100a00 */
[C---:B------:R-:W-:Y:S02]  /*0120*/  IADD3 R11, R23.reuse, 0x75bcd15, RZ ;  /* 0x075bcd15170b7810 */ /* 0x040fe40007ffe0ff */
[----:B------:R-:W-:Y:S01]  /*0130*/  VIADD R17, R22, 0x1f123bb5 ;  /* 0x1f123bb516117836 */ /* 0x000fe20000000000 */
[C---:B------:R-:W-:Y:S01]  /*0140*/  IADD3 R10, R23.reuse, 0x64f0c9, R22 ;  /* 0x0064f0c9170a7810 */ /* 0x040fe20007ffe016 */
[----:B--2---:R-:W-:Y:S01]  /*0150*/  IMAD R25, R0, UR4, R25 ;  /* 0x0000000400197c24 */ /* 0x004fe2000f8e0219 */
[C---:B------:R-:W-:Y:S01]  /*0160*/  LOP3.LUT R16, R23.reuse, 0x159a55e5, RZ, 0x3c, !PT ;  /* 0x159a55e517107812 */ /* 0x040fe200078e3cff */
[----:B------:R-:W-:Y:S01]  /*0170*/  VIADD R23, R23, 0x583f19 ;  /* 0x00583f1917177836 */ /* 0x000fe20000000000 */
[----:B------:R-:W-:Y:S01]  /*0180*/  LOP3.LUT R22, R22, 0x5491333, RZ, 0x3c, !PT ;  /* 0x0549133316167812 */ /* 0x000fe200078e3cff */
[----:B---3--:R0:W-:Y:S01]  /*0190*/  STL.64 [R1+0x8], R8 ;  /* 0x0000080801007387 */ /* 0x0081e20000100a00 */
[----:B------:R-:W-:-:S03]  /*01a0*/  ISETP.NE.AND P0, PT, R25, RZ, PT ;  /* 0x000000ff1900720c */ /* 0x000fc60003f05270 */
[----:B------:R0:W-:Y:S04]  /*01b0*/  STL.64 [R1+0x20], R10 ;  /* 0x0000200a01007387 */ /* 0x0001e80000100a00 */
[----:B----4-:R0:W-:Y:S04]  /*01c0*/  STL.64 [R1+0x10], R4 ;  /* 0x0000100401007387 */ /* 0x0101e80000100a00 */
[----:B------:R0:W-:Y:S04]  /*01d0*/  STL.64 [R1+0x28], R16 ;  /* 0x0000281001007387 */ /* 0x0001e80000100a00 */
[----:B-1----:R0:W-:Y:S04]  /*01e0*/  STL.64 [R1+0x18], R2 ;  /* 0x0000180201007387 */ /* 0x0021e80000100a00 */
[----:B------:R0:W-:Y:S01]  /*01f0*/  STL.64 [R1+0x30], R22 ;  /* 0x0000301601007387 */ /* 0x0001e20000100a00 */
[----:B------:R-:W-:Y:S05]  /*0200*/  @!P0 BRA `(.L_x_201) ;  /* 0x0000000c00f88947 */ /* 0x000fea0003800000 */
[----:B------:R-:W-:Y:S02]  /*0210*/  MOV R15, RZ ;  /* 0x000000ff000f7202 */ /* 0x000fe40000000f00 */
[----:B0-----:R-:W-:Y:S02]  /*0220*/  MOV R5, R25 ;  /* 0x0000001900057202 */ /* 0x001fe40000000f00 */
[----:B------:R-:W-:-:S07]  /*0230*/  MOV R2, R14 ;  /* 0x0000000e00027202 */ /* 0x000fce0000000f00 */
.L_x_207:
[----:B------:R-:W-:Y:S01]  /*0240*/  LOP3.LUT P0, RZ, R5, 0x3, RZ, 0xc0, !PT ;  /* 0x0000000305ff7812 */ /* 0x000fe2000780c0ff */
[----:B------:R-:W-:-:S12]  /*0250*/  BSSY B0, `(.L_x_202) ;  /* 0x00000f2000007945 */ /* 0x000fd80003800000 */
[----:B0-----:R-:W-:Y:S05]  /*0260*/  @!P0 BRA `(.L_x_203) ;  /* 0x0000000c00c08947 */ /* 0x001fea0003800000 */
[----:B------:R-:W-:Y:S02]  /*0270*/  MOV R13, RZ ;  /* 0x000000ff000d7202 */ /* 0x000fe40000000f00 */
.L_x_206:
[----:B------:R-:W-:Y:S01]  /*0280*/  IMAD.MOV.U32 R18, RZ, RZ, RZ ;  /* 0x000000ffff127224 */ /* 0x000fe200078e00ff */
[----:B0-----:R-:W-:Y:S02]  /*0290*/  CS2R R22, SRZ ;  /* 0x0000000000167805 */ /* 0x001fe4000001ff00 */
[----:B------:R-:W-:Y:S01]  /*02a0*/  CS2R R16, SRZ ;  /* 0x0000000000107805 */ /* 0x000fe2000001ff00 */
[----:B------:R-:W-:-:S07]  /*02b0*/  IMAD.MOV.U32 R11, RZ, RZ, RZ ;  /* 0x000000ffff0b7224 */ /* 0x000fce00078e00ff */
.L_x_205:
[----:B------:R-:W-:Y:S01]  /*02c0*/  LEA R0, R18, R1, 0x2 ;  /* 0x0000000112007211 */ /* 0x000fe200078e10ff */
[----:B------:R-:W0:Y:S05]  /*02d0*/  LDC.64 R26, c[0x4][RZ] ;  /* 0x01000000ff1a7b82 */ /* 0x000e2a0000000a00 */
[----:B------:R-:W5:Y:S01]  /*02e0*/  LDL R0, [R0+0x24] ;  /* 0x0000240000007983 */ /* 0x000f620000100800 */
[----:B------:R-:W-:Y:S01]  /*02f0*/  SHF.R.S32.HI R3, RZ, 0x1f, R15 ;  /* 0x0000001fff037819 */ /* 0x000fe2000001140f */
[----:B------:R-:W-:-:S04]  /*0300*/  HFMA2.MMA R9, -RZ, RZ, 0, 0 ;  /* 0x00000000ff097435 */ /* 0x000fc800000001ff */
[----:B------:R-:W-:Y:S02]  /*0310*/  IMAD R3, R3, 0xc80, RZ ;  /* 0x00000c8003037824 */ /* 0x000fe400078e02ff */
[----:B0-----:R-:W-:-:S05]  /*0320*/  IMAD.WIDE.U32 R26, R15, 0xc80, R26 ;  /* 0x00000c800f1a7825 */ /* 0x001fca00078e001a */
[----:B------:R-:W-:-:S07]  /*0330*/  IADD3 R3, R27, R3, RZ ;  /* 0x000000031b037210 */ /* 0x000fce0007ffe0ff */
.L_x_204:
[----:B------:R-:W-:Y:S02]  /*0340*/  IMAD.MOV.U32 R4, RZ, RZ, 0x1 ;  /* 0x00000001ff047424 */ /* 0x000fe400078e00ff */
[----:B------:R-:W-:-:S03]  /*0350*/  IMAD.MOV.U32 R6, RZ, RZ, R26 ;  /* 0x000000ffff067224 */ /* 0x000fc600078e001a */
[----:B------:R-:W-:Y:S01]  /*0360*/  SHF.L.U32 R7, R4, R9, RZ ;  /* 0x0000000904077219 */ /* 0x000fe200000006ff */
[----:B------:R-:W-:-:S03]  /*0370*/  IMAD R4, R18, 0x20, R9 ;  /* 0x0000002012047824 */ /* 0x000fc600078e0209 */
[----:B-----5:R-:W-:Y:S01]  /*0380*/  LOP3.LUT P0, RZ, R0, R7, RZ, 0xc0, !PT ;  /* 0x0000000700ff7212 */ /* 0x020fe2000780c0ff */
[----:B------:R-:W-:Y:S02]  /*0390*/  IMAD R4, R4, 0x5, RZ ;  /* 0x0000000504047824 */ /* 0x000fe400078e02ff */
[----:B------:R-:W-:Y:S02]  /*03a0*/  IMAD.MOV.U32 R7, RZ, RZ, R3 ;  /* 0x000000ffff077224 */ /* 0x000fe400078e0003 */
[----:B------:R-:W-:-:S08]  /*03b0*/  IMAD.WIDE R20, R4, 0x4, R6 ;  /* 0x0000000404147825 */ /* 0x000fd000078e0206 */
[----:B------:R-:W2:Y:S04]  /*03c0*/  @P0 LDG.E R8, desc[UR14][R20.64] ;  /* 0x0000000e14080981 */ /* 0x000ea8000c1e1900 */
[----:B------:R-:W3:Y:S04]  /*03d0*/  @P0 LDG.E R4, desc[UR14][R20.64+0x8] ;  /* 0x0000080e14040981 */ /* 0x000ee8000c1e1900 */
[----:B------:R-:W4:Y:S01]  /*03e0*/  @P0 LDG.E R7, desc[UR14][R20.64+0xc] ;  /* 0x00000c0e14070981 */ /* 0x000f22000c1e1900 */
[----:B------:R-:W-:-:S03]  /*03f0*/  IMAD.MOV.U32 R6, RZ, RZ, 0x2 ;  /* 0x00000002ff067424 */ /* 0x000fc600078e00ff */
[----:B------:R-:W4:Y:S02]  /*0400*/  @P0 LDG.E R19, desc[UR14][R20.64+0x4] ;  /* 0x0000040e14130981 */ /* 0x000f24000c1e1900 */
[----:B------:R-:W-:Y:S02]  /*0410*/  SHF.L.U32 R29, R6, R9, RZ ;  /* 0x00000009061d7219 */ /* 0x000fe400000006ff */
[----:B------:R-:W4:Y:S02]  /*0420*/  @P0 LDG.E R6, desc[UR14][R20.64+0x10] ;  /* 0x0000100e14060981 */ /* 0x000f24000c1e1900 */
[----:B------:R-:W-:Y:S02]  /*0430*/  LOP3.LUT P1, RZ, R0, R29, RZ, 0xc0, !PT ;  /* 0x0000001d00ff7212 */ /* 0x000fe4000782c0ff */
[----:B--2---:R-:W-:-:S11]  /*0440*/  @P0 LOP3.LUT R11, R11, R8, RZ, 0x3c, !PT ;  /* 0x000000080b0b0212 */ /* 0x004fd600078e3cff */
[----:B------:R-:W2:Y:S01]  /*0450*/  @P1 LDG.E R8, desc[UR14][R20.64+0x14] ;  /* 0x0000140e14081981 */ /* 0x000ea2000c1e1900 */
[----:B---3--:R-:W-:-:S03]  /*0460*/  @P0 LOP3.LUT R17, R17, R4, RZ, 0x3c, !PT ;  /* 0x0000000411110212 */ /* 0x008fc600078e3cff */
[----:B------:R-:W3:Y:S01]  /*0470*/  @P1 LDG.E R4, desc[UR14][R20.64+0x1c] ;  /* 0x00001c0e14041981 */ /* 0x000ee2000c1e1900 */
[----:B----4-:R-:W-:-:S03]  /*0480*/  @P0 LOP3.LUT R22, R22, R7, RZ, 0x3c, !PT ;  /* 0x0000000716160212 */ /* 0x010fc600078e3cff */
[----:B------:R-:W4:Y:S01]  /*0490*/  @P1 LDG.E R7, desc[UR14][R20.64+0x20] ;  /* 0x0000200e14071981 */ /* 0x000f22000c1e1900 */
[----:B------:R-:W-:Y:S01]  /*04a0*/  @P0 LOP3.LUT R23, R23, R6, RZ, 0x3c, !PT ;  /* 0x0000000617170212 */ /* 0x000fe200078e3cff */
[----:B------:R-:W-:-:S05]  /*04b0*/  IMAD.MOV.U32 R6, RZ, RZ, 0x4 ;  /* 0x00000004ff067424 */ /* 0x000fca00078e00ff */
[----:B------:R-:W-:Y:S02]  /*04c0*/  SHF.L.U32 R29, R6, R9, RZ ;  /* 0x00000009061d7219 */ /* 0x000fe400000006ff */
[----:B------:R-:W4:Y:S01]  /*04d0*/  @P1 LDG.E R6, desc[UR14][R20.64+0x24] ;  /* 0x0000240e14061981 */ /* 0x000f22000c1e1900 */
[----:B------:R-:W-:-:S03]  /*04e0*/  @P0 LOP3.LUT R16, R16, R19, RZ, 0x3c, !PT ;  /* 0x0000001310100212 */ /* 0x000fc600078e3cff */
[----:B------:R-:W4:Y:S01]  /*04f0*/  @P1 LDG.E R19, desc[UR14][R20.64+0x18] ;  /* 0x0000180e14131981 */ /* 0x000f22000c1e1900 */
        /* <DEDUP_REMOVED lines=143> */
[----:B------:R-:W-:-:S13]  /*0df0*/  LOP3.LUT P1, RZ, R0, R29, RZ, 0xc0, !PT ;  /* 0x0000001d00ff7212 */ /* 0x000fda000782c0ff */
[----:B------:R-:W4:Y:S01]  /*0e00*/  @P1 LDG.E R29, desc[UR14][R20.64+0x108] ;  /* 0x0001080e141d1981 */ /* 0x000f22000c1e1900 */
[----:B--2---:R-:W-:-:S03]  /*0e10*/  @P0 LOP3.LUT R11, R11, R8, RZ, 0x3c, !PT ;  /* 0x000000080b0b0212 */ /* 0x004fc600078e3cff */
[----:B------:R-:W2:Y:S01]  /*0e20*/  @P1 LDG.E R8, desc[UR14][R20.64+0x104] ;  /* 0x0001040e14081981 */ /* 0x000ea2000c1e1900 */
[----:B---3--:R-:W-:-:S03]  /*0e30*/  @P0 LOP3.LUT R17, R17, R4, RZ, 0x3c, !PT ;  /* 0x0000000411110212 */ /* 0x008fc600078e3cff */
[----:B------:R-:W3:Y:S01]  /*0e40*/  @P1 LDG.E R4, desc[UR14][R20.64+0x10c] ;  /* 0x00010c0e14041981 */ /* 0x000ee2000c1e1900 */
[----:B----4-:R-:W-:-:S03]  /*0e50*/  @P0 LOP3.LUT R22, R22, R7, RZ, 0x3c, !PT ;  /* 0x0000000716160212 */ /* 0x010fc600078e3cff */
[----:B------:R-:W4:Y:S01]  /*0e60*/  @P1 LDG.E R7, desc[UR14][R20.64+0x110] ;  /* 0x0001100e14071981 */ /* 0x000f22000c1e1900 */
[----:B------:R-:W-:Y:S01]  /*0e70*/  @P0 LOP3.LUT R23, R23, R6, RZ, 0x3c, !PT ;  /* 0x0000000617170212 */ /* 0x000fe200078e3cff */
[----:B------:R-:W-:Y:S01]  /*0e80*/  IMAD.MOV.U32 R6, RZ, RZ, 0x4000 ;  /* 0x00004000ff067424 */ /* 0x000fe200078e00ff */
[----:B------:R-:W-:-:S04]  /*0e90*/  @P0 LOP3.LUT R16, R16, R19, RZ, 0x3c, !PT ;  /* 0x0000001310100212 */ /* 0x000fc800078e3cff */
[----:B------:R-:W-:Y:S02]  /*0ea0*/  SHF.L.U32 R19, R6, R9, RZ ;  /* 0x0000000906137219 */ /* 0x000fe400000006ff */
[----:B------:R-:W4:Y:S02]  /*0eb0*/  @P1 LDG.E R6, desc[UR14][R20.64+0x114] ;  /* 0x0001140e14061981 */ /* 0x000f24000c1e1900 */
[----:B------:R-:W-:-:S13]  /*0ec0*/  LOP3.LUT P0, RZ, R0, R19, RZ, 0xc0, !PT ;  /* 0x0000001300ff7212 */ /* 0x000fda000780c0ff */
[----:B------:R-:W4:Y:S01]  /*0ed0*/  @P0 LDG.E R19, desc[UR14][R20.64+0x11c] ;  /* 0x00011c0e14130981 */ /* 0x000f22000c1e1900 */
[----:B--2---:R-:W-:-:S03]  /*0ee0*/  @P1 LOP3.LUT R11, R11, R8, RZ, 0x3c, !PT ;  /* 0x000000080b0b1212 */ /* 0x004fc600078e3cff */
[----:B------:R-:W2:Y:S01]  /*0ef0*/  @P0 LDG.E R12, desc[UR14][R20.64+0x128] ;  /* 0x0001280e140c0981 */ /* 0x000ea2000c1e1900 */
[----:B---3--:R-:W-:-:S03]  /*0f00*/  @P1 LOP3.LUT R17, R17, R4, RZ, 0x3c, !PT ;  /* 0x0000000411111212 */ /* 0x008fc600078e3cff */
[----:B------:R-:W3:Y:S01]  /*0f10*/  @P0 LDG.E R8, desc[UR14][R20.64+0x118] ;  /* 0x0001180e14080981 */ /* 0x000ee2000c1e1900 */
[----:B----4-:R-:W-:-:S03]  /*0f20*/  @P1 LOP3.LUT R22, R22, R7, RZ, 0x3c, !PT ;  /* 0x0000000716161212 */ /* 0x010fc600078e3cff */
[----:B------:R-:W4:Y:S04]  /*0f30*/  @P0 LDG.E R4, desc[UR14][R20.64+0x120] ;  /* 0x0001200e14040981 */ /* 0x000f28000c1e1900 */
[----:B------:R-:W2:Y:S01]  /*0f40*/  @P0 LDG.E R7, desc[UR14][R20.64+0x124] ;  /* 0x0001240e14070981 */ /* 0x000ea2000c1e1900 */
[----:B------:R-:W-:Y:S02]  /*0f50*/  @P1 LOP3.LUT R16, R16, R29, RZ, 0x3c, !PT ;  /* 0x0000001d10101212 */ /* 0x000fe400078e3cff */
[----:B------:R-:W-:Y:S01]  /*0f60*/  @P1 LOP3.LUT R23, R23, R6, RZ, 0x3c, !PT ;  /* 0x0000000617171212 */ /* 0x000fe200078e3cff */
[----:B------:R-:W-:-:S05]  /*0f70*/  IMAD.MOV.U32 R6, RZ, RZ, 0x8000 ;  /* 0x00008000ff067424 */ /* 0x000fca00078e00ff */
[----:B------:R-:W-:-:S04]  /*0f80*/  SHF.L.U32 R29, R6, R9, RZ ;  /* 0x00000009061d7219 */ /* 0x000fc800000006ff */
[----:B------:R-:W-:Y:S02]  /*0f90*/  LOP3.LUT P1, RZ, R0, R29, RZ, 0xc0, !PT ;  /* 0x0000001d00ff7212 */ /* 0x000fe4000782c0ff */
[----:B------:R-:W-:-:S11]  /*0fa0*/  @P0 LOP3.LUT R16, R16, R19, RZ, 0x3c, !PT ;  /* 0x0000001310100212 */ /* 0x000fd600078e3cff */
[----:B------:R-:W2:Y:S04]  /*0fb0*/  @P1 LDG.E R6, desc[UR14][R20.64+0x134] ;  /* 0x0001340e14061981 */ /* 0x000ea8000c1e1900 */
[----:B------:R-:W2:Y:S01]  /*0fc0*/  @P1 LDG.E R19, desc[UR14][R20.64+0x138] ;  /* 0x0001380e14131981 */ /* 0x000ea2000c1e1900 */
[----:B---3--:R-:W-:-:S03]  /*0fd0*/  @P0 LOP3.LUT R11, R11, R8, RZ, 0x3c, !PT ;  /* 0x000000080b0b0212 */ /* 0x008fc600078e3cff */
[----:B------:R-:W3:Y:S01]  /*0fe0*/  @P1 LDG.E R8, desc[UR14][R20.64+0x12c] ;  /* 0x00012c0e14081981 */ /* 0x000ee2000c1e1900 */
[----:B----4-:R-:W-:-:S03]  /*0ff0*/  @P0 LOP3.LUT R17, R17, R4, RZ, 0x3c, !PT ;  /* 0x0000000411110212 */ /* 0x010fc600078e3cff */
[----:B------:R-:W4:Y:S01]  /*1000*/  @P1 LDG.E R4, desc[UR14][R20.64+0x13c] ;  /* 0x00013c0e14041981 */ /* 0x000f22000c1e1900 */
[----:B--2---:R-:W-:-:S03]  /*1010*/  @P0 LOP3.LUT R22, R22, R7, RZ, 0x3c, !PT ;  /* 0x0000000716160212 */ /* 0x004fc600078e3cff */
[----:B------:R-:W2:Y:S01]  /*1020*/  @P1 LDG.E R7, desc[UR14][R20.64+0x130] ;  /* 0x0001300e14071981 */ /* 0x000ea2000c1e1900 */
[----:B------:R-:W-:Y:S01]  /*1030*/  VIADD R9, R9, 0x10 ;  /* 0x0000001009097836 */ /* 0x000fe20000000000 */
[----:B------:R-:W-:-:S04]  /*1040*/  @P0 LOP3.LUT R23, R23, R12, RZ, 0x3c, !PT ;  /* 0x0000000c17170212 */ /* 0x000fc800078e3cff */
[----:B------:R-:W-:Y:S02]  /*1050*/  ISETP.NE.AND P0, PT, R9, 0x20, PT ;  /* 0x000000200900780c */ /* 0x000fe40003f05270 */
[----:B------:R-:W-:Y:S02]  /*1060*/  @P1 LOP3.LUT R17, R17, R6, RZ, 0x3c, !PT ;  /* 0x0000000611111212 */ /* 0x000fe400078e3cff */
[----:B------:R-:W-:Y:S02]  /*1070*/  @P1 LOP3.LUT R22, R22, R19, RZ, 0x3c, !PT ;  /* 0x0000001316161212 */ /* 0x000fe400078e3cff */
[----:B---3--:R-:W-:Y:S02]  /*1080*/  @P1 LOP3.LUT R11, R11, R8, RZ, 0x3c, !PT ;  /* 0x000000080b0b1212 */ /* 0x008fe400078e3cff */
[----:B----4-:R-:W-:Y:S02]  /*1090*/  @P1 LOP3.LUT R23, R23, R4, RZ, 0x3c, !PT ;  /* 0x0000000417171212 */ /* 0x010fe400078e3cff */
[----:B--2---:R-:W-:-:S03]  /*10a0*/  @P1 LOP3.LUT R16, R16, R7, RZ, 0x3c, !PT ;  /* 0x0000000710101212 */ /* 0x004fc600078e3cff */
[----:B------:R-:W-:Y:S05]  /*10b0*/  @P0 BRA `(.L_x_204) ;  /* 0xfffffff000a00947 */ /* 0x000fea000383ffff */
[----:B------:R-:W-:-:S04]  /*10c0*/  IADD3 R18, R18, 0x1, RZ ;  /* 0x0000000112127810 */ /* 0x000fc80007ffe0ff */
[----:B------:R-:W-:-:S13]  /*10d0*/  ISETP.GE.U32.AND P0, PT, R18, 0x5, PT ;  /* 0x000000051200780c */ /* 0x000fda0003f06070 */
[----:B------:R-:W-:Y:S05]  /*10e0*/  @!P0 BRA `(.L_x_205) ;  /* 0xfffffff000748947 */ /* 0x000fea000383ffff */
[----:B------:R-:W-:Y:S01]  /*10f0*/  VIADD R13, R13, 0x1 ;  /* 0x000000010d0d7836 */ /* 0x000fe20000000000 */
[----:B------:R-:W-:Y:S01]  /*1100*/  LOP3.LUT R0, R5, 0x3, RZ, 0xc0, !PT ;  /* 0x0000000305007812 */ /* 0x000fe200078ec0ff */
[----:B------:R0:W-:Y:S03]  /*1110*/  STL [R1+0x24], R11 ;  /* 0x0000240b01007387 */ /* 0x0001e60000100800 */
[----:B------:R-:W-:Y:S01]  /*1120*/  ISETP.GT.U32.AND P0, PT, R0, R13, PT ;  /* 0x0000000d0000720c */ /* 0x000fe20003f04070 */
[----:B------:R0:W-:Y:S03]  /*1130*/  STL.64 [R1+0x28], R16 ;  /* 0x0000281001007387 */ /* 0x0001e60000100a00 */
[----:B------:R-:W-:Y:S01]  /*1140*/  ISETP.GT.U32.AND.EX P0, PT, RZ, RZ, PT, P0 ;  /* 0x000000ffff00720c */ /* 0x000fe20003f04100 */
[----:B------:R0:W-:-:S12]  /*1150*/  STL.64 [R1+0x30], R22 ;  /* 0x0000301601007387 */ /* 0x0001d80000100a00 */
[----:B------:R-:W-:Y:S05]  /*1160*/  @P0 BRA `(.L_x_206) ;  /* 0xfffffff000440947 */ /* 0x000fea000383ffff */
.L_x_203:
[----:B------:R-:W-:Y:S05]  /*1170*/  BSYNC B0 ;  /* 0x0000000000007941 */ /* 0x000fea0003800000 */
.L_x_202:
[--C-:B------:R-:W-:Y:S01]  /*1180*/  SHF.R.U64 R5, R5, 0x2, R2.reuse ;  /* 0x0000000205057819 */ /* 0x100fe20000001202 */
[----:B------:R-:W-:Y:S01]  /*1190*/  VIADD R15, R15, 0x1 ;  /* 0x000000010f0f7836 */ /* 0x000fe20000000000 */
[----:B------:R-:W-:Y:S02]  /*11a0*/  SHF.R.U32.HI R2, RZ, 0x2, R2 ;  /* 0x00000002ff027819 */ /* 0x000fe40000011602 */
[----:B------:R-:W-:-:S04]  /*11b0*/  ISETP.NE.U32.AND P0, PT, R5, RZ, PT ;  /* 0x000000ff0500720c */ /* 0x000fc80003f05070 */
[----:B------:R-:W-:-:S13]  /*11c0*/  ISETP.NE.AND.EX P0, PT, R2, RZ, PT, P0 ;  /* 0x000000ff0200720c */ /* 0x000fda0003f05300 */
[----:B------:R-:W-:Y:S05]  /*11d0*/  @!P0 BRA `(.L_x_201) ;  /* 0x0000000000048947 */ /* 0x000fea0003800000 */
[----:B------:R-:W-:Y:S05]  /*11e0*/  BRA `(.L_x_207) ;  /* 0xfffffff000147947 */ /* 0x000fea000383ffff */
.L_x_201:
[----:B------:R-:W-:Y:S05]  /*11f0*/  BSYNC B1 ;  /* 0x0000000000017941 */ /* 0x000fea0003800000 */
.L_x_200:
[----:B------:R-:W-:Y:S01]  /*1200*/  ULDC.64 UR4, c[0x0][0x218] ;  /* 0x0000860000047ab9 */ /* 0x000fe20000000a00 */
[----:B------:R1:W-:Y:S01]  /*1210*/  STL.64 [R1+0x38], RZ ;  /* 0x000038ff01007387 */ /* 0x0003e20000100a00 */
[----:B------:R-:W-:-:S03]  /*1220*/  ISETP.GE.U32.AND P0, PT, R25, UR4, PT ;  /* 0x0000000419007c0c */ /* 0x000fc6000bf06070 */
[----:B------:R1:W-:Y:S01]  /*1230*/  STL [R1+0x40], RZ ;  /* 0x000040ff01007387 */ /* 0x0003e20000100800 */
[----:B------:R-:W-:-:S03]  /*1240*/  ISETP.GE.U32.AND.EX P0, PT, R14, UR5, PT, P0 ;  /* 0x000000050e007c0c */ /* 0x000fc6000bf06100 */
[----:B------:R1:W-:Y:S10]  /*1250*/  STL.64 [R1+0x48], RZ ;  /* 0x000048ff01007387 */ /* 0x0003f40000100a00 */
[----:B------:R-:W-:Y:S05]  /*1260*/  @P0 EXIT ;  /* 0x000000000000094d */ /* 0x000fea0003800000 */
[----:B0-----:R-:W0:Y:S01]  /*1270*/  LDC R12, c[0x0][0x230] ;  /* 0x00008c00ff0c7b82 */ /* 0x001e220000000800 */
[----:B------:R-:W-:Y:S01]  /*1280*/  HFMA2.MMA R6, -RZ, RZ, 0, 0 ;  /* 0x00000000ff067435 */ /* 0x000fe200000001ff */
[----:B------:R-:W-:Y:S01]  /*1290*/  BSSY B2, `(.L_x_208) ;  /* 0x000009e000027945 */ /* 0x000fe20003800000 */
[----:B------:R-:W-:Y:S01]  /*12a0*/  ULDC UR4, c[0x0][0x0] ;  /* 0x0000000000047ab9 */ /* 0x000fe20000000800 */
[----:B------:R-:W-:Y:S01]  /*12b0*/  ULDC UR12, c[0x0][0xc] ;  /* 0x00000300000c7ab9 */ /* 0x000fe20000000800 */
[----:B------:R-:W-:Y:S01]  /*12c0*/  MOV R8, RZ ;  /* 0x000000ff00087202 */ /* 0x000fe20000000f00 */
[----:B------:R-:W-:Y:S02]  /*12d0*/  UIMAD UR12, UR4, UR12, URZ ;  /* 0x0000000c040c72a4 */ /* 0x000fe4000f8e023f */
[----:B------:R-:W2:Y:S01]  /*12e0*/  LDC.64 R4, c[0x0][0x228] ;  /* 0x00008a00ff047b82 */ /* 0x000ea20000000a00 */
[----:B------:R-:W-:Y:S01]  /*12f0*/  ULDC UR10, c[0x0][0x234] ;  /* 0x00008d00000a7ab9 */ /* 0x000fe20000000800 */
[----:B------:R-:W-:Y:S01]  /*1300*/  ULDC UR9, c[0x0][0x238] ;  /* 0x00008e0000097ab9 */ /* 0x000fe20000000800 */
[----:B------:R-:W-:Y:S01]  /*1310*/  ULDC UR8, c[0x0][0x23c] ;  /* 0x00008f0000087ab9 */ /* 0x000fe20000000800 */
[----:B------:R-:W-:Y:S01]  /*1320*/  ULDC.64 UR4, c[0x0][0x218] ;  /* 0x0000860000047ab9 */ /* 0x000fe20000000a00 */
[----:B------:R-:W-:-:S05]  /*1330*/  ULDC.64 UR6, c[0x0][0x210] ;  /* 0x0000840000067ab9 */ /* 0x000fca0000000a00 */
.L_x_217:
[----:B------:R-:W-:Y:S01]  /*1340*/  ISETP.NE.AND P0, PT, R8, 0x1, PT ;  /* 0x000000010800780c */ /* 0x000fe20003f05270 */
[----:B------:R-:W-:Y:S01]  /*1350*/  BSSY B1, `(.L_x_209) ;  /* 0x000004d000017945 */ /* 0x000fe20003800000 */
[----:B------:R-:W-:Y:S01]  /*1360*/  MOV R8, RZ ;  /* 0x000000ff00087202 */ /* 0x000fe20000000f00 */
[----:B------:R-:W-:Y:S10]  /*1370*/  IMAD.MOV.U32 R3, RZ, RZ, R6 ;  /* 0x000000ffff037224 */ /* 0x000ff400078e0006 */
[----:B---3--:R-:W-:Y:S05]  /*1380*/  @!P0 BRA `(.L_x_210) ;  /* 0x0000000400248947 */ /* 0x008fea0003800000 */
[----:B------:R-:W-:Y:S01]  /*1390*/  SHF.R.U32.HI R8, RZ, 0x2, R11 ;  /* 0x00000002ff087819 */ /* 0x000fe2000001160b */
[----:B------:R-:W-:Y:S01]  /*13a0*/  IMAD.MOV.U32 R15, RZ, RZ, 0x3e055027 ;  /* 0x3e055027ff0f7424 */ /* 0x000fe200078e00ff */
[----:B------:R-:W-:Y:S01]  /*13b0*/  SHF.L.U32 R19, R23, 0x4, RZ ;  /* 0x0000000417137819 */ /* 0x000fe200000006ff */
[----:B------:R-:W-:Y:S01]  /*13c0*/  BSSY B0, `(.L_x_211) ;  /* 0x000003a000007945 */ /* 0x000fe20003800000 */
[----:B------:R-:W-:Y:S02]  /*13d0*/  LOP3.LUT R11, R8, R11, RZ, 0x3c, !PT ;  /* 0x0000000b080b7212 */ /* 0x000fe400078e3cff */
[----:B------:R-:W-:Y:S03]  /*13e0*/  SHF.R.U32.HI R21, RZ, 0x2, R16 ;  /* 0x00000002ff157819 */ /* 0x000fe60000011610 */
[----:B------:R-:W-:Y:S01]  /*13f0*/  IMAD.SHL.U32 R8, R11, 0x2, RZ ;  /* 0x000000020b087824 */ /* 0x000fe200078e00ff */
[----:B------:R-:W-:Y:S04]  /*1400*/  LOP3.LUT R21, R21, R16, RZ, 0x3c, !PT ;  /* 0x0000001015157212 */ /* 0x000fe800078e3cff */
[----:B------:R-:W-:Y:S01]  /*1410*/  LOP3.LUT R8, R23, R8, R11, 0x96, !PT ;  /* 0x0000000817087212 */ /* 0x000fe200078e960b */
[----:B------:R-:W-:Y:S03]  /*1420*/  IMAD.MOV.U32 R11, RZ, RZ, 0x2f800000 ;  /* 0x2f800000ff0b7424 */ /* 0x000fe600078e00ff */
[----:B------:R-:W-:Y:S04]  /*1430*/  LOP3.LUT R19, R8, R19, RZ, 0x3c, !PT ;  /* 0x0000001308137212 */ /* 0x000fe800078e3cff */
[C---:B------:R-:W-:Y:S01]  /*1440*/  IADD3 R8, R10.reuse, 0x587c5, R19 ;  /* 0x000587c50a087810 */ /* 0x040fe20007ffe013 */
[----:B------:R-:W-:Y:S03]  /*1450*/  VIADD R10, R10, 0xb0f8a ;  /* 0x000b0f8a0a0a7836 */ /* 0x000fe60000000000 */
[----:B------:R-:W-:Y:S05]  /*1460*/  I2FP.F32.U32 R8, R8 ;  /* 0x0000000800087245 */ /* 0x000fea0000201000 */
[----:B------:R-:W-:Y:S01]  /*1470*/  FFMA R3, R8, R11, 1.1641532182693481445e-10 ;  /* 0x2f00000008037423 */ /* 0x000fe2000000000b */
[----:B------:R-:W-:Y:S01]  /*1480*/  SHF.L.U32 R8, R21, 0x1, RZ ;  /* 0x0000000115087819 */ /* 0x000fe200000006ff */
[----:B------:R-:W-:Y:S03]  /*1490*/  IMAD.MOV.U32 R11, RZ, RZ, 0x30c90fdb ;  /* 0x30c90fdbff0b7424 */ /* 0x000fe600078e00ff */
[----:B------:R-:W-:Y:S02]  /*14a0*/  FSETP.GEU.AND P0, PT, R3, 1.175494350822287508e-38, PT ;  /* 0x008000000300780b */ /* 0x000fe40003f0e000 */
[C---:B------:R-:W-:Y:S01]  /*14b0*/  LOP3.LUT R21, R19.reuse, R8, R21, 0x96, !PT ;  /* 0x0000000813157212 */ /* 0x040fe200078e9615 */
[----:B------:R-:W-:Y:S01]  /*14c0*/  IMAD.SHL.U32 R8, R19, 0x10, RZ ;  /* 0x0000001013087824 */ /* 0x000fe200078e00ff */
[----:B------:R-:W-:Y:S04]  /*14d0*/  FSEL R0, RZ, -23, P0 ;  /* 0xc1b80000ff007808 */ /* 0x000fe80000000000 */
[----:B------:R-:W-:Y:S04]  /*14e0*/  LOP3.LUT R21, R21, R8, RZ, 0x3c, !PT ;  /* 0x0000000815157212 */ /* 0x000fe800078e3cff */
[----:B------:R-:W-:Y:S01]  /*14f0*/  IADD3 R8, R21, R10, RZ ;  /* 0x0000000a15087210 */ /* 0x000fe20007ffe0ff */
[----:B------:R-:W-:Y:S03]  /*1500*/  @!P0 FMUL R3, R3, 8388608 ;  /* 0x4b00000003038820 */ /* 0x000fe60000400000 */
[----:B------:R-:W-:Y:S02]  /*1510*/  I2FP.F32.U32 R8, R8 ;  /* 0x0000000800087245 */ /* 0x000fe40000201000 */
[C---:B------:R-:W-:Y:S02]  /*1520*/  IADD3 R6, R3.reuse, -0x3f2aaaab, RZ ;  /* 0xc0d5555503067810 */ /* 0x040fe40007ffe0ff */
[C---:B------:R-:W-:Y:S01]  /*1530*/  ISETP.GE.U32.AND P0, PT, R3.reuse, 0x7f800000, PT ;  /* 0x7f8000000300780c */ /* 0x040fe20003f06070 */
[----:B------:R-:W-:Y:S01]  /*1540*/  FFMA R7, R8, R11, 7.314590599882819788e-10 ;  /* 0x30490fdb08077423 */ /* 0x000fe2000000000b */
[----:B------:R-:W-:Y:S04]  /*1550*/  LOP3.LUT R6, R6, 0xff800000, RZ, 0xc0, !PT ;  /* 0xff80000006067812 */ /* 0x000fe800078ec0ff */
[-C--:B------:R-:W-:Y:S02]  /*1560*/  IADD3 R2, R3, -R6.reuse, RZ ;  /* 0x8000000603027210 */ /* 0x080fe40007ffe0ff */
[----:B------:R-:W-:Y:S03]  /*1570*/  I2FP.F32.S32 R13, R6 ;  /* 0x00000006000d7245 */ /* 0x000fe60000201400 */
[----:B------:R-:W-:Y:S02]  /*1580*/  FADD R2, R2, -1 ;  /* 0xbf80000002027421 */ /* 0x000fe40000000000 */
[----:B------:R-:W-:Y:S01]  /*1590*/  FFMA R0, R13, 1.1920928955078125e-07, R0 ;  /* 0x340000000d007823 */ /* 0x000fe20000000000 */
[----:B------:R-:W-:Y:S01]  /*15a0*/  @P0 MOV R8, 0x7f800000 ;  /* 0x7f80000000080802 */ /* 0x000fe20000000f00 */
[C---:B------:R-:W-:Y:S04]  /*15b0*/  FFMA R9, R2.reuse, -R15, 0.14084610342979431152 ;  /* 0x3e1039f602097423 */ /* 0x040fe8000000080f */
[-C--:B------:R-:W-:Y:S04]  /*15c0*/  FFMA R9, R9, R2.reuse, -0.12148627638816833496 ;  /* 0xbdf8cdcc09097423 */ /* 0x080fe80000000002 */
[-C--:B------:R-:W-:Y:S04]  /*15d0*/  FFMA R9, R9, R2.reuse, 0.13980610668659210205 ;  /* 0x3e0f295509097423 */ /* 0x080fe80000000002 */
[-C--:B------:R-:W-:Y:S04]  /*15e0*/  FFMA R9, R9, R2.reuse, -0.16684235632419586182 ;  /* 0xbe2ad8b909097423 */ /* 0x080fe80000000002 */
[-C--:B------:R-:W-:Y:S04]  /*15f0*/  FFMA R9, R9, R2.reuse, 0.20012299716472625732 ;  /* 0x3e4ced0b09097423 */ /* 0x080fe80000000002 */
[-C--:B------:R-:W-:Y:S04]  /*1600*/  FFMA R9, R9, R2.reuse, -0.24999669194221496582 ;  /* 0xbe7fff2209097423 */ /* 0x080fe80000000002 */
[-C--:B------:R-:W-:Y:S04]  /*1610*/  FFMA R9, R9, R2.reuse, 0.33333182334899902344 ;  /* 0x3eaaaa7809097423 */ /* 0x080fe80000000002 */
[-C--:B------:R-:W-:Y:S04]  /*1620*/  FFMA R9, R9, R2.reuse, -0.5 ;  /* 0xbf00000009097423 */ /* 0x080fe80000000002 */
[----:B------:R-:W-:Y:S04]  /*1630*/  FMUL R11, R2, R9 ;  /* 0x00000009020b7220 */ /* 0x000fe80000400000 */
[----:B------:R-:W-:Y:S04]  /*1640*/  FFMA R2, R11, R2, R2 ;  /* 0x000000020b027223 */ /* 0x000fe80000000002 */
[----:B------:R-:W-:Y:S01]  /*1650*/  FFMA R2, R0, 0.69314718246459960938, R2 ;  /* 0x3f31721800027823 */ /* 0x000fe20000000002 */
[C---:B------:R-:W-:Y:S01]  /*1660*/  @P0 FFMA R2, R3.reuse, R8, +INF ;  /* 0x7f80000003020423 */ /* 0x040fe20000000008 */
[----:B------:R-:W-:Y:S03]  /*1670*/  FSETP.NEU.AND P0, PT, R3, RZ, PT ;  /* 0x000000ff0300720b */ /* 0x000fe60003f0d000 */
[----:B------:R-:W-:Y:S05]  /*1680*/  FMUL R2, R2, -2 ;  /* 0xc000000002027820 */ /* 0x000fea0000400000 */
[----:B------:R-:W-:Y:S04]  /*1690*/  FSEL R3, R2, +INF , P0 ;  /* 0x7f80000002037808 */ /* 0x000fe80000000000 */
[----:B------:R3:W4:Y:S01]  /*16a0*/  MUFU.RSQ R2, R3 ;  /* 0x0000000300027308 */ /* 0x0007220000001400 */
[----:B------:R-:W-:Y:S05]  /*16b0*/  VIADD R18, R3, 0xf3000000 ;  /* 0xf300000003127836 */ /* 0x000fea0000000000 */
[----:B------:R-:W-:Y:S11]  /*16c0*/  ISETP.GT.U32.AND P0, PT, R18, 0x727fffff, PT ;  /* 0x727fffff1200780c */ /* 0x000ff60003f04070 */
[----:B------:R-:W-:Y:S02]  /*16d0*/  @!UPT UIADD3 URZ, URZ, URZ, URZ ;  /* 0x0000003f3f3ff290 */ /* 0x000fe4000fffe03f */
[----:B---34-:R-:W-:Y:S05]  /*16e0*/  @!P0 BRA `(.L_x_212) ;  /* 0x00000000000c8947 */ /* 0x018fea0003800000 */
[----:B------:R-:W-:Y:S02]  /*16f0*/  MOV R2, 0x1710 ;  /* 0x0000171000027802 */ /* 0x000fe40000000f00 */
[----:B012---:R-:W-:Y:S05]  /*1700*/  CALL.REL.NOINC `($__internal_0_$__cuda_sm20_sqrt_rn_f32_slowpath) ;  /* 0x0000000400747944 */ /* 0x007fea0003c00000 */
[----:B------:R-:W-:Y:S05]  /*1710*/  BRA `(.L_x_213) ;  /* 0x0000000000107947 */ /* 0x000fea0003800000 */
.L_x_212:
[----:B------:R-:W-:Y:S01]  /*1720*/  FMUL.FTZ R0, R3, R2 ;  /* 0x0000000203007220 */ /* 0x000fe20000410000 */
[----:B------:R-:W-:Y:S03]  /*1730*/  FMUL.FTZ R6, R2, 0.5 ;  /* 0x3f00000002067820 */ /* 0x000fe60000410000 */
[----:B------:R-:W-:Y:S04]  /*1740*/  FFMA R3, -R0, R0, R3 ;  /* 0x0000000000037223 */ /* 0x000fe80000000103 */
[----:B------:R-:W-:Y:S07]  /*1750*/  FFMA R0, R3, R6, R0 ;  /* 0x0000000603007223 */ /* 0x000fee0000000000 */
.L_x_213:
[----:B------:R-:W-:Y:S05]  /*1760*/  BSYNC B0 ;  /* 0x0000000000007941 */ /* 0x000fea0003800000 */
.L_x_211:
[----:B------:R-:W-:Y:S01]  /*1770*/  FMUL.RZ R2, R7, 0.15915493667125701904 ;  /* 0x3e22f98307027820 */ /* 0x000fe2000040c000 */
[----:B------:R-:W-:Y:S01]  /*1780*/  MOV R11, R17 ;  /* 0x00000011000b7202 */ /* 0x000fe20000000f00 */
[----:B------:R-:W-:Y:S01]  /*1790*/  HFMA2.MMA R8, -RZ, RZ, 0, 5.9604644775390625e-08 ;  /* 0x00000001ff087435 */ /* 0x000fe200000001ff */
[----:B------:R-:W-:Y:S01]  /*17a0*/  MOV R16, R22 ;  /* 0x0000001600107202 */ /* 0x000fe20000000f00 */
[----:B------:R-:W-:Y:S01]  /*17b0*/  MUFU.SIN R13, R2 ;  /* 0x00000002000d7308 */ /* 0x000fe20000000400 */
[----:B------:R-:W-:Y:S02]  /*17c0*/  MOV R17, R23 ;  /* 0x0000001700117202 */ /* 0x000fe40000000f00 */
[----:B------:R-:W-:Y:S02]  /*17d0*/  MOV R22, R19 ;  /* 0x0000001300167202 */ /* 0x000fe40000000f00 */
[----:B------:R-:W-:Y:S05]  /*17e0*/  MOV R23, R21 ;  /* 0x0000001500177202 */ /* 0x000fea0000000f00 */
[----:B------:R-:W3:Y:S02]  /*17f0*/  MUFU.COS R9, R2 ;  /* 0x0000000200097308 */ /* 0x000ee40000000000 */
[-C--:B---3--:R-:W-:Y:S01]  /*1800*/  FMUL R6, R9, R0.reuse ;  /* 0x0000000009067220 */ /* 0x088fe20000400000 */
[----:B------:R-:W-:Y:S05]  /*1810*/  FMUL R3, R13, R0 ;  /* 0x000000000d037220 */ /* 0x000fea0000400000 */
.L_x_210:
[----:B------:R-:W-:Y:S05]  /*1820*/  BSYNC B1 ;  /* 0x0000000000017941 */ /* 0x000fea0003800000 */
.L_x_209:
[----:B0-----:R-:W-:Y:S01]  /*1830*/  ISETP.GT.AND P0, PT, R12, -0x1, PT ;  /* 0xffffffff0c00780c */ /* 0x001fe20003f04270 */
[----:B--2---:R-:W-:Y:S11]  /*1840*/  FFMA R0, R3, R5, R4 ;  /* 0x0000000503007223 */ /* 0x004ff60000000004 */
[----:B------:R-:W-:Y:S01]  /*1850*/  @!UPT UIADD3 URZ, URZ, URZ, URZ ;  /* 0x0000003f3f3ff290 */ /* 0x000fe2000fffe03f */
[----:B------:R-:W-:Y:S01]  /*1860*/  @!P0 F2FP.F16.F32.PACK_AB R2, RZ, R0 ;  /* 0x00000000ff02823e */ /* 0x000fe200000000ff */
[----:B------:R-:W-:Y:S06]  /*1870*/  @!P0 BRA `(.L_x_214) ;  /* 0x0000000000b88947 */ /* 0x000fec0003800000 */
[----:B------:R-:W-:Y:S01]  /*1880*/  MOV R19, 0x80000000 ;  /* 0x8000000000137802 */ /* 0x000fe20000000f00 */
[----:B------:R-:W-:Y:S01]  /*1890*/  HFMA2.MMA R18, -RZ, RZ, 0, 0 ;  /* 0x00000000ff127435 */ /* 0x000fe200000001ff */
[----:B------:R-:W-:Y:S01]  /*18a0*/  FMUL R2, R0, UR10 ;  /* 0x0000000a00027c20 */ /* 0x000fe20008400000 */
[----:B------:R-:W-:Y:S04]  /*18b0*/  BSSY B0, `(.L_x_215) ;  /* 0x0000027000007945 */ /* 0x000fe80003800000 */
[----:B------:R-:W-:Y:S11]  /*18c0*/  FSETP.GTU.AND P0, PT, |R2|, +INF , PT ;  /* 0x7f8000000200780b */ /* 0x000ff60003f0c200 */
[----:B------:R-:W-:Y:S02]  /*18d0*/  @!UPT UIADD3 URZ, URZ, URZ, URZ ;  /* 0x0000003f3f3ff290 */ /* 0x000fe4000fffe03f */
[----:B------:R-:W-:Y:S05]  /*18e0*/  @P0 BRA `(.L_x_216) ;  /* 0x00000000008c0947 */ /* 0x000fea0003800000 */
[----:B------:R-:W-:Y:S01]  /*18f0*/  FSETP.GE.AND P0, PT, R2, 9.22337203685477580800e+18, PT ;  /* 0x5f0000000200780b */ /* 0x000fe20003f06000 */
[----:B------:R-:W-:Y:S01]  /*1900*/  IMAD.MOV.U32 R18, RZ, RZ, -0x1 ;  /* 0xffffffffff127424 */ /* 0x000fe200078e00ff */
[----:B------:R-:W-:Y:S11]  /*1910*/  MOV R19, 0x7fffffff ;  /* 0x7fffffff00137802 */ /* 0x000ff60000000f00 */
[----:B------:R-:W-:Y:S05]  /*1920*/  @P0 BRA `(.L_x_216) ;  /* 0x00000000007c0947 */ /* 0x000fea0003800000 */
[----:B------:R-:W-:Y:S01]  /*1930*/  HFMA2.MMA R19, -RZ, RZ, -0.0 , 0 ;  /* 0x80000000ff137435 */ /* 0x000fe200000001ff */
[----:B------:R-:W-:Y:S01]  /*1940*/  FSETP.GTU.AND P0, PT, R2, -9.22337203685477580800e+18, PT ;  /* 0xdf0000000200780b */ /* 0x000fe20003f0c000 */
[----:B------:R-:W-:Y:S11]  /*1950*/  IMAD.MOV.U32 R18, RZ, RZ, RZ ;  /* 0x000000ffff127224 */ /* 0x000ff600078e00ff */
[----:B------:R-:W-:Y:S01]  /*1960*/  @!UPT UIADD3 URZ, URZ, URZ, URZ ;  /* 0x0000003f3f3ff290 */ /* 0x000fe2000fffe03f */
[----:B------:R-:W-:Y:S05]  /*1970*/  @!P0 BRA `(.L_x_216) ;  /* 0x0000000000688947 */ /* 0x000fea0003800000 */
[----:B------:R-:W-:Y:S01]  /*1980*/  SHF.R.U32.HI R3, RZ, 0x17, R2 ;  /* 0x00000017ff037819 */ /* 0x000fe20000011602 */
[----:B------:R-:W-:Y:S01]  /*1990*/  IMAD.SHL.U32 R18, R2, 0x100, RZ ;  /* 0x0000010002127824 */ /* 0x000fe200078e00ff */
[----:B------:R-:W-:Y:S01]  /*19a0*/  UMOV UR11, URZ ;  /* 0x0000003f000b7c82 */ /* 0x000fe20008000000 */
[----:B------:R-:W-:Y:S01]  /*19b0*/  IMAD.MOV.U32 R9, RZ, RZ, RZ ;  /* 0x000000ffff097224 */ /* 0x000fe200078e00ff */
[----:B------:R-:W-:Y:S01]  /*19c0*/  LOP3.LUT R3, R3, 0xff, RZ, 0xc0, !PT ;  /* 0x000000ff03037812 */ /* 0x000fe200078ec0ff */
[----:B------:R-:W-:Y:S01]  /*19d0*/  IMAD.U32 R13, RZ, RZ, UR11 ;  /* 0x0000000bff0d7e24 */ /* 0x000fe2000f8e00ff */
[----:B------:R-:W-:Y:S01]  /*19e0*/  SHF.R.U32.HI R18, RZ, 0x1, R18 ;  /* 0x00000001ff127819 */ /* 0x000fe20000011612 */
[----:B------:R-:W-:Y:S01]  /*19f0*/  IMAD.U32 R0, RZ, RZ, UR11 ;  /* 0x0000000bff007e24 */ /* 0x000fe2000f8e00ff */
[----:B------:R-:W-:Y:S02]  /*1a00*/  IADD3 R3, -R3, 0xbd, RZ ;  /* 0x000000bd03037810 */ /* 0x000fe40007ffe1ff */
[----:B------:R-:W-:Y:S02]  /*1a10*/  LOP3.LUT R18, R18, 0x40000000, RZ, 0xfc, !PT ;  /* 0x4000000012127812 */ /* 0x000fe400078efcff */
[C---:B------:R-:W-:Y:S11]  /*1a20*/  ISETP.GT.AND P1, PT, R3.reuse, 0x3f, PT ;  /* 0x0000003f0300780c */ /* 0x040ff60003f24270 */
[----:B------:R-:W-:Y:S02]  /*1a30*/  @!UPT UIADD3 URZ, URZ, URZ, URZ ;  /* 0x0000003f3f3ff290 */ /* 0x000fe4000fffe03f */
[C---:B------:R-:W-:Y:S02]  /*1a40*/  @!P1 IADD3 R7, -R3.reuse, 0x40, RZ ;  /* 0x0000004003079810 */ /* 0x040fe40007ffe1ff */
[----:B------:R-:W-:Y:S02]  /*1a50*/  @!P1 ISETP.NE.AND P0, PT, R3, RZ, PT ;  /* 0x000000ff0300920c */ /* 0x000fe40003f05270 */
[--C-:B------:R-:W-:Y:S01]  /*1a60*/  @!P1 SHF.L.U64.HI R13, R13, R7, R18.reuse ;  /* 0x000000070d0d9219 */ /* 0x100fe20000010212 */
[----:B------:R-:W-:Y:S01]  /*1a70*/  IMAD.MOV.U32 R7, RZ, RZ, RZ ;  /* 0x000000ffff077224 */ /* 0x000fe200078e00ff */
[-CC-:B------:R-:W-:Y:S02]  /*1a80*/  @!P1 SHF.R.U64 R9, R0, R3.reuse, R18.reuse ;  /* 0x0000000300099219 */ /* 0x180fe40000001212 */
[----:B------:R-:W-:Y:S02]  /*1a90*/  @!P1 SHF.R.U32.HI R7, RZ, R3, R18 ;  /* 0x00000003ff079219 */ /* 0x000fe40000011612 */
[----:B------:R-:W-:Y:S02]  /*1aa0*/  @!P1 SEL R18, R13, RZ, P0 ;  /* 0x000000ff0d129207 */ /* 0x000fe40000000000 */
[----:B------:R-:W-:Y:S02]  /*1ab0*/  ISETP.GE.AND P1, PT, R2, RZ, PT ;  /* 0x000000ff0200720c */ /* 0x000fe40003f26270 */
[----:B------:R-:W-:Y:S05]  /*1ac0*/  LEA.HI R9, P0, R18, R9, RZ, 0x1 ;  /* 0x0000000912097211 */ /* 0x000fea00078108ff */
[----:B------:R-:W-:Y:S01]  /*1ad0*/  IMAD.X R7, RZ, RZ, R7, P0 ;  /* 0x000000ffff077224 */ /* 0x000fe200000e0607 */
[-C--:B------:R-:W-:Y:S04]  /*1ae0*/  IADD3 R0, P0, RZ, -R9.reuse, RZ ;  /* 0x80000009ff007210 */ /* 0x080fe80007f1e0ff */
[----:B------:R-:W-:Y:S01]  /*1af0*/  SEL R18, R0, R9, !P1 ;  /* 0x0000000900127207 */ /* 0x000fe20004800000 */
[----:B------:R-:W-:Y:S05]  /*1b00*/  IMAD.X R2, RZ, RZ, ~R7, P0 ;  /* 0x000000ffff027224 */ /* 0x000fea00000e0e07 */
[----:B------:R-:W-:Y:S02]  /*1b10*/  SEL R19, R2, R7, !P1 ;  /* 0x0000000702137207 */ /* 0x000fe40004800000 */
.L_x_216:
[----:B------:R-:W-:Y:S05]  /*1b20*/  BSYNC B0 ;  /* 0x0000000000007941 */ /* 0x000fea0003800000 */
.L_x_215:
[----:B------:R-:W0:Y:S02]  /*1b30*/  I2F.S64 R0, R18 ;  /* 0x0000001200007312 */ /* 0x000e240000301400 */
[----:B0-----:R-:W-:Y:S05]  /*1b40*/  FMUL R2, R0, UR9 ;  /* 0x0000000900027c20 */ /* 0x001fea0008400000 */
[----:B------:R-:W-:Y:S07]  /*1b50*/  F2FP.F16.F32.PACK_AB R2, RZ, R2 ;  /* 0x00000002ff02723e */ /* 0x000fee00000000ff */
.L_x_214:
[----:B------:R-:W-:Y:S05]  /*1b60*/  HSETP2.NEU.AND P1, PT, R2.H0_H0, RZ.H0_H0, PT ;  /* 0x200000ff02007234 */ /* 0x000fea0003f2d800 */
[----:B------:R-:W-:Y:S11]  /*1b70*/  ISETP.GT.OR P1, PT, RZ, UR8, P1 ;  /* 0x00000008ff007c0c */ /* 0x000ff60008f24670 */
[----:B------:R-:W-:Y:S02]  /*1b80*/  @!UPT UIADD3 URZ, URZ, URZ, URZ ;  /* 0x0000003f3f3ff290 */ /* 0x000fe4000fffe03f */
[----:B------:R-:W-:Y:S01]  /*1b90*/  @!P1 FSETP.GT.AND P0, PT, R0, RZ, PT ;  /* 0x000000ff0000920b */ /* 0x000fe20003f04000 */
[----:B------:R-:W-:Y:S05]  /*1ba0*/  @!P1 IMAD.MOV.U32 R3, RZ, RZ, 0x3f800000 ;  /* 0x3f800000ff039424 */ /* 0x000fea00078e00ff */
[----:B------:R-:W-:Y:S02]  /*1bb0*/  @!P1 FSEL R3, R3, -1, P0 ;  /* 0xbf80000003039808 */ /* 0x000fe40000000000 */
[----:B------:R-:W-:Y:S03]  /*1bc0*/  LEA R18, P0, R25, UR6, 0x1 ;  /* 0x0000000619127c11 */ /* 0x000fe6000f8008ff */
[----:B------:R-:W-:Y:S01]  /*1bd0*/  @!P1 FADD R3, R3, R0 ;  /* 0x0000000003039221 */ /* 0x000fe20000000000 */
[C-C-:B------:R-:W-:Y:S02]  /*1be0*/  LEA.HI.X R19, R25.reuse, UR7, R14.reuse, 0x1, P0 ;  /* 0x0000000719137c11 */ /* 0x140fe400080f0c0e */
[----:B------:R-:W-:Y:S02]  /*1bf0*/  IADD3 R25, P0, R25, UR12, RZ ;  /* 0x0000000c19197c10 */ /* 0x000fe4000ff1e0ff */
[----:B------:R-:W-:Y:S03]  /*1c00*/  @!P1 F2FP.F16.F32.PACK_AB R2, RZ, R3 ;  /* 0x00000003ff02923e */ /* 0x000fe600000000ff */
[----:B------:R-:W-:Y:S01]  /*1c10*/  IMAD.X R14, RZ, RZ, R14, P0 ;  /* 0x000000ffff0e7224 */ /* 0x000fe200000e060e */
[----:B------:R-:W-:Y:S01]  /*1c20*/  ISETP.GE.U32.AND P0, PT, R25, UR4, PT ;  /* 0x0000000419007c0c */ /* 0x000fe2000bf06070 */
[----:B------:R3:W-:Y:S03]  /*1c30*/  STG.E.U16 desc[UR14][R18.64], R2 ;  /* 0x0000000212007986 */ /* 0x0007e6000c10150e */
[----:B------:R-:W-:Y:S11]  /*1c40*/  ISETP.GE.U32.AND.EX P0, PT, R14, UR5, PT, P0 ;  /* 0x000000050e007c0c */ /* 0x000ff6000bf06100 */
[----:B------:R-:W-:Y:S02]  /*1c50*/  @!UPT UIADD3 URZ, URZ, URZ, URZ ;  /* 0x0000003f3f3ff290 */ /* 0x000fe4000fffe03f */
[----:B------:R-:W-:Y:S05]  /*1c60*/  @!P0 BRA `(.L_x_217) ;  /* 0xfffffff400b48947 */ /* 0x000fea000383ffff */
[----:B------:R-:W-:Y:S05]  /*1c70*/  BSYNC B2 ;  /* 0x0000000000027941 */ /* 0x000fea0003800000 */
.L_x_208:
[----:B------:R-:W-:Y:S04]  /*1c80*/  STL.64 [R1+0x28], R16 ;  /* 0x0000281001007387 */ /* 0x000fe80000100a00 */
[----:B------:R-:W-:Y:S04]  /*1c90*/  STL.64 [R1+0x30], R22 ;  /* 0x0000301601007387 */ /* 0x000fe80000100a00 */
[----:B------:R-:W-:Y:S04]  /*1ca0*/  STL.64 [R1+0x20], R10 ;  /* 0x0000200a01007387 */ /* 0x000fe80000100a00 */
[----:B------:R-:W-:Y:S04]  /*1cb0*/  STL [R1+0x38], R8 ;  /* 0x0000380801007387 */ /* 0x000fe80000100800 */
[----:B------:R-:W-:Y:S01]  /*1cc0*/  STL [R1+0x40], R6 ;  /* 0x0000400601007387 */ /* 0x000fe20000100800 */
[----:B------:R-:W-:Y:S05]  /*1cd0*/  EXIT ;  /* 0x000000000000794d */ /* 0x000fea0003800000 */
        .weak           $__internal_0_$__cuda_sm20_sqrt_rn_f32_slowpath
        .type           $__internal_0_$__cuda_sm20_sqrt_rn_f32_slowpath,@function
        .size           $__internal_0_$__cuda_sm20_sqrt_rn_f32_slowpath,(.L_x_299 - $__internal_0_$__cuda_sm20_sqrt_rn_f32_slowpath)
$__internal_0_$__cuda_sm20_sqrt_rn_f32_slowpath:
[----:B------:R-:W-:-:S13]  /*1ce0*/  LOP3.LUT P0, RZ, R3, 0x7fffffff, RZ, 0xc0, !PT ;  /* 0x7fffffff03ff7812 */ /* 0x000fda000780c0ff */
[----:B------:R-:W-:Y:S01]  /*1cf0*/  @!P0 MOV R11, R3 ;  /* 0x00000003000b8202 */ /* 0x000fe20000000f00 */
[----:B------:R-:W-:Y:S06]  /*1d00*/  @!P0 BRA `(.L_x_218) ;  /* 0x0000000000448947 */ /* 0x000fec0003800000 */
[----:B------:R-:W-:Y:S01]  /*1d10*/  FSETP.GEU.FTZ.AND P0, PT, R3, RZ, PT ;  /* 0x000000ff0300720b */ /* 0x000fe20003f1e000 */
[----:B------:R-:W-:-:S12]  /*1d20*/  IMAD.MOV.U32 R8, RZ, RZ, R3 ;  /* 0x000000ffff087224 */ /* 0x000fd800078e0003 */
[----:B------:R-:W-:Y:S01]  /*1d30*/  @!P0 MOV R11, 0x7fffffff ;  /* 0x7fffffff000b8802 */ /* 0x000fe20000000f00 */
[----:B------:R-:W-:Y:S06]  /*1d40*/  @!P0 BRA `(.L_x_218) ;  /* 0x0000000000348947 */ /* 0x000fec0003800000 */
[----:B------:R-:W-:-:S13]  /*1d50*/  FSETP.GTU.FTZ.AND P0, PT, |R8|, +INF , PT ;  /* 0x7f8000000800780b */ /* 0x000fda0003f1c200 */
[----:B------:R-:W-:Y:S01]  /*1d60*/  @P0 FADD.FTZ R11, R8, 1 ;  /* 0x3f800000080b0421 */ /* 0x000fe20000010000 */
[----:B------:R-:W-:Y:S06]  /*1d70*/  @P0 BRA `(.L_x_218) ;  /* 0x0000000000280947 */ /* 0x000fec0003800000 */
[----:B------:R-:W-:-:S13]  /*1d80*/  FSETP.NEU.FTZ.AND P0, PT, |R8|, +INF , PT ;  /* 0x7f8000000800780b */ /* 0x000fda0003f1d200 */
[----:B------:R-:W-:Y:S01]  /*1d90*/  @P0 FFMA R9, R8, 1.84467440737095516160e+19, RZ ;  /* 0x5f80000008090823 */ /* 0x000fe200000000ff */
[----:B------:R-:W-:-:S03]  /*1da0*/  @!P0 MOV R11, R8 ;  /* 0x00000008000b8202 */ /* 0x000fc60000000f00 */
[----:B------:R-:W0:Y:S02]  /*1db0*/  @P0 MUFU.RSQ R0, R9 ;  /* 0x0000000900000308 */ /* 0x000e240000001400 */
[----:B0-----:R-:W-:Y:S01]  /*1dc0*/  @P0 FMUL.FTZ R6, R9, R0 ;  /* 0x0000000009060220 */ /* 0x001fe20000410000 */
[----:B------:R-:W-:-:S03]  /*1dd0*/  @P0 FMUL.FTZ R0, R0, 0.5 ;  /* 0x3f00000000000820 */ /* 0x000fc60000410000 */
[----:B------:R-:W-:-:S04]  /*1de0*/  @P0 FADD.FTZ R3, -R6, -RZ ;  /* 0x800000ff06030221 */ /* 0x000fc80000010100 */
[----:B------:R-:W-:-:S04]  /*1df0*/  @P0 FFMA R3, R6, R3, R9 ;  /* 0x0000000306030223 */ /* 0x000fc80000000009 */
[----:B------:R-:W-:-:S04]  /*1e00*/  @P0 FFMA R0, R3, R0, R6 ;  /* 0x0000000003000223 */ /* 0x000fc80000000006 */
[----:B------:R-:W-:-:S07]  /*1e10*/  @P0 FMUL.FTZ R11, R0, 2.3283064365386962891e-10 ;  /* 0x2f800000000b0820 */ /* 0x000fce0000410000 */
.L_x_218:
[----:B------:R-:W-:Y:S01]  /*1e20*/  HFMA2.MMA R3, -RZ, RZ, 0, 0 ;  /* 0x00000000ff037435 */ /* 0x000fe200000001ff */
[----:B------:R-:W-:-:S05]  /*1e30*/  MOV R0, R11 ;  /* 0x0000000b00007202 */ /* 0x000fca0000000f00 */
[----:B------:R-:W-:Y:S05]  /*1e40*/  RET.REL.NODEC R2 `(_ZN7cutlass9reference6device6kernel12BlockForEachINS_6half_tENS1_6detail18RandomGaussianFuncIS4_EEEEvPT_mNT0_6ParamsE) ;  /* 0xffffffe0026c7950 */ /* 0x000fea0003c3ffff */
.L_x_219:
        /* <DEDUP_REMOVED lines=11> */
.L_x_299:


//--------------------- .text._ZN7cutlass9reference6device6kernel12BlockForEachINS_6half_tENS1_6detail17RandomUniformFuncIS4_EEEEvPT_mNT0_6ParamsE --------------------------
	.section	.text._ZN7cutlass9reference6device6kernel12BlockForEachINS_6half_tENS1_6detail17RandomUniformFuncIS4_EEEEvPT_mNT0_6ParamsE,"ax",@progbits
	.align	128
        .global         _ZN7cutlass9reference6device6kernel12BlockForEachINS_6half_tENS1_6detail17RandomUniformFuncIS4_EEEEvPT_mNT0_6ParamsE
        .type           _ZN7cutlass9reference6device6kernel12BlockForEachINS_6half_tENS1_6detail17RandomUniformFuncIS4_EEEEvPT_mNT0_6ParamsE,@function
        .size           _ZN7cutlass9reference6device6kernel12BlockForEachINS_6half_tENS1_6detail17RandomUniformFuncIS4_EEEEvPT_mNT0_6ParamsE,(.L_x_307 - _ZN7cutlass9reference6device6kernel12BlockForEachINS_6half_tENS1_6detail17RandomUniformFuncIS4_EEEEvPT_mNT0_6ParamsE)
        .other          _ZN7cutlass9reference6device6kernel12BlockForEachINS_6half_tENS1_6detail17RandomUniformFuncIS4_EEEEvPT_mNT0_6ParamsE,@"STO_CUDA_ENTRY STV_DEFAULT"
_ZN7cutlass9reference6device6kernel12BlockForEachINS_6half_tENS1_6detail17RandomUniformFuncIS4_EEEEvPT_mNT0_6ParamsE:
.text._ZN7cutlass9reference6device6kernel12BlockForEachINS_6half_tENS1_6detail17RandomUniformFuncIS4_EEEEvPT_mNT0_6ParamsE:
[----:B------:R-:W0:Y:S08]  /*0000*/  LDC R1, c[0x0][0x28] ;  /* 0x00000a00ff017b82 */ /* 0x000e300000000800 */
[----:B------:R-:W1:Y:S01]  /*0010*/  LDC.U8 R0, c[0x0][0x24c] ;  /* 0x00009300ff007b82 */ /* 0x000e620000000000 */
[----:B------:R-:W2:Y:S01]  /*0020*/  S2R R15, SR_CTAID.X ;  /* 0x00000000000f7919 */ /* 0x000ea20000002500 */
[----:B0-----:R-:W-:Y:S01]  /*0030*/  VIADD R1, R1, 0xffffffa0 ;  /* 0xffffffa001017836 */ /* 0x001fe20000000000 */
[----:B------:R-:W-:Y:S01]  /*0040*/  ULDC UR4, c[0x0][0x0] ;  /* 0x0000000000047ab9 */ /* 0x000fe20000000800 */
[----:B------:R-:W-:Y:S01]  /*0050*/  ULDC.64 UR16, c[0x0][0x208] ;  /* 0x0000820000107ab9 */ /* 0x000fe20000000a00 */
[----:B------:R-:W2:Y:S01]  /*0060*/  S2R R14, SR_TID.X ;  /* 0x00000000000e7919 */ /* 0x000ea20000002100 */
[----:B------:R-:W-:Y:S02]  /*0070*/  BSSY B1, `(.L_x_220) ;  /* 0x0000123000017945 */ /* 0x000fe40003800000 */
[----:B------:R-:W1:Y:S08]  /*0080*/  LDC.U8 R5, c[0x0][0x24d] ;  /* 0x00009340ff057b82 */ /* 0x000e700000000000 */
[----:B------:R-:W0:Y:S08]  /*0090*/  LDC.U8 R4, c[0x0][0x24e] ;  /* 0x00009380ff047b82 */ /* 0x000e300000000000 */
[----:B------:R-:W3:Y:S08]  /*00a0*/  LDC.64 R2, c[0x0][0x220] ;  /* 0x00008800ff027b82 */ /* 0x000ef00000000a00 */
[----:B------:R-:W4:Y:S01]  /*00b0*/  LDC.U8 R13, c[0x0][0x24f] ;  /* 0x000093c0ff0d7b82 */ /* 0x000f220000000000 */
[----:B-1----:R-:W-:-:S07]  /*00c0*/  PRMT R5, R5, 0x7604, R0 ;  /* 0x0000760405057816 */ /* 0x002fce0000000000 */
[----:B------:R-:W1:Y:S01]  /*00d0*/  LDC R12, c[0x0][0x248] ;  /* 0x00009200ff0c7b82 */ /* 0x000e620000000800 */
[----:B0-----:R-:W-:-:S07]  /*00e0*/  PRMT R4, R4, 0x7054, R5 ;  /* 0x0000705404047816 */ /* 0x001fce0000000005 */
[----:B------:R-:W0:Y:S01]  /*00f0*/  LDC.64 R18, c[0x0][0x220] ;  /* 0x00008800ff127b82 */ /* 0x000e220000000a00 */
[----:B---3--:R-:W-:Y:S02]  /*0100*/  LOP3.LUT R5, R2, 0xaad26b49, RZ, 0x3c, !PT ;  /* 0xaad26b4902057812 */ /* 0x008fe400078e3cff */
[----:B------:R-:W-:-:S03]  /*0110*/  LOP3.LUT R2, R3, 0xf7dcefdd, RZ, 0x3c, !PT ;  /* 0xf7dcefdd03027812 */ /* 0x000fc600078e3cff */
[----:B------:R-:W-:Y:S02]  /*0120*/  IMAD R3, R5, 0x4182bed5, RZ ;  /* 0x4182bed505037824 */ /* 0x000fe400078e02ff */
[----:B------:R-:W3:Y:S01]  /*0130*/  LDC.64 R10, c[0x0][0x228] ;  /* 0x00008a00ff0a7b82 */ /* 0x000ee20000000a00 */
[----:B------:R-:W-:Y:S01]  /*0140*/  IMAD R2, R2, -0x658354e5, RZ ;  /* 0x9a7cab1b02027824 */ /* 0x000fe200078e02ff */
[----:B----4-:R-:W-:Y:S01]  /*0150*/  PRMT R13, R13, 0x654, R4 ;  /* 0x000006540d0d7816 */ /* 0x010fe20000000004 */
[C---:B------:R-:W-:Y:S01]  /*0160*/  VIADD R7, R3.reuse, 0x75bcd15 ;  /* 0x075bcd1503077836 */ /* 0x040fe20000000000 */
[C---:B------:R-:W-:Y:S01]  /*0170*/  LOP3.LUT R4, R3.reuse, 0x159a55e5, RZ, 0x3c, !PT ;  /* 0x159a55e503047812 */ /* 0x040fe200078e3cff */
[C---:B------:R-:W-:Y:S01]  /*0180*/  VIADD R5, R2.reuse, 0x1f123bb5 ;  /* 0x1f123bb502057836 */ /* 0x040fe20000000000 */
[C---:B------:R-:W-:Y:S01]  /*0190*/  IADD3 R6, R3.reuse, 0x64f0c9, R2 ;  /* 0x0064f0c903067810 */ /* 0x040fe20007ffe002 */
[----:B------:R-:W-:Y:S01]  /*01a0*/  VIADD R3, R3, 0x583f19 ;  /* 0x00583f1903037836 */ /* 0x000fe20000000000 */
[----:B------:R-:W4:Y:S01]  /*01b0*/  LDC.64 R16, c[0x0][0x238] ;  /* 0x00008e00ff107b82 */ /* 0x000f220000000a00 */
[----:B------:R-:W-:Y:S01]  /*01c0*/  LOP3.LUT R2, R2, 0x5491333, RZ, 0x3c, !PT ;  /* 0x0549133302027812 */ /* 0x000fe200078e3cff */
[----:B-1----:R2:W-:Y:S04]  /*01d0*/  STL.64 [R1+0x28], R12 ;  /* 0x0000280c01007387 */ /* 0x0025e80000100a00 */
[----:B------:R1:W-:Y:S02]  /*01e0*/  STL.64 [R1+0x30], R6 ;  /* 0x0000300601007387 */ /* 0x0003e40000100a00 */
[----:B------:R-:W5:Y:S02]  /*01f0*/  LDC R0, c[0x0][0x230] ;  /* 0x00008c00ff007b82 */ /* 0x000f640000000800 */
[----:B0-----:R1:W-:Y:S04]  /*0200*/  STL.64 [R1], R18 ;  /* 0x0000001201007387 */ /* 0x0013e80000100a00 */
[----:B------:R1:W-:Y:S02]  /*0210*/  STL.64 [R1+0x38], R4 ;  /* 0x0000380401007387 */ /* 0x0003e40000100a00 */
[----:B------:R-:W0:Y:S02]  /*0220*/  LDC.64 R8, c[0x0][0x240] ;  /* 0x00009000ff087b82 */ /* 0x000e240000000a00 */
[----:B---3--:R1:W-:Y:S04]  /*0230*/  STL.64 [R1+0x8], R10 ;  /* 0x0000080a01007387 */ /* 0x0083e80000100a00 */
[----:B------:R1:W-:Y:S04]  /*0240*/  STL.64 [R1+0x40], R2 ;  /* 0x0000400201007387 */ /* 0x0003e80000100a00 */
[----:B----4-:R1:W-:Y:S01]  /*0250*/  STL.64 [R1+0x18], R16 ;  /* 0x0000181001007387 */ /* 0x0103e20000100a00 */
[----:B--2---:R-:W-:-:S02]  /*0260*/  IMAD R13, R15, UR4, R14 ;  /* 0x000000040f0d7c24 */ /* 0x004fc4000f8e020e */
[----:B------:R-:W-:Y:S01]  /*0270*/  IMAD.MOV.U32 R12, RZ, RZ, RZ ;  /* 0x000000ffff0c7224 */ /* 0x000fe200078e00ff */
[----:B-----5:R1:W-:Y:S02]  /*0280*/  STL [R1+0x10], R0 ;  /* 0x0000100001007387 */ /* 0x0203e40000100800 */
[----:B------:R-:W-:Y:S02]  /*0290*/  ISETP.NE.AND P0, PT, R13, RZ, PT ;  /* 0x000000ff0d00720c */ /* 0x000fe40003f05270 */
[----:B0-----:R1:W-:Y:S11]  /*02a0*/  STL.64 [R1+0x20], R8 ;  /* 0x0000200801007387 */ /* 0x0013f60000100a00 */
[----:B------:R-:W-:Y:S05]  /*02b0*/  @!P0 BRA `(.L_x_221) ;  /* 0x0000000c00f88947 */ /* 0x000fea0003800000 */
[----:B------:R-:W-:Y:S01]  /*02c0*/  HFMA2.MMA R21, -RZ, RZ, 0, 0 ;  /* 0x00000000ff157435 */ /* 0x000fe200000001ff */
[----:B-1----:R-:W-:Y:S02]  /*02d0*/  MOV R11, R13 ;  /* 0x0000000d000b7202 */ /* 0x002fe40000000f00 */
[----:B------:R-:W-:-:S08]  /*02e0*/  MOV R8, R12 ;  /* 0x0000000c00087202 */ /* 0x000fd00000000f00 */
.L_x_227:
[----:B------:R-:W-:Y:S01]  /*02f0*/  LOP3.LUT P0, RZ, R11, 0x3, RZ, 0xc0, !PT ;  /* 0x000000030bff7812 */ /* 0x000fe2000780c0ff */
[----:B------:R-:W-:-:S12]  /*0300*/  BSSY B0, `(.L_x_222) ;  /* 0x00000f2000007945 */ /* 0x000fd80003800000 */
[----:B0-----:R-:W-:Y:S05]  /*0310*/  @!P0 BRA `(.L_x_223) ;  /* 0x0000000c00c08947 */ /* 0x001fea0003800000 */
[----:B------:R-:W-:Y:S02]  /*0320*/  HFMA2.MMA R19, -RZ, RZ, 0, 0 ;  /* 0x00000000ff137435 */ /* 0x000fe400000001ff */
.L_x_226:
[----:B------:R-:W-:Y:S01]  /*0330*/  IMAD.MOV.U32 R20, RZ, RZ, RZ ;  /* 0x000000ffff147224 */ /* 0x000fe200078e00ff */
[----:B0-----:R-:W-:Y:S02]  /*0340*/  CS2R R2, SRZ ;  /* 0x0000000000027805 */ /* 0x001fe4000001ff00 */
[----:B------:R-:W-:Y:S01]  /*0350*/  CS2R R4, SRZ ;  /* 0x0000000000047805 */ /* 0x000fe2000001ff00 */
[----:B------:R-:W-:-:S07]  /*0360*/  IMAD.MOV.U32 R7, RZ, RZ, RZ ;  /* 0x000000ffff077224 */ /* 0x000fce00078e00ff */
.L_x_225:
[----:B------:R-:W-:Y:S01]  /*0370*/  LEA R0, R20, R1, 0x2 ;  /* 0x0000000114007211 */ /* 0x000fe200078e10ff */
[----:B------:R-:W0:Y:S05]  /*0380*/  LDC.64 R24, c[0x4][RZ] ;  /* 0x01000000ff187b82 */ /* 0x000e2a0000000a00 */
[----:B------:R-:W5:Y:S01]  /*0390*/  LDL R0, [R0+0x34] ;  /* 0x0000340000007983 */ /* 0x000f620000100800 */
[----:B------:R-:W-:Y:S02]  /*03a0*/  SHF.R.S32.HI R9, RZ, 0x1f, R21 ;  /* 0x0000001fff097819 */ /* 0x000fe40000011415 */
[----:B------:R-:W-:-:S03]  /*03b0*/  MOV R17, RZ ;  /* 0x000000ff00117202 */ /* 0x000fc60000000f00 */
[----:B------:R-:W-:Y:S02]  /*03c0*/  IMAD R9, R9, 0xc80, RZ ;  /* 0x00000c8009097824 */ /* 0x000fe400078e02ff */
[----:B0-----:R-:W-:-:S05]  /*03d0*/  IMAD.WIDE.U32 R24, R21, 0xc80, R24 ;  /* 0x00000c8015187825 */ /* 0x001fca00078e0018 */
[----:B------:R-:W-:-:S07]  /*03e0*/  IADD3 R9, R25, R9, RZ ;  /* 0x0000000919097210 */ /* 0x000fce0007ffe0ff */
.L_x_224:
        /* <DEDUP_REMOVED lines=227> */
.L_x_223:
[----:B------:R-:W-:Y:S05]  /*1220*/  BSYNC B0 ;  /* 0x0000000000007941 */ /* 0x000fea0003800000 */
.L_x_222:
[--C-:B------:R-:W-:Y:S01]  /*1230*/  SHF.R.U64 R11, R11, 0x2, R8.reuse ;  /* 0x000000020b0b7819 */ /* 0x100fe20000001208 */
[----:B------:R-:W-:Y:S01]  /*1240*/  VIADD R21, R21, 0x1 ;  /* 0x0000000115157836 */ /* 0x000fe20000000000 */
[----:B------:R-:W-:Y:S02]  /*1250*/  SHF.R.U32.HI R8, RZ, 0x2, R8 ;  /* 0x00000002ff087819 */ /* 0x000fe40000011608 */
[----:B------:R-:W-:-:S04]  /*1260*/  ISETP.NE.U32.AND P0, PT, R11, RZ, PT ;  /* 0x000000ff0b00720c */ /* 0x000fc80003f05070 */
[----:B------:R-:W-:-:S13]  /*1270*/  ISETP.NE.AND.EX P0, PT, R8, RZ, PT, P0 ;  /* 0x000000ff0800720c */ /* 0x000fda0003f05300 */
[----:B------:R-:W-:Y:S05]  /*1280*/  @!P0 BRA `(.L_x_221) ;  /* 0x0000000000048947 */ /* 0x000fea0003800000 */
[----:B------:R-:W-:Y:S05]  /*1290*/  BRA `(.L_x_227) ;  /* 0xfffffff000147947 */ /* 0x000fea000383ffff */
.L_x_221:
[----:B------:R-:W-:Y:S05]  /*12a0*/  BSYNC B1 ;  /* 0x0000000000017941 */ /* 0x000fea0003800000 */
.L_x_220:
[----:B------:R-:W-:Y:S01]  /*12b0*/  ULDC.64 UR4, c[0x0][0x218] ;  /* 0x0000860000047ab9 */ /* 0x000fe20000000a00 */
[----:B------:R2:W-:Y:S01]  /*12c0*/  STL.64 [R1+0x48], RZ ;  /* 0x000048ff01007387 */ /* 0x0005e20000100a00 */
[----:B------:R-:W-:-:S03]  /*12d0*/  ISETP.GE.U32.AND P0, PT, R13, UR4, PT ;  /* 0x000000040d007c0c */ /* 0x000fc6000bf06070 */
[----:B------:R2:W-:Y:S01]  /*12e0*/  STL [R1+0x50], RZ ;  /* 0x000050ff01007387 */ /* 0x0005e20000100800 */
[----:B------:R-:W-:-:S03]  /*12f0*/  ISETP.GE.U32.AND.EX P0, PT, R12, UR5, PT, P0 ;  /* 0x000000050c007c0c */ /* 0x000fc6000bf06100 */
[----:B------:R2:W-:Y:S10]  /*1300*/  STL.64 [R1+0x58], RZ ;  /* 0x000058ff01007387 */ /* 0x0005f40000100a00 */
[----:B------:R-:W-:Y:S05]  /*1310*/  @P0 EXIT ;  /* 0x000000000000094d */ /* 0x000fea0003800000 */
[----:B-1----:R-:W1:Y:S01]  /*1320*/  LDC R0, c[0x0][0x230] ;  /* 0x00008c00ff007b82 */ /* 0x002e620000000800 */
[----:B------:R-:W-:Y:S01]  /*1330*/  BSSY B2, `(.L_x_228) ;  /* 0x000008f000027945 */ /* 0x000fe20003800000 */
[----:B------:R-:W-:Y:S01]  /*1340*/  ULDC UR4, c[0x0][0x0] ;  /* 0x0000000000047ab9 */ /* 0x000fe20000000800 */
[----:B------:R-:W-:Y:S01]  /*1350*/  MOV R16, R4 ;  /* 0x0000000400107202 */ /* 0x000fe20000000f00 */
[----:B------:R-:W-:Y:S01]  /*1360*/  IMAD.MOV.U32 R18, RZ, RZ, R2 ;  /* 0x000000ffff127224 */ /* 0x000fe200078e0002 */
[----:B------:R-:W-:Y:S01]  /*1370*/  MOV R17, R5 ;  /* 0x0000000500117202 */ /* 0x000fe20000000f00 */
[----:B------:R-:W-:Y:S01]  /*1380*/  ULDC.64 UR6, c[0x0][0x238] ;  /* 0x00008e0000067ab9 */ /* 0x000fe20000000a00 */
[----:B------:R-:W-:Y:S01]  /*1390*/  MOV R19, R3 ;  /* 0x0000000300137202 */ /* 0x000fe20000000f00 */
[----:B------:R-:W3:Y:S01]  /*13a0*/  LDC.64 R14, c[0x0][0x228] ;  /* 0x00008a00ff0e7b82 */ /* 0x000ee20000000a00 */
[----:B------:R-:W-:Y:S01]  /*13b0*/  ULDC UR12, c[0x0][0xc] ;  /* 0x00000300000c7ab9 */ /* 0x000fe20000000800 */
[----:B------:R-:W-:Y:S01]  /*13c0*/  IMAD.MOV.U32 R20, RZ, RZ, R7 ;  /* 0x000000ffff147224 */ /* 0x000fe200078e0007 */
[----:B------:R-:W-:Y:S01]  /*13d0*/  DSETP.LT.AND P4, PT, RZ, UR6, PT ;  /* 0x00000006ff007e2a */ /* 0x000fe2000bf81000 */
[----:B------:R-:W-:Y:S01]  /*13e0*/  UIMAD UR12, UR4, UR12, URZ ;  /* 0x0000000c040c72a4 */ /* 0x000fe2000f8e023f */
[----:B------:R-:W-:Y:S01]  /*13f0*/  ULDC.64 UR14, c[0x0][0x238] ;  /* 0x00008e00000e7ab9 */ /* 0x000fe20000000a00 */
[----:B------:R-:W-:-:S02]  /*1400*/  ULDC UR8, c[0x0][0x248] ;  /* 0x0000920000087ab9 */ /* 0x000fc40000000800 */
[----:B------:R-:W4:Y:S01]  /*1410*/  LDC.64 R8, c[0x0][0x228] ;  /* 0x00008a00ff087b82 */ /* 0x000f220000000a00 */
[----:B------:R-:W-:Y:S01]  /*1420*/  ULDC UR10, c[0x0][0x240] ;  /* 0x00009000000a7ab9 */ /* 0x000fe20000000800 */
[----:B------:R-:W-:Y:S01]  /*1430*/  ULDC UR9, c[0x0][0x244] ;  /* 0x0000910000097ab9 */ /* 0x000fe20000000800 */
[----:B------:R-:W-:Y:S01]  /*1440*/  UMOV UR11, URZ ;  /* 0x0000003f000b7c82 */ /* 0x000fe20008000000 */
[----:B------:R-:W-:Y:S01]  /*1450*/  ULDC.64 UR4, c[0x0][0x218] ;  /* 0x0000860000047ab9 */ /* 0x000fe20000000a00 */
[----:B------:R-:W-:Y:S01]  /*1460*/  ULDC.64 UR6, c[0x0][0x210] ;  /* 0x0000840000067ab9 */ /* 0x000fe20000000a00 */
[----:B-1----:R-:W-:Y:S01]  /*1470*/  ISETP.GT.AND P3, PT, R0, -0x1, PT ;  /* 0xffffffff0000780c */ /* 0x002fe20003f64270 */
[----:B---3--:R-:W-:-:S12]  /*1480*/  FADD R14, -R14, R15 ;  /* 0x0000000f0e0e7221 */ /* 0x008fd80000000100 */
.L_x_236:
[----:B------:R-:W-:Y:S01]  /*1490*/  MOV R10, R17 ;  /* 0x00000011000a7202 */ /* 0x000fe20000000f00 */
[----:B0-----:R-:W-:Y:S01]  /*14a0*/  IMAD.MOV.U32 R4, RZ, RZ, R19 ;  /* 0x000000ffff047224 */ /* 0x001fe200078e0013 */
[----:B------:R-:W-:Y:S01]  /*14b0*/  MOV R15, R16 ;  /* 0x00000010000f7202 */ /* 0x000fe20000000f00 */
[----:B------:R-:W-:Y:S01]  /*14c0*/  IMAD.MOV.U32 R11, RZ, RZ, R18 ;  /* 0x000000ffff0b7224 */ /* 0x000fe200078e0012 */
[----:B------:R-:W-:Y:S04]  /*14d0*/  BSSY B1, `(.L_x_229) ;  /* 0x0000066000017945 */ /* 0x000fe80003800000 */
[----:B-1----:R-:W-:Y:S05]  /*14e0*/  @!P4 BRA `(.L_x_230) ;  /* 0x00000000004cc947 */ /* 0x002fea0003800000 */
[----:B------:R-:W-:Y:S01]  /*14f0*/  SHF.R.U32.HI R7, RZ, 0x2, R20 ;  /* 0x00000002ff077819 */ /* 0x000fe20000011614 */
[----:B------:R-:W-:Y:S01]  /*1500*/  IMAD.SHL.U32 R5, R19, 0x10, RZ ;  /* 0x0000001013057824 */ /* 0x000fe200078e00ff */
[----:B------:R-:W-:Y:S01]  /*1510*/  IADD3 R6, R6, 0x587c5, RZ ;  /* 0x000587c506067810 */ /* 0x000fe20007ffe0ff */
[----:B------:R-:W-:Y:S01]  /*1520*/  HFMA2.MMA R3, -RZ, RZ, 0.1171875, 0 ;  /* 0x2f800000ff037435 */ /* 0x000fe200000001ff */
[----:B------:R-:W-:Y:S01]  /*1530*/  LOP3.LUT R7, R7, R20, RZ, 0x3c, !PT ;  /* 0x0000001407077212 */ /* 0x000fe200078e3cff */
[----:B------:R-:W-:Y:S01]  /*1540*/  IMAD.MOV.U32 R15, RZ, RZ, R17 ;  /* 0x000000ffff0f7224 */ /* 0x000fe200078e0011 */
[----:B------:R-:W-:Y:S04]  /*1550*/  MOV R20, R16 ;  /* 0x0000001000147202 */ /* 0x000fe80000000f00 */
[----:B------:R-:W-:Y:S05]  /*1560*/  IMAD.SHL.U32 R10, R7, 0x2, RZ ;  /* 0x00000002070a7824 */ /* 0x000fea00078e00ff */
[----:B------:R-:W-:Y:S04]  /*1570*/  LOP3.LUT R10, R19, R10, R7, 0x96, !PT ;  /* 0x0000000a130a7212 */ /* 0x000fe800078e9607 */
[----:B------:R-:W-:Y:S05]  /*1580*/  LOP3.LUT R4, R10, R5, RZ, 0x3c, !PT ;  /* 0x000000050a047212 */ /* 0x000fea00078e3cff */
[----:B------:R-:W-:Y:S05]  /*1590*/  IMAD.IADD R2, R4, 0x1, R6 ;  /* 0x0000000104027824 */ /* 0x000fea00078e0206 */
[----:B------:R-:W-:Y:S05]  /*15a0*/  I2FP.F32.U32 R2, R2 ;  /* 0x0000000200027245 */ /* 0x000fea0000201000 */
[----:B------:R-:W-:Y:S04]  /*15b0*/  FFMA R0, R2, R3, 1.1641532182693481445e-10 ;  /* 0x2f00000002007423 */ /* 0x000fe80000000003 */
[----:B------:R-:W0:Y:S02]  /*15c0*/  F2F.F64.F32 R10, R0 ;  /* 0x00000000000a7310 */ /* 0x000e240000201800 */
[----:B0-----:R-:W-:Y:S01]  /*15d0*/  DSETP.GEU.AND P0, PT, R10, UR14, PT ;  /* 0x0000000e0a007e2a */ /* 0x001fe2000bf0e000 */
[----:B------:R-:W-:Y:S01]  /*15e0*/  MOV R10, R18 ;  /* 0x00000012000a7202 */ /* 0x000fe20000000f00 */
[----:B------:R-:W-:Y:S11]  /*15f0*/  IMAD.MOV.U32 R11, RZ, RZ, R19 ;  /* 0x000000ffff0b7224 */ /* 0x000ff600078e0013 */
[----:B------:R-:W-:Y:S01]  /*1600*/  @!UPT UIADD3 URZ, URZ, URZ, URZ ;  /* 0x0000003f3f3ff290 */ /* 0x000fe2000fffe03f */
[----:B------:R-:W-:Y:S05]  /*1610*/  @!P0 BRA `(.L_x_231) ;  /* 0x00000004002c8947 */ /* 0x000fea0003800000 */
.L_x_230:
[----:B------:R-:W-:Y:S02]  /*1620*/  SHF.R.U32.HI R7, RZ, 0x2, R20 ;  /* 0x00000002ff077819 */ /* 0x000fe40000011614 */
[----:B------:R-:W-:Y:S02]  /*1630*/  IADD3 R6, R6, 0x587c5, RZ ;  /* 0x000587c506067810 */ /* 0x000fe40007ffe0ff */
[----:B------:R-:W-:Y:S01]  /*1640*/  LOP3.LUT R16, R7, R20, RZ, 0x3c, !PT ;  /* 0x0000001407107212 */ /* 0x000fe200078e3cff */
[----:B------:R-:W-:Y:S01]  /*1650*/  IMAD.SHL.U32 R7, R4, 0x10, RZ ;  /* 0x0000001004077824 */ /* 0x000fe200078e00ff */
[----:B------:R-:W-:Y:S03]  /*1660*/  MOV R3, 0x2f800000 ;  /* 0x2f80000000037802 */ /* 0x000fe60000000f00 */
[----:B------:R-:W-:Y:S05]  /*1670*/  IMAD.SHL.U32 R17, R16, 0x2, RZ ;  /* 0x0000000210117824 */ /* 0x000fea00078e00ff */
[----:B------:R-:W-:Y:S04]  /*1680*/  LOP3.LUT R16, R4, R17, R16, 0x96, !PT ;  /* 0x0000001104107212 */ /* 0x000fe800078e9610 */
[----:B------:R-:W-:Y:S05]  /*1690*/  LOP3.LUT R5, R16, R7, RZ, 0x3c, !PT ;  /* 0x0000000710057212 */ /* 0x000fea00078e3cff */
[----:B------:R-:W-:Y:S05]  /*16a0*/  IMAD.IADD R2, R5, 0x1, R6 ;  /* 0x0000000105027824 */ /* 0x000fea00078e0206 */
[----:B------:R-:W-:Y:S05]  /*16b0*/  I2FP.F32.U32 R2, R2 ;  /* 0x0000000200027245 */ /* 0x000fea0000201000 */
[----:B------:R-:W-:Y:S04]  /*16c0*/  FFMA R0, R2, R3, 1.1641532182693481445e-10 ;  /* 0x2f00000002007423 */ /* 0x000fe80000000003 */
[----:B----4-:R-:W-:Y:S05]  /*16d0*/  FFMA R16, -R0, R8, R9 ;  /* 0x0000000800107223 */ /* 0x010fea0000000109 */
        /* <DEDUP_REMOVED lines=19> */
[----:B------:R-:W-:Y:S02]  /*1810*/  IMAD.SHL.U32 R16, R2, 0x100, RZ ;  /* 0x0000010002107824 */ /* 0x000fe400078e00ff */
[----:B------:R-:W-:Y:S01]  /*1820*/  IMAD.U32 R7, RZ, RZ, UR11 ;  /* 0x0000000bff077e24 */ /* 0x000fe2000f8e00ff */
[----:B------:R-:W-:Y:S01]  /*1830*/  LOP3.LUT R3, R3, 0xff, RZ, 0xc0, !PT ;  /* 0x000000ff03037812 */ /* 0x000fe200078ec0ff */
[----:B------:R-:W-:Y:S01]  /*1840*/  IMAD.U32 R0, RZ, RZ, UR11 ;  /* 0x0000000bff007e24 */ /* 0x000fe2000f8e00ff */
[----:B------:R-:W-:Y:S01]  /*1850*/  SHF.R.U32.HI R16, RZ, 0x1, R16 ;  /* 0x00000001ff107819 */ /* 0x000fe20000011610 */
[----:B------:R-:W-:Y:S01]  /*1860*/  IMAD.MOV.U32 R17, RZ, RZ, RZ ;  /* 0x000000ffff117224 */ /* 0x000fe200078e00ff */
        /* <DEDUP_REMOVED lines=18> */
.L_x_234:
[----:B------:R-:W-:Y:S05]  /*1990*/  BSYNC B0 ;  /* 0x0000000000007941 */ /* 0x000fea0003800000 */
.L_x_233:
[----:B------:R-:W-:Y:S02]  /*19a0*/  MOV R16, R0 ;  /* 0x0000000000107202 */ /* 0x000fe40000000f00 */
[----:B------:R-:W-:Y:S04]  /*19b0*/  MOV R17, R7 ;  /* 0x0000000700117202 */ /* 0x000fe80000000f00 */
[----:B------:R-:W0:Y:S02]  /*19c0*/  I2F.S64 R16, R16 ;  /* 0x0000001000107312 */ /* 0x000e240000301400 */
[----:B0-----:R-:W-:Y:S05]  /*19d0*/  FMUL R7, R16, UR9 ;  /* 0x0000000910077c20 */ /* 0x001fea0008400000 */
[----:B------:R-:W-:Y:S07]  /*19e0*/  F2FP.F16.F32.PACK_AB R7, RZ, R7 ;  /* 0x00000007ff07723e */ /* 0x000fee00000000ff */
.L_x_232:
[----:B------:R-:W-:Y:S05]  /*19f0*/  HSETP2.NEU.AND P0, PT, R7.H0_H0, RZ.H0_H0, PT ;  /* 0x200000ff07007234 */ /* 0x000fea0003f0d800 */
[----:B------:R-:W-:Y:S11]  /*1a00*/  ISETP.GT.OR P0, PT, RZ, UR8, P0 ;  /* 0x00000008ff007c0c */ /* 0x000ff60008704670 */
[----:B------:R-:W-:Y:S02]  /*1a10*/  @!UPT UIADD3 URZ, URZ, URZ, URZ ;  /* 0x0000003f3f3ff290 */ /* 0x000fe4000fffe03f */
[----:B------:R-:W-:Y:S05]  /*1a20*/  @P0 BRA `(.L_x_235) ;  /* 0x0000000000400947 */ /* 0x000fea0003800000 */
[C---:B------:R-:W-:Y:S11]  /*1a30*/  FSETP.GT.AND P2, PT, R16.reuse, RZ, PT ;  /* 0x000000ff1000720b */ /* 0x040ff60003f44000 */
[----:B------:R-:W-:Y:S02]  /*1a40*/  @!UPT UIADD3 URZ, URZ, URZ, URZ ;  /* 0x0000003f3f3ff290 */ /* 0x000fe4000fffe03f */
[C---:B------:R-:W-:Y:S01]  /*1a50*/  @!P2 FADD R3, R16.reuse, -1 ;  /* 0xbf8000001003a421 */ /* 0x040fe20000000000 */
[----:B------:R-:W-:Y:S04]  /*1a60*/  @P2 FADD R16, R16, 1 ;  /* 0x3f80000010102421 */ /* 0x000fe80000000000 */
[----:B------:R-:W-:Y:S02]  /*1a70*/  @!P2 FSETP.GEU.AND P1, PT, R14, R3, PT ;  /* 0x000000030e00a20b */ /* 0x000fe40003f2e000 */
[CC--:B------:R-:W-:Y:S02]  /*1a80*/  @P2 FSETP.GEU.AND P0, PT, R16.reuse, R9.reuse, PT ;  /* 0x000000091000220b */ /* 0x0c0fe40003f0e000 */
[----:B------:R-:W-:Y:S02]  /*1a90*/  @!P2 FSEL R7, R3, R14, !P1 ;  /* 0x0000000e0307a208 */ /* 0x000fe40004800000 */
[----:B------:R-:W-:Y:S04]  /*1aa0*/  @P2 FSEL R7, R16, R9, !P0 ;  /* 0x0000000910072208 */ /* 0x000fe80004000000 */
[----:B------:R-:W-:Y:S01]  /*1ab0*/  F2FP.F16.F32.PACK_AB R7, RZ, R7 ;  /* 0x00000007ff07723e */ /* 0x000fe200000000ff */
[----:B------:R-:W-:Y:S05]  /*1ac0*/  BRA `(.L_x_235) ;  /* 0x0000000000187947 */ /* 0x000fea0003800000 */
.L_x_231:
[----:B------:R-:W-:Y:S01]  /*1ad0*/  MOV R11, R18 ;  /* 0x00000012000b7202 */ /* 0x000fe20000000f00 */
[----:B------:R-:W-:Y:S01]  /*1ae0*/  IMAD.MOV.U32 R5, RZ, RZ, R4 ;  /* 0x000000ffff057224 */ /* 0x000fe200078e0004 */
[----:B------:R-:W-:Y:S01]  /*1af0*/  MOV R15, R16 ;  /* 0x00000010000f7202 */ /* 0x000fe20000000f00 */
[----:B------:R-:W-:Y:S01]  /*1b00*/  IMAD.MOV.U32 R7, RZ, RZ, 0x7fff ;  /* 0x00007fffff077424 */ /* 0x000fe200078e00ff */
[----:B------:R-:W-:Y:S01]  /*1b10*/  MOV R4, R19 ;  /* 0x0000001300047202 */ /* 0x000fe20000000f00 */
[----:B------:R-:W-:Y:S02]  /*1b20*/  IMAD.MOV.U32 R10, RZ, RZ, R17 ;  /* 0x000000ffff0a7224 */ /* 0x000fe400078e0011 */
.L_x_235:
[----:B------:R-:W-:Y:S05]  /*1b30*/  BSYNC B1 ;  /* 0x0000000000017941 */ /* 0x000fea0003800000 */
.L_x_229:
[C---:B------:R-:W-:Y:S01]  /*1b40*/  LEA R2, P0, R13.reuse, UR6, 0x1 ;  /* 0x000000060d027c11 */ /* 0x040fe2000f8008ff */
[----:B------:R-:W-:Y:S01]  /*1b50*/  IMAD.MOV.U32 R19, RZ, RZ, R5 ;  /* 0x000000ffff137224 */ /* 0x000fe200078e0005 */
[----:B------:R-:W-:Y:S01]  /*1b60*/  MOV R17, R11 ;  /* 0x0000000b00117202 */ /* 0x000fe20000000f00 */
[----:B------:R-:W-:Y:S01]  /*1b70*/  IMAD.MOV.U32 R18, RZ, RZ, R4 ;  /* 0x000000ffff127224 */ /* 0x000fe200078e0004 */
[C---:B------:R-:W-:Y:S01]  /*1b80*/  LEA.HI.X R3, R13.reuse, UR7, R12, 0x1, P0 ;  /* 0x000000070d037c11 */ /* 0x040fe200080f0c0c */
[----:B------:R-:W-:Y:S01]  /*1b90*/  IMAD.MOV.U32 R16, RZ, RZ, R10 ;  /* 0x000000ffff107224 */ /* 0x000fe200078e000a */
[----:B------:R-:W-:Y:S02]  /*1ba0*/  IADD3 R13, P0, R13, UR12, RZ ;  /* 0x0000000c0d0d7c10 */ /* 0x000fe4000ff1e0ff */
[----:B------:R-:W-:Y:S01]  /*1bb0*/  MOV R20, R15 ;  /* 0x0000000f00147202 */ /* 0x000fe20000000f00 */
[----:B------:R1:W-:Y:S02]  /*1bc0*/  STG.E.U16 desc[UR16][R2.64], R7 ;  /* 0x0000000702007986 */ /* 0x0003e4000c101510 */
[----:B------:R-:W-:Y:S01]  /*1bd0*/  IMAD.X R12, RZ, RZ, R12, P0 ;  /* 0x000000ffff0c7224 */ /* 0x000fe200000e060c */
[----:B------:R-:W-:Y:S04]  /*1be0*/  ISETP.GE.U32.AND P0, PT, R13, UR4, PT ;  /* 0x000000040d007c0c */ /* 0x000fe8000bf06070 */
[----:B------:R-:W-:Y:S11]  /*1bf0*/  ISETP.GE.U32.AND.EX P0, PT, R12, UR5, PT, P0 ;  /* 0x000000050c007c0c */ /* 0x000ff6000bf06100 */
[----:B------:R-:W-:Y:S02]  /*1c00*/  @!UPT UIADD3 URZ, URZ, URZ, URZ ;  /* 0x0000003f3f3ff290 */ /* 0x000fe4000fffe03f */
[----:B------:R-:W-:Y:S05]  /*1c10*/  @!P0 BRA `(.L_x_236) ;  /* 0xfffffff8001c8947 */ /* 0x000fea000383ffff */
[----:B------:R-:W-:Y:S05]  /*1c20*/  BSYNC B2 ;  /* 0x0000000000027941 */ /* 0x000fea0003800000 */
.L_x_228:
[----:B------:R-:W-:Y:S01]  /*1c30*/  MOV R14, R6 ;  /* 0x00000006000e7202 */ /* 0x000fe20000000f00 */
[----:B------:R-:W-:Y:S04]  /*1c40*/  STL.64 [R1+0x38], R10 ;  /* 0x0000380a01007387 */ /* 0x000fe80000100a00 */
[----:B------:R-:W-:Y:S04]  /*1c50*/  STL.64 [R1+0x40], R4 ;  /* 0x0000400401007387 */ /* 0x000fe80000100a00 */
[----:B------:R-:W-:Y:S01]  /*1c60*/  STL.64 [R1+0x30], R14 ;  /* 0x0000300e01007387 */ /* 0x000fe20000100a00 */
[----:B------:R-:W-:Y:S05]  /*1c70*/  EXIT ;  /* 0x000000000000794d */ /* 0x000fea0003800000 */
.L_x_237:
        /* <DEDUP_REMOVED lines=16> */
.L_x_307:


//--------------------- .text._ZN7cutlass6KernelINS_4gemm6kernel11GemmGroupedINS1_11threadblock13MmaMultistageINS1_9GemmShapeILi128ELi128ELi32EEENS_9transform11threadblock28PredicatedTileAccessIteratorINS_11MatrixShapeILi128ELi32EEENS_6half_tENS_6layout8RowMajorELi1ENS8_29PitchLinearWarpRakedThreadMapINS_16PitchLinearShapeILi32ELi128EEELi128ENSH_ILi4ELi8EEELi8EEENS_5ArrayISD_Li8ELb0EEELb0ENSE_9NoPermuteEEENS9_25RegularTileAccessIteratorISC_SD_NSE_37RowMajorTensorOpMultiplicandCrosswiseILi16ELi32EEELi0ESK_Li16EEELNS_4arch14CacheOperation4KindE1ENSA_INSB_ILi32ELi128EEESD_SF_Li0ENSG_INSH_ILi128ELi32EEELi128ENSH_ILi8ELi4EEELi8EEESM_Lb0ESN_EENSP_ISW_SD_NSE_37RowMajorTensorOpMultiplicandCongruousILi16ELi64EEELi0ESZ_Li16EEELSV_1EfSF_NS4_9MmaPolicyINS1_4warp11MmaTensorOpINS6_ILi64ELi64ELi32EEESD_SR_SD_S12_fSF_NS15_17MmaTensorOpPolicyINST_3MmaINS6_ILi16ELi8ELi16EEELi32ESD_SF_SD_NSE_11ColumnMajorEfSF_NST_13OpMultiplyAddEEENSB_ILi1ELi1EEEEELi1ELb0EbEENSB_ILi0ELi0EEES1H_Li1EEELi4ELNS1_23SharedMemoryClearOptionE0EbEENS_8epilogue11threadblock8EpilogueIS7_S1G_Li1ENS1M_22PredicatedTileIteratorINS1M_26OutputTileOptimalThreadMapINS1M_15OutputTileShapeILi128ELi8ELi2ELi1ELi1EEENS1Q_ILi1ELi8ELi1ELi1ELi8EEELi128ELi8ELi16EEESD_Lb0ESN_Lb0EEENS1L_4warp24FragmentIteratorTensorOpIS17_S1A_fNSL_IfLi4ELb1EEESF_EENS1V_25TileIteratorTensorOpMixedIS17_S1A_fLi32ELi16ELi8ELi8ELb0EEENS1M_23SharedLoadIteratorMixedINS1T_18CompactedThreadMapEfLi32ELi16ELi8ELi8ELb0EEENS1L_6thread17LinearCombinationISD_Li8EffLNS24_9ScaleType4KindE0ELNS_15FloatRoundStyleE2ESD_EENSB_ILi0ELi8EEELi2ELi1EEENS4_37GemmBatchedIdentityThreadblockSwizzleELNS2_17GroupScheduleModeE1ELb1EEEEEvNT_6ParamsE --------------------------
	.section	.text._ZN7cutlass6KernelINS_4gemm6kernel11GemmGroupedINS1_11threadblock13MmaMultistageINS1_9GemmShapeILi128ELi128ELi32EEENS_9transform11threadblock28PredicatedTileAccessIteratorINS_11MatrixShapeILi128ELi32EEENS_6half_tENS_6layout8RowMajorELi1ENS8_29PitchLinearWarpRakedThreadMapINS_16PitchLinearShapeILi32ELi128EEELi128ENSH_ILi4ELi8EEELi8EEENS_5ArrayISD_Li8ELb0EEELb0ENSE_9NoPermuteEEENS9_25RegularTileAccessIteratorISC_SD_NSE_37RowMajorTensorOpMultiplicandCrosswiseILi16ELi32EEELi0ESK_Li16EEELNS_4arch14CacheOperation4KindE1ENSA_INSB_ILi32ELi128EEESD_SF_Li0ENSG_INSH_ILi128ELi32EEELi128ENSH_ILi8ELi4EEELi8EEESM_Lb0ESN_EENSP_ISW_SD_NSE_37RowMajorTensorOpMultiplicandCongruousILi16ELi64EEELi0ESZ_Li16EEELSV_1EfSF_NS4_9MmaPolicyINS1_4warp11MmaTensorOpINS6_ILi64ELi64ELi32EEESD_SR_SD_S12_fSF_NS15_17MmaTensorOpPolicyINST_3MmaINS6_ILi16ELi8ELi16EEELi32ESD_SF_SD_NSE_11ColumnMajorEfSF_NST_13OpMultiplyAddEEENSB_ILi1ELi1EEEEELi1ELb0EbEENSB_ILi0ELi0EEES1H_Li1EEELi4ELNS1_23SharedMemoryClearOptionE0EbEENS_8epilogue11threadblock8EpilogueIS7_S1G_Li1ENS1M_22PredicatedTileIteratorINS1M_26OutputTileOptimalThreadMapINS1M_15OutputTileShapeILi128ELi8ELi2ELi1ELi1EEENS1Q_ILi1ELi8ELi1ELi1ELi8EEELi128ELi8ELi16EEESD_Lb0ESN_Lb0EEENS1L_4warp24FragmentIteratorTensorOpIS17_S1A_fNSL_IfLi4ELb1EEESF_EENS1V_25TileIteratorTensorOpMixedIS17_S1A_fLi32ELi16ELi8ELi8ELb0EEENS1M_23SharedLoadIteratorMixedINS1T_18CompactedThreadMapEfLi32ELi16ELi8ELi8ELb0EEENS1L_6thread17LinearCombinationISD_Li8EffLNS24_9ScaleType4KindE0ELNS_15FloatRoundStyleE2ESD_EENSB_ILi0ELi8EEELi2ELi1EEENS4_37GemmBatchedIdentityThreadblockSwizzleELNS2_17GroupScheduleModeE1ELb1EEEEEvNT_6ParamsE,"ax",@progbits
	.align	128
.text._ZN7cutlass6KernelINS_4gemm6kernel11GemmGroupedINS1_11threadblock13MmaMultistageINS1_9GemmShapeILi128ELi128ELi32EEENS_9transform11threadblock28PredicatedTileAccessIteratorINS_11MatrixShapeILi128ELi32EEENS_6half_tENS_6layout8RowMajorELi1ENS8_29PitchLinearWarpRakedThreadMapINS_16PitchLinearShapeILi32ELi128EEELi128ENSH_ILi4ELi8EEELi8EEENS_5ArrayISD_Li8ELb0EEELb0ENSE_9NoPermuteEEENS9_25RegularTileAccessIteratorISC_SD_NSE_37RowMajorTensorOpMultiplicandCrosswiseILi16ELi32EEELi0ESK_Li16EEELNS_4arch14CacheOperation4KindE1ENSA_INSB_ILi32ELi128EEESD_SF_Li0ENSG_INSH_ILi128ELi32EEELi128ENSH_ILi8ELi4EEELi8EEESM_Lb0ESN_EENSP_ISW_SD_NSE_37RowMajorTensorOpMultiplicandCongruousILi16ELi64EEELi0ESZ_Li16EEELSV_1EfSF_NS4_9MmaPolicyINS1_4warp11MmaTensorOpINS6_ILi64ELi64ELi32EEESD_SR_SD_S12_fSF_NS15_17MmaTensorOpPolicyINST_3MmaINS6_ILi16ELi8ELi16EEELi32ESD_SF_SD_NSE_11ColumnMajorEfSF_NST_13OpMultiplyAddEEENSB_ILi1ELi1EEEEELi1ELb0EbEENSB_ILi0ELi0EEES1H_Li1EEELi4ELNS1_23SharedMemoryClearOptionE0EbEENS_8epilogue11threadblock8EpilogueIS7_S1G_Li1ENS1M_22PredicatedTileIteratorINS1M_26OutputTileOptimalThreadMapINS1M_15OutputTileShapeILi128ELi8ELi2ELi1ELi1EEENS1Q_ILi1ELi8ELi1ELi1ELi8EEELi128ELi8ELi16EEESD_Lb0ESN_Lb0EEENS1L_4warp24FragmentIteratorTensorOpIS17_S1A_fNSL_IfLi4ELb1EEESF_EENS1V_25TileIteratorTensorOpMixedIS17_S1A_fLi32ELi16ELi8ELi8ELb0EEENS1M_23SharedLoadIteratorMixedINS1T_18CompactedThreadMapEfLi32ELi16ELi8ELi8ELb0EEENS1L_6thread17LinearCombinationISD_Li8EffLNS24_9ScaleType4KindE0ELNS_15FloatRoundStyleE2ESD_EENSB_ILi0ELi8EEELi2ELi1EEENS4_37GemmBatchedIdentityThreadblockSwizzleELNS2_17GroupScheduleModeE1ELb1EEEEEvNT_6ParamsE:
        .type           _ZN7cutlass6KernelINS_4gemm6kernel11GemmGroupedINS1_11threadblock13MmaMultistageINS1_9GemmShapeILi128ELi128ELi32EEENS_9transform11threadblock28PredicatedTileAccessIteratorINS_11MatrixShapeILi128ELi32EEENS_6half_tENS_6layout8RowMajorELi1ENS8_29PitchLinearWarpRakedThreadMapINS_16PitchLinearShapeILi32ELi128EEELi128ENSH_ILi4ELi8EEELi8EEENS_5ArrayISD_Li8ELb0EEELb0ENSE_9NoPermuteEEENS9_25RegularTileAccessIteratorISC_SD_NSE_37RowMajorTensorOpMultiplicandCrosswiseILi16ELi32EEELi0ESK_Li16EEELNS_4arch14CacheOperation4KindE1ENSA_INSB_ILi32ELi128EEESD_SF_Li0ENSG_INSH_ILi128ELi32EEELi128ENSH_ILi8ELi4EEELi8EEESM_Lb0ESN_EENSP_ISW_SD_NSE_37RowMajorTensorOpMultiplicandCongruousILi16ELi64EEELi0ESZ_Li16EEELSV_1EfSF_NS4_9MmaPolicyINS1_4warp11MmaTensorOpINS6_ILi64ELi64ELi32EEESD_SR_SD_S12_fSF_NS15_17MmaTensorOpPolicyINST_3MmaINS6_ILi16ELi8ELi16EEELi32ESD_SF_SD_NSE_11ColumnMajorEfSF_NST_13OpMultiplyAddEEENSB_ILi1ELi1EEEEELi1ELb0EbEENSB_ILi0ELi0EEES1H_Li1EEELi4ELNS1_23SharedMemoryClearOptionE0EbEENS_8epilogue11threadblock8EpilogueIS7_S1G_Li1ENS1M_22PredicatedTileIteratorINS1M_26OutputTileOptimalThreadMapINS1M_15OutputTileShapeILi128ELi8ELi2ELi1ELi1EEENS1Q_ILi1ELi8ELi1ELi1ELi8EEELi128ELi8ELi16EEESD_Lb0ESN_Lb0EEENS1L_4warp24FragmentIteratorTensorOpIS17_S1A_fNSL_IfLi4ELb1EEESF_EENS1V_25TileIteratorTensorOpMixedIS17_S1A_fLi32ELi16ELi8ELi8ELb0EEENS1M_23SharedLoadIteratorMixedINS1T_18CompactedThreadMapEfLi32ELi16ELi8ELi8ELb0EEENS1L_6thread17LinearCombinationISD_Li8EffLNS24_9ScaleType4KindE0ELNS_15FloatRoundStyleE2ESD_EENSB_ILi0ELi8EEELi2ELi1EEENS4_37GemmBatchedIdentityThreadblockSwizzleELNS2_17GroupScheduleModeE1ELb1EEEEEvNT_6ParamsE,@function
        .size           _ZN7cutlass6KernelINS_4gemm6kernel11GemmGroupedINS1_11threadblock13MmaMultistageINS1_9GemmShapeILi128ELi128ELi32EEENS_9transform11threadblock28PredicatedTileAccessIteratorINS_11MatrixShapeILi128ELi32EEENS_6half_tENS_6layout8RowMajorELi1ENS8_29PitchLinearWarpRakedThreadMapINS_16PitchLinearShapeILi32ELi128EEELi128ENSH_ILi4ELi8EEELi8EEENS_5ArrayISD_Li8ELb0EEELb0ENSE_9NoPermuteEEENS9_25RegularTileAccessIteratorISC_SD_NSE_37RowMajorTensorOpMultiplicandCrosswiseILi16ELi32EEELi0ESK_Li16EEELNS_4arch14CacheOperation4KindE1ENSA_INSB_ILi32ELi128EEESD_SF_Li0ENSG_INSH_ILi128ELi32EEELi128ENSH_ILi8ELi4EEELi8EEESM_Lb0ESN_EENSP_ISW_SD_NSE_37RowMajorTensorOpMultiplicandCongruousILi16ELi64EEELi0ESZ_Li16EEELSV_1EfSF_NS4_9MmaPolicyINS1_4warp11MmaTensorOpINS6_ILi64ELi64ELi32EEESD_SR_SD_S12_fSF_NS15_17MmaTensorOpPolicyINST_3MmaINS6_ILi16ELi8ELi16EEELi32ESD_SF_SD_NSE_11ColumnMajorEfSF_NST_13OpMultiplyAddEEENSB_ILi1ELi1EEEEELi1ELb0EbEENSB_ILi0ELi0EEES1H_Li1EEELi4ELNS1_23SharedMemoryClearOptionE0EbEENS_8epilogue11threadblock8EpilogueIS7_S1G_Li1ENS1M_22PredicatedTileIteratorINS1M_26OutputTileOptimalThreadMapINS1M_15OutputTileShapeILi128ELi8ELi2ELi1ELi1EEENS1Q_ILi1ELi8ELi1ELi1ELi8EEELi128ELi8ELi16EEESD_Lb0ESN_Lb0EEENS1L_4warp24FragmentIteratorTensorOpIS17_S1A_fNSL_IfLi4ELb1EEESF_EENS1V_25TileIteratorTensorOpMixedIS17_S1A_fLi32ELi16ELi8ELi8ELb0EEENS1M_23SharedLoadIteratorMixedINS1T_18CompactedThreadMapEfLi32ELi16ELi8ELi8ELb0EEENS1L_6thread17LinearCombinationISD_Li8EffLNS24_9ScaleType4KindE0ELNS_15FloatRoundStyleE2ESD_EENSB_ILi0ELi8EEELi2ELi1EEENS4_37GemmBatchedIdentityThreadblockSwizzleELNS2_17GroupScheduleModeE1ELb1EEEEEvNT_6ParamsE,(.L_x_300 - _ZN7cutlass6KernelINS_4gemm6kernel11GemmGroupedINS1_11threadblock13MmaMultistageINS1_9GemmShapeILi128ELi128ELi32EEENS_9transform11threadblock28PredicatedTileAccessIteratorINS_11MatrixShapeILi128ELi32EEENS_6half_tENS_6layout8RowMajorELi1ENS8_29PitchLinearWarpRakedThreadMapINS_16PitchLinearShapeILi32ELi128EEELi128ENSH_ILi4ELi8EEELi8EEENS_5ArrayISD_Li8ELb0EEELb0ENSE_9NoPermuteEEENS9_25RegularTileAccessIteratorISC_SD_NSE_37RowMajorTensorOpMultiplicandCrosswiseILi16ELi32EEELi0ESK_Li16EEELNS_4arch14CacheOperation4KindE1ENSA_INSB_ILi32ELi128EEESD_SF_Li0ENSG_INSH_ILi128ELi32EEELi128ENSH_ILi8ELi4EEELi8EEESM_Lb0ESN_EENSP_ISW_SD_NSE_37RowMajorTensorOpMultiplicandCongruousILi16ELi64EEELi0ESZ_Li16EEELSV_1EfSF_NS4_9MmaPolicyINS1_4warp11MmaTensorOpINS6_ILi64ELi64ELi32EEESD_SR_SD_S12_fSF_NS15_17MmaTensorOpPolicyINST_3MmaINS6_ILi16ELi8ELi16EEELi32ESD_SF_SD_NSE_11ColumnMajorEfSF_NST_13OpMultiplyAddEEENSB_ILi1ELi1EEEEELi1ELb0EbEENSB_ILi0ELi0EEES1H_Li1EEELi4ELNS1_23SharedMemoryClearOptionE0EbEENS_8epilogue11threadblock8EpilogueIS7_S1G_Li1ENS1M_22PredicatedTileIteratorINS1M_26OutputTileOptimalThreadMapINS1M_15OutputTileShapeILi128ELi8ELi2ELi1ELi1EEENS1Q_ILi1ELi8ELi1ELi1ELi8EEELi128ELi8ELi16EEESD_Lb0ESN_Lb0EEENS1L_4warp24FragmentIteratorTensorOpIS17_S1A_fNSL_IfLi4ELb1EEESF_EENS1V_25TileIteratorTensorOpMixedIS17_S1A_fLi32ELi16ELi8ELi8ELb0EEENS1M_23SharedLoadIteratorMixedINS1T_18CompactedThreadMapEfLi32ELi16ELi8ELi8ELb0EEENS1L_6thread17LinearCombinationISD_Li8EffLNS24_9ScaleType4KindE0ELNS_15FloatRoundStyleE2ESD_EENSB_ILi0ELi8EEELi2ELi1EEENS4_37GemmBatchedIdentityThreadblockSwizzleELNS2_17GroupScheduleModeE1ELb1EEEEEvNT_6ParamsE)
        .other          _ZN7cutlass6KernelINS_4gemm6kernel11GemmGroupedINS1_11threadblock13MmaMultistageINS1_9GemmShapeILi128ELi128ELi32EEENS_9transform11threadblock28PredicatedTileAccessIteratorINS_11MatrixShapeILi128ELi32EEENS_6half_tENS_6layout8RowMajorELi1ENS8_29PitchLinearWarpRakedThreadMapINS_16PitchLinearShapeILi32ELi128EEELi128ENSH_ILi4ELi8EEELi8EEENS_5ArrayISD_Li8ELb0EEELb0ENSE_9NoPermuteEEENS9_25RegularTileAccessIteratorISC_SD_NSE_37RowMajorTensorOpMultiplicandCrosswiseILi16ELi32EEELi0ESK_Li16EEELNS_4arch14CacheOperation4KindE1ENSA_INSB_ILi32ELi128EEESD_SF_Li0ENSG_INSH_ILi128ELi32EEELi128ENSH_ILi8ELi4EEELi8EEESM_Lb0ESN_EENSP_ISW_SD_NSE_37RowMajorTensorOpMultiplicandCongruousILi16ELi64EEELi0ESZ_Li16EEELSV_1EfSF_NS4_9MmaPolicyINS1_4warp11MmaTensorOpINS6_ILi64ELi64ELi32EEESD_SR_SD_S12_fSF_NS15_17MmaTensorOpPolicyINST_3MmaINS6_ILi16ELi8ELi16EEELi32ESD_SF_SD_NSE_11ColumnMajorEfSF_NST_13OpMultiplyAddEEENSB_ILi1ELi1EEEEELi1ELb0EbEENSB_ILi0ELi0EEES1H_Li1EEELi4ELNS1_23SharedMemoryClearOptionE0EbEENS_8epilogue11threadblock8EpilogueIS7_S1G_Li1ENS1M_22PredicatedTileIteratorINS1M_26OutputTileOptimalThreadMapINS1M_15OutputTileShapeILi128ELi8ELi2ELi1ELi1EEENS1Q_ILi1ELi8ELi1ELi1ELi8EEELi128ELi8ELi16EEESD_Lb0ESN_Lb0EEENS1L_4warp24FragmentIteratorTensorOpIS17_S1A_fNSL_IfLi4ELb1EEESF_EENS1V_25TileIteratorTensorOpMixedIS17_S1A_fLi32ELi16ELi8ELi8ELb0EEENS1M_23SharedLoadIteratorMixedINS1T_18CompactedThreadMapEfLi32ELi16ELi8ELi8ELb0EEENS1L_6thread17LinearCombinationISD_Li8EffLNS24_9ScaleType4KindE0ELNS_15FloatRoundStyleE2ESD_EENSB_ILi0ELi8EEELi2ELi1EEENS4_37GemmBatchedIdentityThreadblockSwizzleELNS2_17GroupScheduleModeE1ELb1EEEEEvNT_6ParamsE,@"STO_CUDA_ENTRY STV_DEFAULT"
_ZN7cutlass6KernelINS_4gemm6kernel11GemmGroupedINS1_11threadblock13MmaMultistageINS1_9GemmShapeILi128ELi128ELi32EEENS_9transform11threadblock28PredicatedTileAccessIteratorINS_11MatrixShapeILi128ELi32EEENS_6half_tENS_6layout8RowMajorELi1ENS8_29PitchLinearWarpRakedThreadMapINS_16PitchLinearShapeILi32ELi128EEELi128ENSH_ILi4ELi8EEELi8EEENS_5ArrayISD_Li8ELb0EEELb0ENSE_9NoPermuteEEENS9_25RegularTileAccessIteratorISC_SD_NSE_37RowMajorTensorOpMultiplicandCrosswiseILi16ELi32EEELi0ESK_Li16EEELNS_4arch14CacheOperation4KindE1ENSA_INSB_ILi32ELi128EEESD_SF_Li0ENSG_INSH_ILi128ELi32EEELi128ENSH_ILi8ELi4EEELi8EEESM_Lb0ESN_EENSP_ISW_SD_NSE_37RowMajorTensorOpMultiplicandCongruousILi16ELi64EEELi0ESZ_Li16EEELSV_1EfSF_NS4_9MmaPolicyINS1_4warp11MmaTensorOpINS6_ILi64ELi64ELi32EEESD_SR_SD_S12_fSF_NS15_17MmaTensorOpPolicyINST_3MmaINS6_ILi16ELi8ELi16EEELi32ESD_SF_SD_NSE_11ColumnMajorEfSF_NST_13OpMultiplyAddEEENSB_ILi1ELi1EEEEELi1ELb0EbEENSB_ILi0ELi0EEES1H_Li1EEELi4ELNS1_23SharedMemoryClearOptionE0EbEENS_8epilogue11threadblock8EpilogueIS7_S1G_Li1ENS1M_22PredicatedTileIteratorINS1M_26OutputTileOptimalThreadMapINS1M_15OutputTileShapeILi128ELi8ELi2ELi1ELi1EEENS1Q_ILi1ELi8ELi1ELi1ELi8EEELi128ELi8ELi16EEESD_Lb0ESN_Lb0EEENS1L_4warp24FragmentIteratorTensorOpIS17_S1A_fNSL_IfLi4ELb1EEESF_EENS1V_25TileIteratorTensorOpMixedIS17_S1A_fLi32ELi16ELi8ELi8ELb0EEENS1M_23SharedLoadIteratorMixedINS1T_18CompactedThreadMapEfLi32ELi16ELi8ELi8ELb0EEENS1L_6thread17LinearCombinationISD_Li8EffLNS24_9ScaleType4KindE0ELNS_15FloatRoundStyleE2ESD_EENSB_ILi0ELi8EEELi2ELi1EEENS4_37GemmBatchedIdentityThreadblockSwizzleELNS2_17GroupScheduleModeE1ELb1EEEEEvNT_6ParamsE:
[----:B------:R-:W-:Y:S01]  /*0000*/  LDC R1, c[0x0][0x28] ;  /* 0x00000a00ff017b82 */ /* 0x000fe20000000800 */
[----:B------:R-:W-:Y:S01]  /*0010*/  ULDC UR5, c[0x0][0xc] ;  /* 0x0000030000057ab9 */ /* 0x000fe20000000800 */
[----:B------:R-:W-:Y:S01]  /*0020*/  UMOV UR8, URZ ;  /* 0x0000003f00087c82 */ /* 0x000fe20008000000 */
[----:B------:R-:W1:Y:S01]  /*0030*/  I2F.U32.RP R3, UR5 ;  /* 0x0000000500037d06 */ /* 0x000e620008209000 */
[----:B------:R-:W2:Y:S01]  /*0040*/  S2R R199, SR_TID.X ;  /* 0x0000000000c77919 */ /* 0x000ea20000002100 */
[----:B------:R-:W-:Y:S01]  /*0050*/  UISETP.NE.U32.AND UP0, UPT, UR5, URZ, UPT ;  /* 0x0000003f0500728c */ /* 0x000fe2000bf05070 */
[----:B------:R-:W-:Y:S01]  /*0060*/  LOP3.LUT R0, R0, 0xfffffff7, RZ, 0xc0, !PT ;  /* 0xfffffff700007812 */ /* 0x000fe200078ec0ff */
[----:B------:R-:W-:Y:S01]  /*0070*/  ULDC.64 UR18, c[0x0][0x208] ;  /* 0x0000820000127ab9 */ /* 0x000fe20000000a00 */
[----:B------:R-:W-:Y:S03]  /*0080*/  BSSY B0, `(.L_x_238) ;  /* 0x0000023000007945 */ /* 0x000fe60003800000 */
[----:B-1----:R-:W1:Y:S02]  /*0090*/  MUFU.RCP R2, R3 ;  /* 0x0000000300027308 */ /* 0x002e640000001000 */
[----:B-1----:R-:W-:Y:S01]  /*00a0*/  VIADD R2, R2, 0xffffffe ;  /* 0x0ffffffe02027836 */ /* 0x002fe20000000000 */
[----:B--2---:R-:W-:-:S05]  /*00b0*/  ISETP.GT.AND P0, PT, R199, 0x7f, PT ;  /* 0x0000007fc700780c */ /* 0x004fca0003f04270 */
[----:B------:R-:W1:Y:S08]  /*00c0*/  F2I.FTZ.U32.TRUNC.NTZ R2, R2 ;  /* 0x0000000200027305 */ /* 0x000e70000021f000 */
[----:B------:R-:W-:Y:S02]  /*00d0*/  @P0 LOP3.LUT R0, R0, 0x8, RZ, 0xfc, !PT ;  /* 0x0000000800000812 */ /* 0x000fe400078efcff */
[----:B-1----:R-:W-:-:S13]  /*00e0*/  R2UR UR9, R2 ;  /* 0x00000000020972ca */ /* 0x002fda00000e0000 */
[----:B------:R-:W-:-:S04]  /*00f0*/  UIADD3 UR4, URZ, -UR9, URZ ;  /* 0x800000093f047290 */ /* 0x000fc8000fffe03f */
[----:B------:R-:W-:-:S04]  /*0100*/  UIMAD UR4, UR4, UR5, URZ ;  /* 0x00000005040472a4 */ /* 0x000fc8000f8e023f */
[----:B------:R-:W-:-:S03]  /*0110*/  UIMAD.WIDE.U32 UR8, UR9, UR4, UR8 ;  /* 0x00000004090872a5 */ /* 0x000fc6000f8e0008 */
[----:B------:R-:W-:Y:S02]  /*0120*/  ULDC UR4, c[0x0][0x228] ;  /* 0x00008a0000047ab9 */ /* 0x000fe40000000800 */
[----:B------:R-:W-:-:S04]  /*0130*/  UIADD3 UR7, UR5, -0x1, UR4 ;  /* 0xffffffff05077890 */ /* 0x000fc8000fffe004 */
[----:B------:R-:W-:-:S04]  /*0140*/  UIMAD.WIDE.U32 UR16, UR9, UR7, URZ ;  /* 0x00000007091072a5 */ /* 0x000fc8000f8e003f */
[----:B------:R-:W-:-:S04]  /*0150*/  UIADD3 UR6, -UR17, URZ, URZ ;  /* 0x0000003f11067290 */ /* 0x000fc8000fffe13f */
[----:B------:R-:W-:-:S03]  /*0160*/  UIMAD UR6, UR5, UR6, UR7 ;  /* 0x00000006050672a4 */ /* 0x000fc6000f8e0207 */
[----:B------:R-:W1:Y:S01]  /*0170*/  S2UR UR16, SR_CTAID.X ;  /* 0x00000000001079c3 */ /* 0x000e620000002500 */
[----:B------:R-:W-:-:S11]  /*0180*/  UISETP.GE.U32.AND UP2, UPT, UR6, UR5, UPT ;  /* 0x000000050600728c */ /* 0x000fd6000bf46070 */
[----:B------:R-:W-:Y:S02]  /*0190*/  @UP2 UIADD3 UR6, UR6, -UR5, URZ ;  /* 0x8000000506062290 */ /* 0x000fe4000fffe03f */
[----:B------:R-:W-:Y:S02]  /*01a0*/  @UP2 UIADD3 UR17, UR17, 0x1, URZ ;  /* 0x0000000111112890 */ /* 0x000fe4000fffe03f */
[----:B------:R-:W-:-:S11]  /*01b0*/  UISETP.GE.U32.AND UP1, UPT, UR6, UR5, UPT ;  /* 0x000000050600728c */ /* 0x000fd6000bf26070 */
[----:B------:R-:W-:Y:S02]  /*01c0*/  @UP1 UIADD3 UR17, UR17, 0x1, URZ ;  /* 0x0000000111111890 */ /* 0x000fe4000fffe03f */
[----:B------:R-:W-:-:S06]  /*01d0*/  @!UP0 ULOP3.LUT UR17, URZ, UR5, URZ, 0x33, !UPT ;  /* 0x000000053f118292 */ /* 0x000fcc000f8e333f */
[----:B------:R-:W-:-:S13]  /*01e0*/  ISETP.GE.OR P0, PT, R199, UR17, P0 ;  /* 0x00000011c7007c0c */ /* 0x000fda0008706670 */
[----:B-1----:R-:W-:Y:S05]  /*01f0*/  @P0 BRA `(.L_x_239) ;  /* 0x00000000002c0947 */ /* 0x002fea0003800000 */
[----:B------:R-:W1:Y:S01]  /*0200*/  LDC.64 R2, c[0x0][0x220] ;  /* 0x00008800ff027b82 */ /* 0x000e620000000a00 */
[----:B------:R-:W-:-:S05]  /*0210*/  MOV R0, UR16 ;  /* 0x0000001000007c02 */ /* 0x000fca0008000f00 */
[----:B------:R-:W-:-:S04]  /*0220*/  IMAD R5, R0, UR17, R199 ;  /* 0x0000001100057c24 */ /* 0x000fc8000f8e02c7 */
[----:B-1----:R-:W-:-:S05]  /*0230*/  IMAD.WIDE R4, R5, 0x8, R2 ;  /* 0x0000000805047825 */ /* 0x002fca00078e0202 */
[----:B------:R-:W2:Y:S04]  /*0240*/  LDG.E R3, desc[UR18][R4.64+0x4] ;  /* 0x0000041204037981 */ /* 0x000ea8000c1e1900 */
[----:B------:R-:W2:Y:S01]  /*0250*/  LDG.E R2, desc[UR18][R4.64] ;  /* 0x0000001204027981 */ /* 0x000ea2000c1e1900 */
[----:B------:R-:W1:Y:S01]  /*0260*/  S2UR UR5, SR_CgaCtaId ;  /* 0x00000000000579c3 */ /* 0x000e620000008800 */
[----:B------:R-:W-:Y:S02]  /*0270*/  UMOV UR6, 0x400 ;  /* 0x0000040000067882 */ /* 0x000fe40000000000 */
[----:B-1----:R-:W-:-:S06]  /*0280*/  ULEA UR5, UR5, UR6, 0x18 ;  /* 0x0000000605057291 */ /* 0x002fcc000f8ec03f */
[----:B------:R-:W-:-:S05]  /*0290*/  LEA R0, R199, UR5, 0x3 ;  /* 0x00000005c7007c11 */ /* 0x000fca000f8e18ff */
[----:B--2---:R1:W-:Y:S02]  /*02a0*/  STS.64 [R0+0x10000], R2 ;  /* 0x0100000200007388 */ /* 0x0043e40000000a00 */
.L_x_239:
[----:B------:R-:W-:Y:S05]  /*02b0*/  BSYNC B0 ;  /* 0x0000000000007941 */ /* 0x000fea0003800000 */
.L_x_238:
[----:B------:R-:W-:-:S06]  /*02c0*/  UISETP.GE.AND UP0, UPT, UR16, UR4, UPT ;  /* 0x000000041000728c */ /* 0x000fcc000bf06270 */
[----:B------:R-:W-:-:S13]  /*02d0*/  PLOP3.LUT P0, PT, PT, PT, UP0, 0x80, 0x0 ;  /* 0x000000000000781c */ /* 0x000fda0003f0f008 */
[----:B------:R-:W-:Y:S05]  /*02e0*/  @P0 EXIT ;  /* 0x000000000000094d */ /* 0x000fea0003800000 */
[----:B-1----:R-:W-:Y:S01]  /*02f0*/  SHF.R.S32.HI R0, RZ, 0x1f, R199 ;  /* 0x0000001fff007819 */ /* 0x002fe200000114c7 */
[----:B------:R-:W1:Y:S01]  /*0300*/  S2UR UR8, SR_CgaCtaId ;  /* 0x00000000000879c3 */ /* 0x000e620000008800 */
[----:B------:R-:W-:Y:S01]  /*0310*/  UMOV UR4, 0x400 ;  /* 0x0000040000047882 */ /* 0x000fe20000000000 */
[----:B------:R-:W-:Y:S01]  /*0320*/  UMOV UR15, URZ ;  /* 0x0000003f000f7c82 */ /* 0x000fe20008000000 */
[CC--:B------:R-:W-:Y:S01]  /*0330*/  LEA.HI R208, R0.reuse, R199.reuse, RZ, 0x5 ;  /* 0x000000c700d07211 */ /* 0x0c0fe200078f28ff */
[----:B------:R-:W-:Y:S01]  /*0340*/  ULDC UR10, c[0x0][0x238] ;  /* 0x00008e00000a7ab9 */ /* 0x000fe20000000800 */
[----:B------:R-:W-:Y:S01]  /*0350*/  LEA.HI R3, R0, R199, RZ, 0x7 ;  /* 0x000000c700037211 */ /* 0x000fe200078f38ff */
[----:B------:R-:W-:Y:S01]  /*0360*/  ULDC UR9, c[0x0][0x23c] ;  /* 0x00008f0000097ab9 */ /* 0x000fe20000000800 */
[--C-:B------:R-:W-:Y:S02]  /*0370*/  SHF.R.S32.HI R207, RZ, 0x5, R208.reuse ;  /* 0x00000005ffcf7819 */ /* 0x100fe400000114d0 */
[----:B------:R-:W-:-:S02]  /*0380*/  SHF.R.S32.HI R4, RZ, 0x1f, R208 ;  /* 0x0000001fff047819 */ /* 0x000fc400000114d0 */
[----:B------:R-:W-:Y:S02]  /*0390*/  LOP3.LUT R208, R208, 0xffffffe0, RZ, 0xc0, !PT ;  /* 0xffffffe0d0d07812 */ /* 0x000fe400078ec0ff */
[----:B------:R-:W-:Y:S02]  /*03a0*/  LEA.HI R4, R4, R207, RZ, 0x2 ;  /* 0x000000cf04047211 */ /* 0x000fe400078f10ff */
[----:B------:R-:W-:Y:S01]  /*03b0*/  SHF.R.S32.HI R5, RZ, 0x7, R3 ;  /* 0x00000007ff057819 */ /* 0x000fe20000011403 */
[----:B------:R-:W-:Y:S01]  /*03c0*/  IMAD.IADD R7, R199, 0x1, -R208 ;  /* 0x00000001c7077824 */ /* 0x000fe200078e0ad0 */
[----:B------:R-:W-:Y:S02]  /*03d0*/  LOP3.LUT R4, R4, 0xfffffffc, RZ, 0xc0, !PT ;  /* 0xfffffffc04047812 */ /* 0x000fe400078ec0ff */
[----:B------:R-:W-:Y:S02]  /*03e0*/  LOP3.LUT R3, R3, 0xffffff80, RZ, 0xc0, !PT ;  /* 0xffffff8003037812 */ /* 0x000fe400078ec0ff */
[----:B------:R-:W-:Y:S01]  /*03f0*/  SHF.R.S32.HI R0, RZ, 0x1f, R7 ;  /* 0x0000001fff007819 */ /* 0x000fe20000011407 */
[----:B------:R-:W-:-:S02]  /*0400*/  IMAD.IADD R4, R207, 0x1, -R4 ;  /* 0x00000001cf047824 */ /* 0x000fc400078e0a04 */
[----:B------:R-:W-:Y:S01]  /*0410*/  IMAD.SHL.U32 R207, R207, 0x8, RZ ;  /* 0x00000008cfcf7824 */ /* 0x000fe200078e00ff */
[CC--:B------:R-:W-:Y:S01]  /*0420*/  LEA.HI R210, R0.reuse, R7.reuse, RZ, 0x4 ;  /* 0x0000000700d27211 */ /* 0x0c0fe200078f20ff */
[----:B-1----:R-:W-:Y:S01]  /*0430*/  ULEA UR8, UR8, UR4, 0x18 ;  /* 0x0000000408087291 */ /* 0x002fe2000f8ec03f */
[CC--:B------:R-:W-:Y:S02]  /*0440*/  LEA.HI R212, R0.reuse, R7.reuse, RZ, 0x2 ;  /* 0x0000000700d47211 */ /* 0x0c0fe400078f10ff */
[----:B------:R-:W-:Y:S01]  /*0450*/  LEA.HI R0, R0, R7, RZ, 0x3 ;  /* 0x0000000700007211 */ /* 0x000fe200078f18ff */
[----:B------:R-:W-:Y:S01]  /*0460*/  UIADD3 UR4, UR8, 0x8000, URZ ;  /* 0x0000800008047890 */ /* 0x000fe2000fffe03f */
[----:B------:R-:W-:Y:S02]  /*0470*/  LEA.HI.SX32 R6, R210, R3, 0x1c ;  /* 0x00000003d2067211 */ /* 0x000fe400078fe2ff */
[C---:B------:R-:W-:Y:S02]  /*0480*/  LEA.HI.SX32 R207, R0.reuse, R207, 0x1d ;  /* 0x000000cf00cf7211 */ /* 0x040fe400078feaff */
[----:B------:R-:W-:-:S02]  /*0490*/  LOP3.LUT R0, R0, 0xfffffff8, RZ, 0xc0, !PT ;  /* 0xfffffff800007812 */ /* 0x000fc400078ec0ff */
[----:B------:R-:W-:Y:S01]  /*04a0*/  LEA.HI R3, R4, R4, RZ, 0x1 ;  /* 0x0000000404037211 */ /* 0x000fe200078f08ff */
[----:B------:R-:W-:Y:S01]  /*04b0*/  VIADD R206, R207, 0x4 ;  /* 0x00000004cfce7836 */ /* 0x000fe20000000000 */
[----:B------:R-:W-:Y:S01]  /*04c0*/  SHF.R.S32.HI R2, RZ, 0x1f, R207 ;  /* 0x0000001fff027819 */ /* 0x000fe200000114cf */
[----:B------:R-:W-:Y:S01]  /*04d0*/  IMAD.IADD R211, R7, 0x1, -R0 ;  /* 0x0000000107d37824 */ /* 0x000fe200078e0a00 */
[----:B------:R-:W-:Y:S01]  /*04e0*/  LOP3.LUT R210, R210, 0xfffffff0, RZ, 0xc0, !PT ;  /* 0xfffffff0d2d27812 */ /* 0x000fe200078ec0ff */
[----:B------:R-:W-:Y:S01]  /*04f0*/  IMAD R0, R5, -0x70, R6 ;  /* 0xffffff9005007824 */ /* 0x000fe200078e0206 */
[----:B------:R-:W-:Y:S02]  /*0500*/  LOP3.LUT R9, R3, 0x3ffffffe, RZ, 0xc0, !PT ;  /* 0x3ffffffe03097812 */ /* 0x000fe400078ec0ff */
[----:B------:R-:W-:Y:S01]  /*0510*/  LEA.HI R2, R2, R207, RZ, 0x3 ;  /* 0x000000cf02027211 */ /* 0x000fe200078f18ff */
[----:B------:R-:W-:Y:S01]  /*0520*/  IMAD.IADD R210, R7, 0x1, -R210 ;  /* 0x0000000107d27824 */ /* 0x000fe200078e0ad2 */
[----:B------:R-:W-:Y:S01]  /*0530*/  SHF.R.S32.HI R3, RZ, 0x1, R3 ;  /* 0x00000001ff037819 */ /* 0x000fe20000011403 */
[----:B------:R-:W-:Y:S01]  /*0540*/  IMAD.IADD R9, R4, 0x1, -R9 ;  /* 0x0000000104097824 */ /* 0x000fe200078e0a09 */
[----:B------:R-:W-:-:S02]  /*0550*/  LEA.HI.SX32 R208, R212, R208, 0x1e ;  /* 0x000000d0d4d07211 */ /* 0x000fc400078ff2ff */
[----:B------:R-:W-:Y:S01]  /*0560*/  LOP3.LUT R212, R212, 0xfffffffc, RZ, 0xc0, !PT ;  /* 0xfffffffcd4d47812 */ /* 0x000fe200078ec0ff */
[C---:B------:R-:W-:Y:S01]  /*0570*/  IMAD R6, R3.reuse, 0x40, R6 ;  /* 0x0000004003067824 */ /* 0x040fe200078e0206 */
[----:B------:R-:W-:Y:S01]  /*0580*/  LOP3.LUT R2, R2, 0xfffffff8, RZ, 0xc0, !PT ;  /* 0xfffffff802027812 */ /* 0x000fe200078ec0ff */
[----:B------:R-:W-:Y:S01]  /*0590*/  IMAD R0, R3, 0x8, R0 ;  /* 0x0000000803007824 */ /* 0x000fe200078e0200 */
[----:B------:R-:W-:Y:S01]  /*05a0*/  SHF.R.S32.HI R5, RZ, 0x1f, R210 ;  /* 0x0000001fff057819 */ /* 0x000fe200000114d2 */
[----:B------:R-:W-:Y:S01]  /*05b0*/  IMAD.IADD R212, R7, 0x1, -R212 ;  /* 0x0000000107d47824 */ /* 0x000fe200078e0ad4 */
[C---:B------:R-:W-:Y:S01]  /*05c0*/  LEA.HI R13, R208.reuse, R208, RZ, 0x1 ;  /* 0x000000d0d00d7211 */ /* 0x040fe200078f08ff */
[----:B------:R-:W-:Y:S01]  /*05d0*/  IMAD.IADD R7, R207, 0x1, -R2 ;  /* 0x00000001cf077824 */ /* 0x000fe200078e0a02 */
[----:B------:R-:W-:Y:S01]  /*05e0*/  LEA.HI R5, R5, R210, RZ, 0x2 ;  /* 0x000000d205057211 */ /* 0x000fe200078f10ff */
[----:B------:R-:W-:Y:S01]  /*05f0*/  IMAD R209, R9, 0x4, R6 ;  /* 0x0000000409d17824 */ /* 0x000fe200078e0206 */
[----:B------:R-:W-:Y:S01]  /*0600*/  LOP3.LUT R15, R13, 0x3ffffffe, RZ, 0xc0, !PT ;  /* 0x3ffffffe0d0f7812 */ /* 0x000fe200078ec0ff */
[----:B------:R-:W-:Y:S01]  /*0610*/  IMAD R0, R9, 0x4, R0 ;  /* 0x0000000409007824 */ /* 0x000fe200078e0200 */
[----:B------:R-:W-:Y:S01]  /*0620*/  SHF.R.S32.HI R9, RZ, 0x1f, R206 ;  /* 0x0000001fff097819 */ /* 0x000fe200000114ce */
[C---:B------:R-:W-:Y:S01]  /*0630*/  VIADD R4, R208.reuse, 0x8 ;  /* 0x00000008d0047836 */ /* 0x040fe20000000000 */
[----:B------:R-:W-:Y:S01]  /*0640*/  SHF.R.S32.HI R8, RZ, 0x1f, R7 ;  /* 0x0000001fff087819 */ /* 0x000fe20000011407 */
[----:B------:R-:W-:Y:S01]  /*0650*/  IMAD.IADD R15, R208, 0x1, -R15 ;  /* 0x00000001d00f7824 */ /* 0x000fe200078e0a0f */
[----:B------:R-:W-:-:S02]  /*0660*/  SHF.R.S32.HI R2, RZ, 0x2, R5 ;  /* 0x00000002ff027819 */ /* 0x000fc40000011405 */
[----:B------:R-:W-:Y:S01]  /*0670*/  LEA.HI R9, R9, R206, RZ, 0x3 ;  /* 0x000000ce09097211 */ /* 0x000fe200078f18ff */
[----:B------:R-:W-:Y:S01]  /*0680*/  IMAD R15, R15, 0x4, R212 ;  /* 0x000000040f0f7824 */ /* 0x000fe200078e02d4 */
[----:B------:R-:W-:Y:S02]  /*0690*/  LEA.HI R8, R8, R7, RZ, 0x2 ;  /* 0x0000000708087211 */ /* 0x000fe400078f10ff */
[----:B------:R-:W-:Y:S02]  /*06a0*/  LEA.HI R3, R4, R4, RZ, 0x1 ;  /* 0x0000000404037211 */ /* 0x000fe400078f08ff */
[----:B------:R-:W-:Y:S02]  /*06b0*/  LEA.HI R5, R5, R2, RZ, 0x1 ;  /* 0x0000000205057211 */ /* 0x000fe400078f08ff */
[----:B------:R-:W-:Y:S02]  /*06c0*/  LOP3.LUT R9, R9, 0xfffffff8, RZ, 0xc0, !PT ;  /* 0xfffffff809097812 */ /* 0x000fe400078ec0ff */
[----:B------:R-:W-:-:S02]  /*06d0*/  LOP3.LUT R12, R8, 0x1ffffffc, RZ, 0xc0, !PT ;  /* 0x1ffffffc080c7812 */ /* 0x000fc400078ec0ff */
[----:B------:R-:W-:Y:S01]  /*06e0*/  LOP3.LUT R17, R3, 0x3ffffffe, RZ, 0xc0, !PT ;  /* 0x3ffffffe03117812 */ /* 0x000fe200078ec0ff */
[----:B------:R-:W-:Y:S01]  /*06f0*/  IMAD.IADD R9, R206, 0x1, -R9 ;  /* 0x00000001ce097824 */ /* 0x000fe200078e0a09 */
[----:B------:R-:W-:Y:S01]  /*0700*/  LOP3.LUT R5, R5, 0xfffffffe, RZ, 0xc0, !PT ;  /* 0xfffffffe05057812 */ /* 0x000fe200078ec0ff */
[----:B------:R-:W-:Y:S01]  /*0710*/  IMAD.IADD R12, R7, 0x1, -R12 ;  /* 0x00000001070c7824 */ /* 0x000fe200078e0a0c */
[----:B------:R-:W-:Y:S01]  /*0720*/  SHF.R.S32.HI R16, RZ, 0x1, R13 ;  /* 0x00000001ff107819 */ /* 0x000fe2000001140d */
[----:B------:R-:W-:Y:S01]  /*0730*/  IMAD.IADD R17, R4, 0x1, -R17 ;  /* 0x0000000104117824 */ /* 0x000fe200078e0a11 */
[----:B------:R-:W-:Y:S01]  /*0740*/  SHF.R.S32.HI R13, RZ, 0x1f, R13 ;  /* 0x0000001fff0d7819 */ /* 0x000fe2000001140d */
[----:B------:R-:W-:Y:S01]  /*0750*/  IMAD.IADD R5, R2, 0x1, -R5 ;  /* 0x0000000102057824 */ /* 0x000fe200078e0a05 */
[----:B------:R-:W-:Y:S01]  /*0760*/  SHF.R.S32.HI R10, RZ, 0x1f, R15 ;  /* 0x0000001fff0a7819 */ /* 0x000fe2000001140f */
[----:B------:R-:W-:Y:S01]  /*0770*/  IMAD R17, R17, 0x4, R212 ;  /* 0x0000000411117824 */ /* 0x000fe200078e02d4 */
[----:B------:R-:W-:Y:S01]  /*0780*/  SHF.R.S32.HI R7, RZ, 0x2, R8 ;  /* 0x00000002ff077819 */ /* 0x000fe20000011408 */
[----:B------:R-:W-:Y:S01]  /*0790*/  IMAD.SHL.U32 R212, R212, 0x8, RZ ;  /* 0x00000008d4d47824 */ /* 0x000fe200078e00ff */
[----:B------:R-:W-:-:S02]  /*07a0*/  SHF.R.S32.HI R2, RZ, 0x1f, R211 ;  /* 0x0000001fff027819 */ /* 0x000fc400000114d3 */
[----:B------:R-:W-:Y:S02]  /*07b0*/  SHF.R.S32.HI R4, RZ, 0x1f, R9 ;  /* 0x0000001fff047819 */ /* 0x000fe40000011409 */
[----:B------:R-:W-:Y:S02]  /*07c0*/  LEA.HI R13, R13, R16, RZ, 0x2 ;  /* 0x000000100d0d7211 */ /* 0x000fe400078f10ff */
[----:B------:R-:W-:Y:S02]  /*07d0*/  LEA.HI R10, R10, R15, RZ, 0x2 ;  /* 0x0000000f0a0a7211 */ /* 0x000fe400078f10ff */
[----:B------:R-:W-:Y:S02]  /*07e0*/  LEA.HI R8, R8, R7, RZ, 0x1 ;  /* 0x0000000708087211 */ /* 0x000fe400078f08ff */
[----:B------:R-:W-:Y:S02]  /*07f0*/  LEA.HI R11, R2, R211, RZ, 0x2 ;  /* 0x000000d3020b7211 */ /* 0x000fe400078f10ff */
[----:B------:R-:W-:-:S02]  /*0800*/  LEA.HI R4, R4, R9, RZ, 0x2 ;  /* 0x0000000904047211 */ /* 0x000fc400078f10ff */
[----:B------:R-:W-:Y:S02]  /*0810*/  LOP3.LUT R13, R13, 0x1ffffffc, RZ, 0xc0, !PT ;  /* 0x1ffffffc0d0d7812 */ /* 0x000fe400078ec0ff */
[----:B------:R-:W-:Y:S02]  /*0820*/  LOP3.LUT R10, R10, 0xfffffffc, RZ, 0xc0, !PT ;  /* 0xfffffffc0a0a7812 */ /* 0x000fe400078ec0ff */
[----:B------:R-:W-:Y:S01]  /*0830*/  LOP3.LUT R8, R8, 0x7fffffe, RZ, 0xc0, !PT ;  /* 0x07fffffe08087812 */ /* 0x000fe200078ec0ff */
[----:B------:R-:W-:Y:S01]  /*0840*/  IMAD.IADD R14, R16, 0x1, -R13 ;  /* 0x00000001100e7824 */ /* 0x000fe200078e0a0d */
[----:B------:R-:W-:Y:S01]  /*0850*/  LOP3.LUT R6, R4, 0x1ffffffc, RZ, 0xc0, !PT ;  /* 0x1ffffffc04067812 */ /* 0x000fe200078ec0ff */
[----:B------:R-:W-:Y:S01]  /*0860*/  IMAD.IADD R15, R15, 0x1, -R10 ;  /* 0x000000010f0f7824 */ /* 0x000fe200078e0a0a */
[----:B------:R-:W-:Y:S01]  /*0870*/  LOP3.LUT R2, R11, 0xfffffffc, RZ, 0xc0, !PT ;  /* 0xfffffffc0b027812 */ /* 0x000fe200078ec0ff */
[----:B------:R-:W-:Y:S01]  /*0880*/  IMAD.IADD R8, R7, 0x1, -R8 ;  /* 0x0000000107087824 */ /* 0x000fe200078e0a08 */
[----:B------:R-:W-:Y:S01]  /*0890*/  SHF.R.S32.HI R11, RZ, 0x2, R11 ;  /* 0x00000002ff0b7819 */ /* 0x000fe2000001140b */
[----:B------:R-:W-:Y:S01]  /*08a0*/  IMAD.IADD R6, R9, 0x1, -R6 ;  /* 0x0000000109067824 */ /* 0x000fe200078e0a06 */
[----:B------:R-:W-:Y:S01]  /*08b0*/  LOP3.LUT R15, R15, R14, RZ, 0x3c, !PT ;  /* 0x0000000e0f0f7212 */ /* 0x000fe200078e3cff */
[----:B------:R-:W-:Y:S01]  /*08c0*/  IMAD.IADD R7, R211, 0x1, -R2 ;  /* 0x00000001d3077824 */ /* 0x000fe200078e0a02 */
[----:B------:R-:W-:-:S02]  /*08d0*/  SHF.R.S32.HI R14, RZ, 0x1, R3 ;  /* 0x00000001ff0e7819 */ /* 0x000fc40000011403 */
[----:B------:R-:W-:Y:S01]  /*08e0*/  SHF.R.S32.HI R3, RZ, 0x1f, R3 ;  /* 0x0000001fff037819 */ /* 0x000fe20000011403 */
[----:B------:R-:W-:Y:S01]  /*08f0*/  IMAD.IADD R15, R10, 0x1, R15 ;  /* 0x000000010a0f7824 */ /* 0x000fe200078e020f */
[C---:B------:R-:W-:Y:S02]  /*0900*/  LOP3.LUT R9, R7.reuse, R12, RZ, 0x3c, !PT ;  /* 0x0000000c07097212 */ /* 0x040fe400078e3cff */
[----:B------:R-:W-:Y:S01]  /*0910*/  LOP3.LUT R6, R7, R6, RZ, 0x3c, !PT ;  /* 0x0000000607067212 */ /* 0x000fe200078e3cff */
[----:B------:R-:W-:Y:S01]  /*0920*/  IMAD R15, R16, 0x20, R15 ;  /* 0x00000020100f7824 */ /* 0x000fe200078e020f */
[----:B------:R-:W-:Y:S02]  /*0930*/  SHF.R.S32.HI R2, RZ, 0x1f, R17 ;  /* 0x0000001fff027819 */ /* 0x000fe40000011411 */
[----:B------:R-:W-:Y:S01]  /*0940*/  SHF.R.S32.HI R7, RZ, 0x2, R4 ;  /* 0x00000002ff077819 */ /* 0x000fe20000011404 */
[----:B------:R-:W-:Y:S01]  /*0950*/  IMAD.SHL.U32 R15, R15, 0x8, RZ ;  /* 0x000000080f0f7824 */ /* 0x000fe200078e00ff */
[----:B------:R-:W-:-:S02]  /*0960*/  LEA.HI R3, R3, R14, RZ, 0x2 ;  /* 0x0000000e03037211 */ /* 0x000fc400078f10ff */
[----:B------:R-:W-:Y:S02]  /*0970*/  LEA.HI R2, R2, R17, RZ, 0x2 ;  /* 0x0000001102027211 */ /* 0x000fe400078f10ff */
[----:B------:R-:W-:Y:S02]  /*0980*/  LEA.HI R4, R4, R7, RZ, 0x1 ;  /* 0x0000000704047211 */ /* 0x000fe400078f08ff */
[----:B------:R-:W-:Y:S01]  /*0990*/  LOP3.LUT R13, R3, 0x1ffffffc, RZ, 0xc0, !PT ;  /* 0x1ffffffc030d7812 */ /* 0x000fe200078ec0ff */
[----:B------:R-:W-:Y:S01]  /*09a0*/  VIADD R3, R5, 0x1 ;  /* 0x0000000105037836 */ /* 0x000fe20000000000 */
[----:B------:R-:W-:Y:S01]  /*09b0*/  LOP3.LUT R12, R2, 0xfffffffc, RZ, 0xc0, !PT ;  /* 0xfffffffc020c7812 */ /* 0x000fe200078ec0ff */
[----:B------:R-:W-:Y:S01]  /*09c0*/  IMAD R5, R210, 0x2, R5 ;  /* 0x00000002d2057824 */ /* 0x000fe200078e0205 */
[----:B------:R-:W-:Y:S01]  /*09d0*/  LOP3.LUT R4, R4, 0x7fffffe, RZ, 0xc0, !PT ;  /* 0x07fffffe04047812 */ /* 0x000fe200078ec0ff */
[----:B------:R-:W-:Y:S01]  /*09e0*/  IMAD.IADD R13, R14, 0x1, -R13 ;  /* 0x000000010e0d7824 */ /* 0x000fe200078e0a0d */
[----:B------:R-:W-:Y:S01]  /*09f0*/  LEA.HI R2, R3, R3, RZ, 0x1 ;  /* 0x0000000303027211 */ /* 0x000fe200078f08ff */
[----:B------:R-:W-:Y:S01]  /*0a00*/  IMAD.IADD R10, R17, 0x1, -R12 ;  /* 0x00000001110a7824 */ /* 0x000fe200078e0a0c */
[----:B------:R-:W-:Y:S01]  /*0a10*/  LOP3.LUT R8, R8, R11, RZ, 0x3c, !PT ;  /* 0x0000000b08087212 */ /* 0x000fe200078e3cff */
[----:B------:R-:W-:Y:S01]  /*0a20*/  IMAD.IADD R4, R7, 0x1, -R4 ;  /* 0x0000000107047824 */ /* 0x000fe200078e0a04 */
[----:B------:R-:W-:Y:S01]  /*0a30*/  LOP3.LUT R2, R2, 0xffffffe, RZ, 0xc0, !PT ;  /* 0x0ffffffe02027812 */ /* 0x000fe200078ec0ff */
[----:B------:R-:W-:Y:S01]  /*0a40*/  IMAD R5, R0, 0x22, R5 ;  /* 0x0000002200057824 */ /* 0x000fe200078e0205 */
[----:B------:R-:W-:Y:S01]  /*0a50*/  LOP3.LUT R13, R10, R13, RZ, 0x3c, !PT ;  /* 0x0000000d0a0d7212 */ /* 0x000fe200078e3cff */
[----:B------:R-:W-:Y:S01]  /*0a60*/  IMAD R8, R8, 0x4, R9 ;  /* 0x0000000408087824 */ /* 0x000fe200078e0209 */
[----:B------:R-:W-:Y:S01]  /*0a70*/  LOP3.LUT R11, R4, R11, RZ, 0x3c, !PT ;  /* 0x0000000b040b7212 */ /* 0x000fe200078e3cff */
[----:B------:R-:W-:Y:S01]  /*0a80*/  IMAD.IADD R3, R3, 0x1, -R2 ;  /* 0x0000000103037824 */ /* 0x000fe200078e0a02 */
[----:B------:R-:W-:Y:S01]  /*0a90*/  SHF.R.S32.HI R198, RZ, 0x1f, R207 ;  /* 0x0000001fffc67819 */ /* 0x000fe200000114cf */
[----:B------:R-:W-:Y:S01]  /*0aa0*/  IMAD.IADD R13, R12, 0x1, R13 ;  /* 0x000000010c0d7824 */ /* 0x000fe200078e020d */
[----:B------:R-:W-:Y:S01]  /*0ab0*/  SHF.R.S32.HI R213, RZ, 0x1f, R212 ;  /* 0x0000001fffd57819 */ /* 0x000fe200000114d4 */
[----:B------:R-:W-:Y:S01]  /*0ac0*/  IMAD R11, R11, 0x4, R6 ;  /* 0x000000040b0b7824 */ /* 0x000fe200078e0206 */
[----:B------:R-:W-:Y:S01]  /*0ad0*/  LEA R201, R5, UR8, 0x4 ;  /* 0x0000000805c97c11 */ /* 0x000fe2000f8e20ff */
[----:B------:R-:W-:Y:S01]  /*0ae0*/  IMAD R13, R14, 0x20, R13 ;  /* 0x000000200e0d7824 */ /* 0x000fe200078e020d */
[----:B------:R-:W-:Y:S01]  /*0af0*/  LEA R204, R15, UR8, 0x1 ;  /* 0x000000080fcc7c11 */ /* 0x000fe2000f8e08ff */
[----:B------:R-:W-:-:S02]  /*0b00*/  IMAD R3, R210, 0x2, R3 ;  /* 0x00000002d2037824 */ /* 0x000fc400078e0203 */
[----:B------:R-:W-:Y:S02]  /*0b10*/  IMAD R8, R207, 0x10, R8 ;  /* 0x00000010cf087824 */ /* 0x000fe400078e0208 */
[----:B------:R-:W-:Y:S02]  /*0b20*/  IMAD R11, R206, 0x10, R11 ;  /* 0x00000010ce0b7824 */ /* 0x000fe400078e020b */
[----:B------:R-:W-:Y:S02]  /*0b30*/  IMAD R3, R0, 0x22, R3 ;  /* 0x0000002200037824 */ /* 0x000fe400078e0203 */
[----:B------:R-:W-:Y:S02]  /*0b40*/  IMAD.SHL.U32 R13, R13, 0x8, RZ ;  /* 0x000000080d0d7824 */ /* 0x000fe400078e00ff */
[----:B------:R-:W-:Y:S01]  /*0b50*/  IMAD.SHL.U32 R203, R8, 0x8, RZ ;  /* 0x0000000808cb7824 */ /* 0x000fe200078e00ff */
[----:B------:R-:W-:Y:S01]  /*0b60*/  LEA R200, R3, UR8, 0x4 ;  /* 0x0000000803c87c11 */ /* 0x000fe2000f8e20ff */
[----:B------:R-:W-:Y:S01]  /*0b70*/  IMAD.SHL.U32 R202, R11, 0x8, RZ ;  /* 0x000000080bca7824 */ /* 0x000fe200078e00ff */
[----:B------:R-:W-:-:S02]  /*0b80*/  SHF.R.S32.HI R205, RZ, 0x3, R13 ;  /* 0x00000003ffcd7819 */ /* 0x000fc4000001140d */
[----:B------:R-:W-:Y:S02]  /*0b90*/  LEA R203, R203, UR4, 0x1 ;  /* 0x00000004cbcb7c11 */ /* 0x000fe4000f8e08ff */
[----:B------:R-:W-:-:S07]  /*0ba0*/  LEA R202, R202, UR4, 0x1 ;  /* 0x00000004caca7c11 */ /* 0x000fce000f8e08ff */
.L_x_254:
[----:B------:R-:W-:Y:S02]  /*0bb0*/  ULOP3.LUT UP0, UR4, UR15, 0x7f, URZ, 0xc0, !UPT ;  /* 0x0000007f0f047892 */ /* 0x000fe4000f80c03f */
[----:B------:R-:W-:Y:S02]  /*0bc0*/  UIADD3 UR15, UR15, 0x1, URZ ;  /* 0x000000010f0f7890 */ /* 0x000fe4000fffe03f */
[----:B------:R-:W-:Y:S02]  /*0bd0*/  ULEA UR4, UR4, UR8, 0x3 ;  /* 0x0000000804047291 */ /* 0x000fe4000f8e183f */
[----:B------:R-:W-:Y:S01]  /*0be0*/  PLOP3.LUT P0, PT, PT, PT, UP0, 0x80, 0x0 ;  /* 0x000000000000781c */ /* 0x000fe20003f0f008 */
[----:B------:R-:W-:-:S12]  /*0bf0*/  ULOP3.LUT UP0, URZ, UR15, 0x7f, URZ, 0xc0, !UPT ;  /* 0x0000007f0f3f7892 */ /* 0x000fd8000f80c03f */
[----:B------:R-:W-:Y:S01]  /*0c00*/  @!P0 BAR.SYNC.DEFER_BLOCKING 0x0 ;  /* 0x0000000000008b1d */ /* 0x000fe20000010000 */
[----:B------:R-:W-:-:S05]  /*0c10*/  PLOP3.LUT P0, PT, PT, PT, UP0, 0x80, 0x0 ;  /* 0x000000000000781c */ /* 0x000fca0003f0f008 */
[----:B-12---:R-:W1:Y:S02]  /*0c20*/  LDS.64 R2, [UR4+0x10000] ;  /* 0x01000004ff027984 */ /* 0x006e640008000a00 */
[----:B-1----:R-:W-:-:S06]  /*0c30*/  R2UR UR7, R2 ;  /* 0x00000000020772ca */ /* 0x002fcc00000e0000 */
[----:B------:R-:W-:Y:S09]  /*0c40*/  @P0 BRA `(.L_x_240) ;  /* 0x00000000003c0947 */ /* 0x000ff20003800000 */
[C---:B------:R-:W-:Y:S01]  /*0c50*/  VIADD R5, R199.reuse, UR15 ;  /* 0x0000000fc7057c36 */ /* 0x040fe20008000000 */
[----:B------:R-:W-:Y:S01]  /*0c60*/  BAR.SYNC.DEFER_BLOCKING 0x0 ;  /* 0x0000000000007b1d */ /* 0x000fe20000010000 */
[----:B------:R-:W-:-:S04]  /*0c70*/  ISETP.GT.AND P1, PT, R199, 0x7f, PT ;  /* 0x0000007fc700780c */ /* 0x000fc80003f24270 */
[----:B------:R-:W-:Y:S01]  /*0c80*/  ISETP.GE.OR P0, PT, R5, UR17, P1 ;  /* 0x0000001105007c0c */ /* 0x000fe20008f06670 */
[----:B------:R-:W-:-:S12]  /*0c90*/  BSSY B0, `(.L_x_240) ;  /* 0x000000a000007945 */ /* 0x000fd80003800000 */
[----:B------:R-:W-:Y:S05]  /*0ca0*/  @P0 BRA `(.L_x_241) ;  /* 0x0000000000200947 */ /* 0x000fea0003800000 */
[----:B------:R-:W1:Y:S01]  /*0cb0*/  S2R R0, SR_CTAID.X ;  /* 0x0000000000007919 */ /* 0x000e620000002500 */
[----:B------:R-:W2:Y:S01]  /*0cc0*/  LDC.64 R6, c[0x0][0x220] ;  /* 0x00008800ff067b82 */ /* 0x000ea20000000a00 */
[----:B-1----:R-:W-:-:S04]  /*0cd0*/  IMAD R5, R0, UR17, R5 ;  /* 0x0000001100057c24 */ /* 0x002fc8000f8e0205 */
[----:B--2---:R-:W-:-:S05]  /*0ce0*/  IMAD.WIDE R6, R5, 0x8, R6 ;  /* 0x0000000805067825 */ /* 0x004fca00078e0206 */
[----:B------:R-:W2:Y:S04]  /*0cf0*/  LDG.E R5, desc[UR18][R6.64+0x4] ;  /* 0x0000041206057981 */ /* 0x000ea8000c1e1900 */
[----:B------:R-:W2:Y:S01]  /*0d00*/  LDG.E R4, desc[UR18][R6.64] ;  /* 0x0000001206047981 */ /* 0x000ea2000c1e1900 */
[----:B------:R-:W-:-:S05]  /*0d10*/  LEA R0, R199, UR8, 0x3 ;  /* 0x00000008c7007c11 */ /* 0x000fca000f8e18ff */
[----:B--2---:R1:W-:Y:S02]  /*0d20*/  STS.64 [R0+0x10000], R4 ;  /* 0x0100000400007388 */ /* 0x0043e40000000a00 */
.L_x_241:
[----:B------:R-:W-:Y:S05]  /*0d30*/  BSYNC B0 ;  /* 0x0000000000007941 */ /* 0x000fea0003800000 */
.L_x_240:
[----:B------:R-:W-:Y:S01]  /*0d40*/  ULDC.64 UR4, c[0x0][0x210] ;  /* 0x0000840000047ab9 */ /* 0x000fe20000000a00 */
[----:B------:R-:W-:Y:S01]  /*0d50*/  ULDC.64 UR20, c[0x0][0x288] ;  /* 0x0000a20000147ab9 */ /* 0x000fe20000000a00 */
[----:B------:R-:W-:Y:S01]  /*0d60*/  UIMAD.WIDE UR4, UR7, 0xc, UR4 ;  /* 0x0000000c070478a5 */ /* 0x000fe2000f8e0204 */
[----:B------:R-:W-:-:S05]  /*0d70*/  ULDC.64 UR12, c[0x0][0x280] ;  /* 0x0000a000000c7ab9 */ /* 0x000fca0000000a00 */
[----:B------:R-:W-:Y:S02]  /*0d80*/  IMAD.U32 R6, RZ, RZ, UR4 ;  /* 0x00000004ff067e24 */ /* 0x000fe4000f8e00ff */
[----:B------:R-:W-:-:S05]  /*0d90*/  IMAD.U32 R7, RZ, RZ, UR5 ;  /* 0x00000005ff077e24 */ /* 0x000fca000f8e00ff */
[----:B------:R-:W2:Y:S04]  /*0da0*/  LDG.E R216, desc[UR18][R6.64] ;  /* 0x0000001206d87981 */ /* 0x000ea8000c1e1900 */
[----:B-1----:R-:W3:Y:S04]  /*0db0*/  LDG.E R4, desc[UR18][R6.64+0x8] ;  /* 0x0000081206047981 */ /* 0x002ee8000c1e1900 */
[----:B------:R1:W4:Y:S01]  /*0dc0*/  LDG.E R2, desc[UR18][R6.64+0x4] ;  /* 0x0000041206027981 */ /* 0x000322000c1e1900 */
[----:B------:R-:W-:Y:S01]  /*0dd0*/  UIMAD.WIDE UR20, UR7, 0x8, UR20 ;  /* 0x00000008071478a5 */ /* 0x000fe2000f8e0214 */
[----:B------:R-:W-:Y:S01]  /*0de0*/  IADD3 R3, -R3, UR16, RZ ;  /* 0x0000001003037c10 */ /* 0x000fe2000fffe1ff */
[----:B------:R-:W-:-:S04]  /*0df0*/  UIMAD.WIDE UR12, UR7, 0x8, UR12 ;  /* 0x00000008070c78a5 */ /* 0x000fc8000f8e020c */
[----:B------:R-:W-:Y:S02]  /*0e00*/  IMAD.U32 R222, RZ, RZ, UR20 ;  /* 0x00000014ffde7e24 */ /* 0x000fe4000f8e00ff */
[----:B------:R-:W-:Y:S01]  /*0e10*/  IMAD.U32 R223, RZ, RZ, UR21 ;  /* 0x00000015ffdf7e24 */ /* 0x000fe2000f8e00ff */
[----:B------:R-:W-:Y:S01]  /*0e20*/  ULDC.64 UR20, c[0x0][0x260] ;  /* 0x0000980000147ab9 */ /* 0x000fe20000000a00 */
[----:B------:R-:W-:Y:S01]  /*0e30*/  IMAD.U32 R18, RZ, RZ, UR12 ;  /* 0x0000000cff127e24 */ /* 0x000fe2000f8e00ff */
[----:B------:R-:W-:Y:S01]  /*0e40*/  UIMAD.WIDE UR20, UR7, 0x8, UR20 ;  /* 0x00000008071478a5 */ /* 0x000fe2000f8e0214 */
[----:B------:R-:W-:Y:S01]  /*0e50*/  IMAD.U32 R19, RZ, RZ, UR13 ;  /* 0x0000000dff137e24 */ /* 0x000fe2000f8e00ff */
[----:B------:R-:W-:Y:S01]  /*0e60*/  ULDC.64 UR12, c[0x0][0x268] ;  /* 0x00009a00000c7ab9 */ /* 0x000fe20000000a00 */
[----:B------:R-:W5:Y:S01]  /*0e70*/  LDG.E.64 R222, desc[UR18][R222.64] ;  /* 0x00000012dede7981 */ /* 0x000f62000c1e1b00 */
[----:B------:R-:W-:-:S03]  /*0e80*/  UIMAD.WIDE UR12, UR7, 0x8, UR12 ;  /* 0x00000008070c78a5 */ /* 0x000fc6000f8e020c */
[----:B------:R-:W5:Y:S01]  /*0e90*/  LDG.E.64 R18, desc[UR18][R18.64] ;  /* 0x0000001212127981 */ /* 0x000f62000c1e1b00 */
[----:B------:R-:W-:Y:S02]  /*0ea0*/  IMAD.U32 R20, RZ, RZ, UR20 ;  /* 0x00000014ff147e24 */ /* 0x000fe4000f8e00ff */
[----:B------:R-:W-:Y:S02]  /*0eb0*/  IMAD.U32 R21, RZ, RZ, UR21 ;  /* 0x00000015ff157e24 */ /* 0x000fe4000f8e00ff */
[----:B------:R-:W-:Y:S01]  /*0ec0*/  IMAD.U32 R14, RZ, RZ, UR12 ;  /* 0x0000000cff0e7e24 */ /* 0x000fe2000f8e00ff */
[----:B-1----:R-:W-:Y:S01]  /*0ed0*/  IABS R7, R3 ;  /* 0x0000000300077213 */ /* 0x002fe20000000000 */
[----:B------:R-:W-:Y:S02]  /*0ee0*/  IMAD.U32 R15, RZ, RZ, UR13 ;  /* 0x0000000dff0f7e24 */ /* 0x000fe4000f8e00ff */
[----:B------:R-:W5:Y:S04]  /*0ef0*/  LDG.E.64 R20, desc[UR18][R20.64] ;  /* 0x0000001214147981 */ /* 0x000f68000c1e1b00 */
[----:B------:R-:W5:Y:S01]  /*0f00*/  LDG.E.64 R14, desc[UR18][R14.64] ;  /* 0x000000120e0e7981 */ /* 0x000f62000c1e1b00 */
[----:B------:R-:W-:-:S04]  /*0f10*/  LOP3.LUT R22, R199, 0x1f, RZ, 0xc0, !PT ;  /* 0x0000001fc7167812 */ /* 0x000fc800078ec0ff */
[----:B------:R-:W-:Y:S01]  /*0f20*/  SHF.R.U32.HI R22, RZ, 0x4, R22 ;  /* 0x00000004ff167819 */ /* 0x000fe20000011616 */
[----:B------:R-:W-:Y:S01]  /*0f30*/  IMAD.SHL.U32 R219, R199, 0x4, RZ ;  /* 0x00000004c7db7824 */ /* 0x000fe200078e00ff */
[----:B------:R-:W-:Y:S01]  /*0f40*/  LEA R220, R205, UR8, 0x4 ;  /* 0x00000008cddc7c11 */ /* 0x000fe2000f8e20ff */
[----:B------:R-:W-:Y:S01]  /*0f50*/  USHF.R.S32.HI UR6, URZ, 0x1f, UR7 ;  /* 0x0000001f3f067899 */ /* 0x000fe20008011407 */
[----:B------:R-:W-:Y:S02]  /*0f60*/  CS2R R102, SRZ ;  /* 0x0000000000667805 */ /* 0x000fe4000001ff00 */
[----:B------:R-:W-:Y:S02]  /*0f70*/  CS2R R100, SRZ ;  /* 0x0000000000647805 */ /* 0x000fe4000001ff00 */
[----:B------:R-:W-:Y:S02]  /*0f80*/  CS2R R98, SRZ ;  /* 0x0000000000627805 */ /* 0x000fe4000001ff00 */
[----:B------:R-:W-:-:S02]  /*0f90*/  CS2R R96, SRZ ;  /* 0x0000000000607805 */ /* 0x000fc4000001ff00 */
[----:B------:R-:W-:Y:S02]  /*0fa0*/  CS2R R38, SRZ ;  /* 0x0000000000267805 */ /* 0x000fe4000001ff00 */
[----:B------:R-:W-:Y:S02]  /*0fb0*/  CS2R R36, SRZ ;  /* 0x0000000000247805 */ /* 0x000fe4000001ff00 */
        /* <DEDUP_REMOVED lines=44> */
[----:B------:R-:W-:Y:S01]  /*1280*/  CS2R R66, SRZ ;  /* 0x0000000000427805 */ /* 0x000fe2000001ff00 */
[----:B--2---:R-:W-:Y:S01]  /*1290*/  VIADD R5, R216, 0x7f ;  /* 0x0000007fd8057836 */ /* 0x004fe20000000000 */
[----:B---3--:R-:W-:-:S04]  /*12a0*/  R2UR UR23, R4 ;  /* 0x00000000041772ca */ /* 0x008fc800000e0000 */
[----:B------:R-:W-:Y:S02]  /*12b0*/  SHF.R.S32.HI R0, RZ, 0x1f, R5 ;  /* 0x0000001fff007819 */ /* 0x000fe40000011405 */
[----:B----4-:R-:W-:Y:S02]  /*12c0*/  R2UR UR11, R2 ;  /* 0x00000000020b72ca */ /* 0x010fe400000e0000 */
[----:B------:R-:W-:-:S04]  /*12d0*/  LEA.HI R0, R0, R5, RZ, 0x7 ;  /* 0x0000000500007211 */ /* 0x000fc800078f38ff */
[----:B------:R-:W-:Y:S01]  /*12e0*/  SHF.R.S32.HI R0, RZ, 0x7, R0 ;  /* 0x00000007ff007819 */ /* 0x000fe20000011400 */
[----:B------:R-:W-:-:S03]  /*12f0*/  USHF.R.S32.HI UR24, URZ, 0x1f, UR23 ;  /* 0x0000001f3f187899 */ /* 0x000fc60008011417 */
[-C--:B------:R-:W-:Y:S02]  /*1300*/  IABS R5, R0.reuse ;  /* 0x0000000000057213 */ /* 0x080fe40000000000 */
[-C--:B------:R-:W-:Y:S01]  /*1310*/  IABS R6, R0.reuse ;  /* 0x0000000000067213 */ /* 0x080fe20000000000 */
[----:B------:R-:W-:Y:S01]  /*1320*/  ULEA.HI UR24, UR24, UR23, URZ, 0x5 ;  /* 0x0000001718187291 */ /* 0x000fe2000f8f283f */
[----:B------:R-:W1:Y:S01]  /*1330*/  I2F.RP R9, R5 ;  /* 0x0000000500097306 */ /* 0x000e620000209400 */
[----:B------:R-:W-:Y:S02]  /*1340*/  LOP3.LUT R4, R3, R0, RZ, 0x3c, !PT ;  /* 0x0000000003047212 */ /* 0x000fe400078e3cff */
[----:B------:R-:W-:Y:S01]  /*1350*/  IMAD.MOV R6, RZ, RZ, -R6 ;  /* 0x000000ffff067224 */ /* 0x000fe200078e0a06 */
[----:B------:R-:W-:Y:S01]  /*1360*/  ULOP3.LUT UR24, UR24, 0xffffffe0, URZ, 0xc0, !UPT ;  /* 0xffffffe018187892 */ /* 0x000fe2000f8ec03f */
[----:B------:R-:W-:-:S03]  /*1370*/  ISETP.GE.AND P0, PT, R4, RZ, PT ;  /* 0x000000ff0400720c */ /* 0x000fc60003f06270 */
[----:B------:R-:W-:-:S04]  /*1380*/  UIADD3 UR24, UR23, -UR24, URZ ;  /* 0x8000001817187290 */ /* 0x000fc8000fffe03f */
[----:B------:R-:W-:Y:S01]  /*1390*/  UISETP.NE.AND UP0, UPT, UR24, URZ, UPT ;  /* 0x0000003f1800728c */ /* 0x000fe2000bf05270 */
[----:B-1----:R-:W1:Y:S03]  /*13a0*/  MUFU.RCP R10, R9 ;  /* 0x00000009000a7308 */ /* 0x002e660000001000 */
[----:B------:R-:W-:-:S04]  /*13b0*/  USEL UR24, UR24, 0x20, UP0 ;  /* 0x0000002018187887 */ /* 0x000fc80008000000 */
[----:B------:R-:W-:-:S04]  /*13c0*/  UISETP.LT.AND UP0, UPT, UR23, UR24, UPT ;  /* 0x000000181700728c */ /* 0x000fc8000bf01270 */
[----:B------:R-:W-:Y:S01]  /*13d0*/  USEL UR5, UR23, UR24, UP0 ;  /* 0x0000001817057287 */ /* 0x000fe20008000000 */
[----:B-1----:R-:W-:-:S04]  /*13e0*/  VIADD R10, R10, 0xffffffe ;  /* 0x0ffffffe0a0a7836 */ /* 0x002fc80000000000 */
[----:B------:R-:W1:Y:S02]  /*13f0*/  F2I.FTZ.U32.TRUNC.NTZ R11, R10 ;  /* 0x0000000a000b7305 */ /* 0x000e64000021f000 */
[----:B-1----:R-:W-:Y:S02]  /*1400*/  IMAD.MOV R8, RZ, RZ, -R11 ;  /* 0x000000ffff087224 */ /* 0x002fe400078e0a0b */
[----:B------:R-:W-:Y:S02]  /*1410*/  IMAD.MOV.U32 R10, RZ, RZ, RZ ;  /* 0x000000ffff0a7224 */ /* 0x000fe400078e00ff */
[----:B------:R-:W-:-:S04]  /*1420*/  IMAD R8, R8, R5, RZ ;  /* 0x0000000508087224 */ /* 0x000fc800078e02ff */
[----:B------:R-:W-:-:S06]  /*1430*/  IMAD.HI.U32 R8, R11, R8, R10 ;  /* 0x000000080b087227 */ /* 0x000fcc00078e000a */
[----:B------:R-:W-:-:S04]  /*1440*/  IMAD.HI.U32 R215, R8, R7, RZ ;  /* 0x0000000708d77227 */ /* 0x000fc800078e00ff */
[----:B------:R-:W-:Y:S01]  /*1450*/  IMAD R6, R215, R6, R7 ;  /* 0x00000006d7067224 */ /* 0x000fe200078e0207 */
[----:B------:R-:W-:Y:S04]  /*1460*/  BAR.SYNC.DEFER_BLOCKING 0x0 ;  /* 0x0000000000007b1d */ /* 0x000fe80000010000 */
[----:B------:R-:W-:-:S13]  /*1470*/  ISETP.GT.U32.AND P1, PT, R5, R6, PT ;  /* 0x000000060500720c */ /* 0x000fda0003f24070 */
[----:B------:R-:W-:Y:S02]  /*1480*/  @!P1 IMAD.IADD R6, R6, 0x1, -R5 ;  /* 0x0000000106069824 */ /* 0x000fe400078e0a05 */
[----:B------:R-:W-:Y:S01]  /*1490*/  @!P1 VIADD R215, R215, 0x1 ;  /* 0x00000001d7d79836 */ /* 0x000fe20000000000 */
[----:B------:R-:W-:Y:S02]  /*14a0*/  ISETP.NE.AND P1, PT, R0, RZ, PT ;  /* 0x000000ff0000720c */ /* 0x000fe40003f25270 */
[----:B------:R-:W-:-:S13]  /*14b0*/  ISETP.GE.U32.AND P2, PT, R6, R5, PT ;  /* 0x000000050600720c */ /* 0x000fda0003f46070 */
[----:B------:R-:W-:-:S04]  /*14c0*/  @P2 VIADD R215, R215, 0x1 ;  /* 0x00000001d7d72836 */ /* 0x000fc80000000000 */
[----:B------:R-:W-:Y:S01]  /*14d0*/  @!P0 IMAD.MOV R215, RZ, RZ, -R215 ;  /* 0x000000ffffd78224 */ /* 0x000fe200078e0ad7 */
[----:B------:R-:W-:-:S05]  /*14e0*/  @!P1 LOP3.LUT R215, RZ, R0, RZ, 0x33, !PT ;  /* 0x00000000ffd79212 */ /* 0x000fca00078e33ff */
[----:B------:R-:W-:-:S04]  /*14f0*/  IMAD R5, R215, 0x80, R208 ;  /* 0x00000080d7057824 */ /* 0x000fc800078e02d0 */
[C---:B------:R-:W-:Y:S01]  /*1500*/  VIADD R2, R5.reuse, 0x18 ;  /* 0x0000001805027836 */ /* 0x040fe20000000000 */
[C---:B------:R-:W-:Y:S01]  /*1510*/  ISETP.GE.AND P4, PT, R5.reuse, UR11, PT ;  /* 0x0000000b05007c0c */ /* 0x040fe2000bf86270 */
[C---:B------:R-:W-:Y:S02]  /*1520*/  VIADD R8, R5.reuse, 0x8 ;  /* 0x0000000805087836 */ /* 0x040fe40000000000 */
[----:B------:R-:W-:Y:S01]  /*1530*/  VIADD R4, R5, 0x10 ;  /* 0x0000001005047836 */ /* 0x000fe20000000000 */
[----:B------:R-:W-:Y:S01]  /*1540*/  ISETP.GE.AND P6, PT, R2, UR11, PT ;  /* 0x0000000b02007c0c */ /* 0x000fe2000bfc6270 */
[----:B------:R-:W-:Y:S01]  /*1550*/  IMAD.MOV R2, RZ, RZ, -R215 ;  /* 0x000000ffff027224 */ /* 0x000fe200078e0ad7 */
[----:B------:R-:W-:Y:S02]  /*1560*/  ISETP.GE.AND P3, PT, R8, UR11, PT ;  /* 0x0000000b08007c0c */ /* 0x000fe4000bf66270 */
[----:B------:R-:W-:Y:S01]  /*1570*/  ISETP.LT.AND P0, PT, R212, UR5, !P4 ;  /* 0x00000005d4007c0c */ /* 0x000fe2000e701270 */
[----:B------:R-:W-:Y:S01]  /*1580*/  IMAD R2, R0, R2, R3 ;  /* 0x0000000200027224 */ /* 0x000fe200078e0203 */
[----:B------:R-:W-:-:S02]  /*1590*/  ISETP.GE.AND P2, PT, R4, UR11, PT ;  /* 0x0000000b04007c0c */ /* 0x000fc4000bf46270 */
[----:B------:R-:W-:Y:S01]  /*15a0*/  SHF.R.U32.HI R6, RZ, 0x5, R199 ;  /* 0x00000005ff067819 */ /* 0x000fe200000116c7 */
[----:B------:R-:W-:Y:S01]  /*15b0*/  IMAD.SHL.U32 R214, R2, 0x80, RZ ;  /* 0x0000008002d67824 */ /* 0x000fe200078e00ff */
[C---:B------:R-:W-:Y:S02]  /*15c0*/  ISETP.LT.AND P1, PT, R212.reuse, UR5, !P3 ;  /* 0x00000005d4007c0c */ /* 0x040fe4000df21270 */
[----:B------:R-:W-:Y:S01]  /*15d0*/  SEL R10, RZ, 0x1, !P0 ;  /* 0x00000001ff0a7807 */ /* 0x000fe20004000000 */
[----:B------:R-:W-:Y:S01]  /*15e0*/  IMAD R12, R211, 0x8, R214 ;  /* 0x00000008d30c7824 */ /* 0x000fe200078e02d6 */
[C---:B------:R-:W-:Y:S02]  /*15f0*/  ISETP.LT.AND P2, PT, R212.reuse, UR5, !P2 ;  /* 0x00000005d4007c0c */ /* 0x040fe4000d741270 */
[----:B------:R-:W-:Y:S01]  /*1600*/  ISETP.LT.AND P3, PT, R212, UR5, !P6 ;  /* 0x00000005d4007c0c */ /* 0x000fe2000f761270 */
[----:B------:R-:W-:Y:S01]  /*1610*/  VIADD R13, R12, 0x40 ;  /* 0x000000400c0d7836 */ /* 0x000fe20000000000 */
[----:B------:R-:W1:Y:S02]  /*1620*/  SHFL.IDX PT, R6, R6, RZ, 0x1f ;  /* 0x00001fff06067589 */ /* 0x000e6400000e0000 */
[----:B------:R-:W-:-:S02]  /*1630*/  P2R R10, PR, R10, 0xf ;  /* 0x0000000f0a0a7803 */ /* 0x000fc40000000000 */
[-C--:B------:R-:W-:Y:S02]  /*1640*/  ISETP.GE.AND P0, PT, R13, R216.reuse, PT ;  /* 0x000000d80d00720c */ /* 0x080fe40003f06270 */
[----:B------:R-:W-:Y:S02]  /*1650*/  LOP3.LUT R3, R199, 0x6, RZ, 0xc0, !PT ;  /* 0x00000006c7037812 */ /* 0x000fe400078ec0ff */
[----:B------:R-:W-:Y:S02]  /*1660*/  SEL R2, RZ, 0xffffffff, P0 ;  /* 0xffffffffff027807 */ /* 0x000fe40000000000 */
[----:B------:R-:W-:Y:S02]  /*1670*/  ISETP.GE.AND P1, PT, R12, R216, PT ;  /* 0x000000d80c00720c */ /* 0x000fe40003f26270 */
[----:B------:R-:W-:Y:S01]  /*1680*/  SHF.R.U32.HI R3, RZ, 0x1, R3 ;  /* 0x00000001ff037819 */ /* 0x000fe20000011603 */
[----:B------:R-:W-:Y:S01]  /*1690*/  IMAD.SHL.U32 R2, R2, 0x2, RZ ;  /* 0x0000000202027824 */ /* 0x000fe200078e00ff */
[----:B------:R-:W-:Y:S01]  /*16a0*/  SEL R7, RZ, 0x1, P1 ;  /* 0x00000001ff077807 */ /* 0x000fe20000800000 */
[----:B------:R-:W-:Y:S01]  /*16b0*/  UIADD3 UR4, UR23, -0x1, URZ ;  /* 0xffffffff17047890 */ /* 0x000fe2000fffe03f */
[----:B------:R-:W-:-:S02]  /*16c0*/  LOP3.LUT R16, R22, R3, RZ, 0x3c, !PT ;  /* 0x0000000316107212 */ /* 0x000fc400078e3cff */
[----:B------:R-:W-:Y:S01]  /*16d0*/  LOP3.LUT R2, R2, 0x2, R7, 0xe2, !PT ;  /* 0x0000000202027812 */ /* 0x000fe200078ee207 */
[----:B------:R-:W-:Y:S01]  /*16e0*/  UISETP.GE.U32.AND UP0, UPT, UR4, 0x20, UPT ;  /* 0x000000200400788c */ /* 0x000fe2000bf06070 */
[----:B------:R-:W-:Y:S02]  /*16f0*/  SEL R3, RZ, 0x4, P1 ;  /* 0x00000004ff037807 */ /* 0x000fe40000800000 */
[----:B------:R-:W-:-:S04]  /*1700*/  SEL R0, RZ, 0x8, P0 ;  /* 0x00000008ff007807 */ /* 0x000fc80000000000 */
[----:B------:R-:W-:Y:S01]  /*1710*/  LOP3.LUT R0, R0, R3, R2, 0xfe, !PT ;  /* 0x0000000300007212 */ /* 0x000fe200078efe02 */
[----:B------:R-:W-:Y:S01]  /*1720*/  VIADD R2, R22, 0x2 ;  /* 0x0000000216027836 */ /* 0x000fe20000000000 */
[----:B-1----:R-:W-:Y:S02]  /*1730*/  R2UR UR12, R6 ;  /* 0x00000000060c72ca */ /* 0x002fe400000e0000 */
[----:B------:R-:W-:Y:S02]  /*1740*/  LOP3.LUT R22, R22, 0x3, R199, 0x78, !PT ;  /* 0x0000000316167812 */ /* 0x000fe400078e78c7 */
[----:B------:R-:W-:Y:S01]  /*1750*/  PLOP3.LUT P4, PT, PT, PT, UP0, 0x80, 0x0 ;  /* 0x000000000000781c */ /* 0x000fe20003f8f008 */
[----:B-----5:R-:W-:Y:S01]  /*1760*/  IMAD R3, R223, R5, RZ ;  /* 0x00000005df037224 */ /* 0x020fe200078e02ff */
[----:B------:R-:W-:Y:S02]  /*1770*/  SHF.R.S32.HI R6, RZ, 0x1f, R5 ;  /* 0x0000001fff067819 */ /* 0x000fe40000011405 */
[----:B------:R-:W-:Y:S01]  /*1780*/  LOP3.LUT R219, R16, 0x4, R219, 0xf8, !PT ;  /* 0x0000000410db7812 */ /* 0x000fe200078ef8db */
[----:B------:R-:W-:Y:S01]  /*1790*/  IMAD.SHL.U32 R16, R199, 0x10, RZ ;  /* 0x00000010c7107824 */ /* 0x000fe200078e00ff */
[----:B------:R-:W-:-:S02]  /*17a0*/  LOP3.LUT R2, R2, 0x3, R199, 0x78, !PT ;  /* 0x0000000302027812 */ /* 0x000fc400078e78c7 */
[----:B------:R-:W-:Y:S02]  /*17b0*/  LOP3.LUT R7, R22, 0x4, R199, 0xf8, !PT ;  /* 0x0000000416077812 */ /* 0x000fe400078ef8c7 */
[----:B------:R-:W-:Y:S01]  /*17c0*/  SEL R0, R0, RZ, P4 ;  /* 0x000000ff00007207 */ /* 0x000fe20002000000 */
[----:B------:R-:W-:Y:S01]  /*17d0*/  IMAD R6, R222, R6, R3 ;  /* 0x00000006de067224 */ /* 0x000fe200078e0203 */
[----:B------:R-:W-:Y:S01]  /*17e0*/  UIADD3 UR4, UR23, 0x3e, URZ ;  /* 0x0000003e17047890 */ /* 0x000fe2000fffe03f */
[C-C-:B------:R-:W-:Y:S02]  /*17f0*/  LOP3.LUT R197, R2.reuse, 0x4, R199.reuse, 0xf4, !PT ;  /* 0x0000000402c57812 */ /* 0x140fe400078ef4c7 */
[----:B------:R-:W-:Y:S02]  /*1800*/  LOP3.LUT R3, R2, 0x4, R199, 0xf8, !PT ;  /* 0x0000000402037812 */ /* 0x000fe400078ef8c7 */
[----:B------:R-:W-:Y:S01]  /*1810*/  LOP3.LUT R2, R7, 0xf0, R16, 0xf8, !PT ;  /* 0x000000f007027812 */ /* 0x000fe200078ef810 */
[----:B------:R-:W-:Y:S01]  /*1820*/  IMAD.SHL.U32 R7, R0, 0x10, RZ ;  /* 0x0000001000077824 */ /* 0x000fe200078e00ff */
[----:B------:R-:W-:Y:S01]  /*1830*/  R2UR UR32, R18 ;  /* 0x00000000122072ca */ /* 0x000fe200000e0000 */
[----:B------:R-:W-:Y:S01]  /*1840*/  UISETP.GE.U32.AND UP0, UPT, UR4, 0x3f, UPT ;  /* 0x0000003f0400788c */ /* 0x000fe2000bf06070 */
[----:B------:R-:W-:Y:S01]  /*1850*/  R2UR UR33, R19 ;  /* 0x00000000132172ca */ /* 0x000fe200000e0000 */
[----:B------:R-:W-:Y:S01]  /*1860*/  IMAD.WIDE.U32 R18, R222, R5, R212 ;  /* 0x00000005de127225 */ /* 0x000fe200078e00d4 */
[----:B------:R-:W-:-:S02]  /*1870*/  ISETP.GE.AND P3, PT, R5, UR11, PT ;  /* 0x0000000b05007c0c */ /* 0x000fc4000bf66270 */
[----:B------:R-:W-:Y:S01]  /*1880*/  LOP3.LUT R9, R22, 0x4, R199, 0xf4, !PT ;  /* 0x0000000416097812 */ /* 0x000fe200078ef4c7 */
[----:B------:R-:W-:Y:S01]  /*1890*/  IMAD.IADD R6, R19, 0x1, R6 ;  /* 0x0000000113067824 */ /* 0x000fe200078e0206 */
[----:B------:R-:W-:Y:S01]  /*18a0*/  LOP3.LUT P5, RZ, R7, 0x10, RZ, 0xc0, !PT ;  /* 0x0000001007ff7812 */ /* 0x000fe200078ac0ff */
[----:B------:R-:W-:Y:S01]  /*18b0*/  IMAD.SHL.U32 R7, R18, 0x2, RZ ;  /* 0x0000000212077824 */ /* 0x000fe200078e00ff */
[----:B------:R-:W-:Y:S01]  /*18c0*/  SEL R11, RZ, 0x1, P3 ;  /* 0x00000001ff0b7807 */ /* 0x000fe20001800000 */
[----:B------:R-:W-:Y:S01]  /*18d0*/  IMAD.SHL.U32 R218, R222, 0x10, RZ ;  /* 0x00000010deda7824 */ /* 0x000fe200078e00ff */
[----:B------:R-:W-:Y:S02]  /*18e0*/  ISETP.GE.AND P2, PT, R8, UR11, PT ;  /* 0x0000000b08007c0c */ /* 0x000fe4000bf46270 */
[----:B------:R-:W-:Y:S02]  /*18f0*/  ISETP.GE.AND P3, PT, R4, UR11, PT ;  /* 0x0000000b04007c0c */ /* 0x000fe4000bf66270 */
[----:B------:R-:W-:-:S02]  /*1900*/  PLOP3.LUT P0, PT, PT, PT, UP0, 0x40, 0x0 ;  /* 0x000000000000781c */ /* 0x000fc40003f0e808 */
[--C-:B------:R-:W-:Y:S02]  /*1910*/  LOP3.LUT R196, R9, 0xf0, R16.reuse, 0xf8, !PT ;  /* 0x000000f009c47812 */ /* 0x100fe400078ef810 */
[--C-:B------:R-:W-:Y:S02]  /*1920*/  LOP3.LUT R219, R219, 0xe0, R16.reuse, 0xf8, !PT ;  /* 0x000000e0dbdb7812 */ /* 0x100fe400078ef810 */
[--C-:B------:R-:W-:Y:S02]  /*1930*/  LOP3.LUT R197, R197, 0xf0, R16.reuse, 0xf8, !PT ;  /* 0x000000f0c5c57812 */ /* 0x100fe400078ef810 */
[----:B------:R-:W-:Y:S02]  /*1940*/  LOP3.LUT R3, R3, 0xf0, R16, 0xf8, !PT ;  /* 0x000000f003037812 */ /* 0x000fe400078ef810 */
[----:B------:R-:W-:Y:S02]  /*1950*/  SEL R4, RZ, 0xffffffff, P2 ;  /* 0xffffffffff047807 */ /* 0x000fe40001000000 */
[----:B------:R-:W-:-:S02]  /*1960*/  SEL R9, RZ, 0x4, P3 ;  /* 0x00000004ff097807 */ /* 0x000fc40001800000 */
[----:B------:R-:W-:Y:S02]  /*1970*/  SHF.L.U64.HI R6, R18, 0x1, R6 ;  /* 0x0000000112067819 */ /* 0x000fe40000010206 */
[----:B------:R-:W-:Y:S02]  /*1980*/  SHF.L.U64.HI R217, R222, 0x4, R223 ;  /* 0x00000004ded97819 */ /* 0x000fe400000102df */
[----:B------:R-:W-:Y:S02]  /*1990*/  IADD3 R16, P3, R7, R218, RZ ;  /* 0x000000da07107210 */ /* 0x000fe40007f7e0ff */
[----:B------:R-:W-:Y:S02]  /*19a0*/  SEL R10, R10, RZ, !P0 ;  /* 0x000000ff0a0a7207 */ /* 0x000fe40004000000 */
[----:B------:R-:W-:Y:S02]  /*19b0*/  ISETP.GE.AND P0, PT, R207, UR5, PT ;  /* 0x00000005cf007c0c */ /* 0x000fe4000bf06270 */
[----:B------:R-:W-:Y:S01]  /*19c0*/  ISETP.GE.AND P2, PT, R206, UR5, PT ;  /* 0x00000005ce007c0c */ /* 0x000fe2000bf46270 */
[----:B------:R-:W-:Y:S01]  /*19d0*/  IMAD.SHL.U32 R4, R4, 0x2, RZ ;  /* 0x0000000204047824 */ /* 0x000fe200078e00ff */
[CC--:B------:R-:W-:Y:S01]  /*19e0*/  ISETP.LT.AND P1, PT, R13.reuse, R216.reuse, !P0 ;  /* 0x000000d80d00720c */ /* 0x0c0fe20004721270 */
[----:B------:R-:W-:Y:S01]  /*19f0*/  IMAD.X R17, R6, 0x1, R217, P3 ;  /* 0x0000000106117824 */ /* 0x000fe200018e06d9 */
[----:B------:R-:W-:Y:S01]  /*1a00*/  ISETP.LT.AND P3, PT, R13, R216, !P2 ;  /* 0x000000d80d00720c */ /* 0x000fe20005761270 */
[----:B------:R-:W-:Y:S01]  /*1a10*/  IMAD R5, R207, UR33, RZ ;  /* 0x00000021cf057c24 */ /* 0x000fe2000f8e02ff */
[----:B------:R-:W-:-:S02]  /*1a20*/  SHF.R.S32.HI R13, RZ, 0x1f, R12 ;  /* 0x0000001fff0d7819 */ /* 0x000fc4000001140c */
[-C--:B------:R-:W-:Y:S02]  /*1a30*/  ISETP.LT.AND P0, PT, R12, R216.reuse, !P0 ;  /* 0x000000d80c00720c */ /* 0x080fe40004701270 */
[----:B------:R-:W-:Y:S01]  /*1a40*/  LOP3.LUT R11, R4, 0x2, R11, 0xe2, !PT ;  /* 0x00000002040b7812 */ /* 0x000fe200078ee20b */
[----:B------:R-:W-:Y:S01]  /*1a50*/  IMAD.U32 R4, RZ, RZ, UR24 ;  /* 0x00000018ff047e24 */ /* 0x000fe2000f8e00ff */
[----:B------:R-:W-:Y:S01]  /*1a60*/  ISETP.LT.AND P2, PT, R12, R216, !P2 ;  /* 0x000000d80c00720c */ /* 0x000fe20005741270 */
[----:B------:R-:W-:Y:S01]  /*1a70*/  IMAD R5, R198, UR32, R5 ;  /* 0x00000020c6057c24 */ /* 0x000fe2000f8e0205 */
[----:B------:R-:W-:Y:S01]  /*1a80*/  SEL R18, RZ, 0x1, !P0 ;  /* 0x00000001ff127807 */ /* 0x000fe20004000000 */
[----:B------:R-:W-:-:S04]  /*1a90*/  IMAD.WIDE.U32 R22, R207, UR32, R12 ;  /* 0x00000020cf167c25 */ /* 0x000fc8000f8e000c */
[----:B------:R-:W-:Y:S01]  /*1aa0*/  IMAD.WIDE R16, R4, 0x2, R16 ;  /* 0x0000000204107825 */ /* 0x000fe200078e0210 */
[----:B------:R-:W-:Y:S02]  /*1ab0*/  P2R R18, PR, R18, 0xf ;  /* 0x0000000f12127803 */ /* 0x000fe40000000000 */
[----:B------:R-:W-:Y:S01]  /*1ac0*/  LEA R20, P2, R22, R20, 0x1 ;  /* 0x0000001416147211 */ /* 0x000fe200078408ff */
[----:B------:R-:W-:Y:S02]  /*1ad0*/  IMAD.SHL.U32 R12, R10, 0x10, RZ ;  /* 0x000000100a0c7824 */ /* 0x000fe400078e00ff */
[----:B------:R-:W-:Y:S01]  /*1ae0*/  IMAD.IADD R5, R23, 0x1, R5 ;  /* 0x0000000117057824 */ /* 0x000fe200078e0205 */
[----:B------:R-:W-:Y:S02]  /*1af0*/  IADD3 R16, P1, P0, R218, R16, R218 ;  /* 0x00000010da107210 */ /* 0x000fe4000783e0da */
[----:B------:R-:W-:Y:S02]  /*1b00*/  LOP3.LUT P3, RZ, R12, 0x10, RZ, 0xc0, !PT ;  /* 0x000000100cff7812 */ /* 0x000fe4000786c0ff */
[----:B------:R-:W-:Y:S01]  /*1b10*/  LEA.HI.X R21, R22, R21, R5, 0x1, P2 ;  /* 0x0000001516157211 */ /* 0x000fe200010f0c05 */
[----:B------:R-:W-:Y:S01]  /*1b20*/  IMAD.SHL.U32 R5, R10, 0x8, RZ ;  /* 0x000000080a057824 */ /* 0x000fe200078e00ff */
[----:B------:R-:W-:-:S02]  /*1b30*/  IADD3.X R17, R217, R17, R217, P1, P0 ;  /* 0x00000011d9117210 */ /* 0x000fc40000fe04d9 */
[----:B------:R-:W-:Y:S02]  /*1b40*/  IADD3 R12, P1, R14, R7, RZ ;  /* 0x000000070e0c7210 */ /* 0x000fe40007f3e0ff */
[----:B------:R-:W-:Y:S02]  /*1b50*/  PLOP3.LUT P0, PT, PT, PT, UP0, 0x40, 0x0 ;  /* 0x000000000000781c */ /* 0x000fe40003f0e808 */
[----:B------:R-:W-:Y:S02]  /*1b60*/  SEL R8, RZ, 0x8, P6 ;  /* 0x00000008ff087807 */ /* 0x000fe40003000000 */
[----:B------:R-:W-:Y:S01]  /*1b70*/  LOP3.LUT P2, RZ, R5, 0x10, RZ, 0xc0, !PT ;  /* 0x0000001005ff7812 */ /* 0x000fe2000784c0ff */
[----:B------:R-:W-:Y:S01]  /*1b80*/  IMAD.X R13, R15, 0x1, R6, P1 ;  /* 0x000000010f0d7824 */ /* 0x000fe200008e0606 */
[----:B------:R-:W-:Y:S02]  /*1b90*/  SEL R18, R18, RZ, !P0 ;  /* 0x000000ff12127207 */ /* 0x000fe40004000000 */
[-C--:B------:R-:W-:Y:S01]  /*1ba0*/  IADD3 R22, P0, R12, R218.reuse, RZ ;  /* 0x000000da0c167210 */ /* 0x080fe20007f1e0ff */
[----:B------:R-:W-:Y:S01]  /*1bb0*/  IMAD.SHL.U32 R7, R10, 0x4, RZ ;  /* 0x000000040a077824 */ /* 0x000fe200078e00ff */
[----:B------:R-:W-:Y:S01]  /*1bc0*/  LOP3.LUT R8, R8, R9, R11, 0xfe, !PT ;  /* 0x0000000908087212 */ /* 0x000fe200078efe0b */
[----:B------:R-:W-:Y:S01]  /*1bd0*/  IMAD.SHL.U32 R10, R10, 0x2, RZ ;  /* 0x000000020a0a7824 */ /* 0x000fe200078e00ff */
[----:B------:R-:W-:Y:S01]  /*1be0*/  @!PT LDS RZ, [RZ] ;  /* 0x00000000fffff984 */ /* 0x000fe20000000800 */
[----:B------:R-:W-:Y:S01]  /*1bf0*/  @!PT LDS RZ, [RZ] ;  /* 0x00000000fffff984 */ /* 0x000fe20000000800 */
[----:B------:R-:W-:Y:S01]  /*1c00*/  LDGSTS.E.BYPASS.LTC128B.128 [R204], desc[UR18][R12.64], P3 ;  /* 0x000000000ccc7fae */ /* 0x000fe20009901d52 */
[----:B------:R-:W-:Y:S01]  /*1c10*/  IADD3 R24, P3, R22, R218, RZ ;  /* 0x000000da16187210 */ /* 0x000fe20007f7e0ff */
[----:B------:R-:W-:Y:S01]  /*1c20*/  IMAD.X R23, R13, 0x1, R217, P0 ;  /* 0x000000010d177824 */ /* 0x000fe200000e06d9 */
[----:B------:R-:W-:Y:S01]  /*1c30*/  SEL R8, R8, RZ, P4 ;  /* 0x000000ff08087207 */ /* 0x000fe20002000000 */
[----:B------:R-:W-:Y:S01]  /*1c40*/  IMAD.SHL.U32 R6, R18, 0x10, RZ ;  /* 0x0000001012067824 */ /* 0x000fe200078e00ff */
[----:B------:R-:W-:-:S02]  /*1c50*/  LOP3.LUT P1, RZ, R7, 0x10, RZ, 0xc0, !PT ;  /* 0x0000001007ff7812 */ /* 0x000fc4000782c0ff */
[----:B------:R-:W-:Y:S01]  /*1c60*/  LOP3.LUT P4, RZ, R10, 0x10, RZ, 0xc0, !PT ;  /* 0x000000100aff7812 */ /* 0x000fe2000788c0ff */
[----:B------:R-:W-:Y:S01]  /*1c70*/  IMAD.SHL.U32 R5, R8, 0x10, RZ ;  /* 0x0000001008057824 */ /* 0x000fe200078e00ff */
[----:B------:R1:W-:Y:S01]  /*1c80*/  LDGSTS.E.BYPASS.LTC128B.128 [R220], desc[UR18][R22.64], P2 ;  /* 0x0000000016dc7fae */ /* 0x0003e20009101d52 */
[--C-:B------:R-:W-:Y:S01]  /*1c90*/  IMAD.X R25, R23, 0x1, R217.reuse, P3 ;  /* 0x0000000117197824 */ /* 0x100fe200018e06d9 */
[----:B------:R-:W-:Y:S02]  /*1ca0*/  LOP3.LUT P3, RZ, R6, 0x10, RZ, 0xc0, !PT ;  /* 0x0000001006ff7812 */ /* 0x000fe4000786c0ff */
[----:B------:R-:W-:Y:S01]  /*1cb0*/  IADD3 R26, P2, R24, R218, RZ ;  /* 0x000000da181a7210 */ /* 0x000fe20007f5e0ff */
[C---:B------:R-:W-:Y:S01]  /*1cc0*/  IMAD.SHL.U32 R6, R18.reuse, 0x8, RZ ;  /* 0x0000000812067824 */ /* 0x040fe200078e00ff */
[----:B------:R-:W-:Y:S01]  /*1cd0*/  LOP3.LUT P0, RZ, R5, 0x10, RZ, 0xc0, !PT ;  /* 0x0000001005ff7812 */ /* 0x000fe2000780c0ff */
[----:B------:R-:W-:Y:S02]  /*1ce0*/  IMAD.SHL.U32 R5, R18, 0x4, RZ ;  /* 0x0000000412057824 */ /* 0x000fe400078e00ff */
[----:B------:R-:W-:Y:S01]  /*1cf0*/  IMAD.X R27, R25, 0x1, R217, P2 ;  /* 0x00000001191b7824 */ /* 0x000fe200010e06d9 */
[----:B------:R-:W-:Y:S01]  /*1d00*/  LOP3.LUT P2, RZ, R6, 0x10, RZ, 0xc0, !PT ;  /* 0x0000001006ff7812 */ /* 0x000fe2000784c0ff */
[----:B------:R-:W-:Y:S01]  /*1d10*/  IMAD.SHL.U32 R18, R18, 0x2, RZ ;  /* 0x0000000212127824 */ /* 0x000fe200078e00ff */
[----:B------:R-:W-:Y:S01]  /*1d20*/  USHF.L.U32 UR21, UR32, 0x3, URZ ;  /* 0x0000000320157899 */ /* 0x000fe2000800063f */
[----:B------:R-:W-:Y:S01]  /*1d30*/  LDGSTS.E.BYPASS.LTC128B.128 [R204+0x1000], desc[UR18][R24.64], P1 ;  /* 0x0100000018cc7fae */ /* 0x000fe20008901d52 */
[----:B------:R-:W-:Y:S01]  /*1d40*/  LOP3.LUT P1, RZ, R5, 0x10, RZ, 0xc0, !PT ;  /* 0x0000001005ff7812 */ /* 0x000fe2000782c0ff */
[----:B------:R-:W-:-:S02]  /*1d50*/  USHF.L.U64.HI UR20, UR32, 0x3, UR33 ;  /* 0x0000000320147899 */ /* 0x000fc40008010221 */
[----:B------:R-:W-:Y:S01]  /*1d60*/  LDGSTS.E.BYPASS.LTC128B.128 [R220+0x1000], desc[UR18][R26.64], P4 ;  /* 0x010000001adc7fae */ /* 0x000fe2000a101d52 */
[----:B------:R-:W-:-:S03]  /*1d70*/  LOP3.LUT P4, RZ, R18, 0x10, RZ, 0xc0, !PT ;  /* 0x0000001012ff7812 */ /* 0x000fc6000788c0ff */
[----:B------:R-:W-:Y:S01]  /*1d80*/  LDGSTS.E.BYPASS.LTC128B.128 [R203], desc[UR18][R20.64], P3 ;  /* 0x0000000014cb7fae */ /* 0x000fe20009901d52 */
[----:B------:R-:W-:Y:S01]  /*1d90*/  IADD3 R10, P3, R20, UR21, RZ ;  /* 0x00000015140a7c10 */ /* 0x000fe2000ff7e0ff */
[----:B------:R-:W-:Y:S02]  /*1da0*/  IMAD.SHL.U32 R5, R0, 0x8, RZ ;  /* 0x0000000800057824 */ /* 0x000fe400078e00ff */
[----:B------:R-:W-:Y:S01]  /*1db0*/  IMAD.SHL.U32 R6, R8, 0x8, RZ ;  /* 0x0000000808067824 */ /* 0x000fe200078e00ff */
[----:B------:R-:W-:Y:S01]  /*1dc0*/  IADD3.X R11, R21, UR20, RZ, P3, !PT ;  /* 0x00000014150b7c10 */ /* 0x000fe20009ffe4ff */
[----:B------:R-:W-:Y:S01]  /*1dd0*/  LDGSTS.E.BYPASS.LTC128B.128 [R203+0x80], desc[UR18][R20.64+0x80], P2 ;  /* 0x0008008014cb7fae */ /* 0x000fe20009101d52 */
[----:B-1----:R-:W-:Y:S01]  /*1de0*/  IMAD.WIDE R22, R4, 0x2, R22 ;  /* 0x0000000204167825 */ /* 0x002fe200078e0216 */
[----:B------:R-:W-:Y:S01]  /*1df0*/  LOP3.LUT P2, RZ, R5, 0x10, RZ, 0xc0, !PT ;  /* 0x0000001005ff7812 */ /* 0x000fe2000784c0ff */
[----:B------:R-:W-:Y:S01]  /*1e00*/  UIADD3 UR4, UR23, -0x21, URZ ;  /* 0xffffffdf17047890 */ /* 0x000fe2000fffe03f */
[----:B------:R-:W-:Y:S01]  /*1e10*/  LDGSTS.E.BYPASS.LTC128B.128 [R202], desc[UR18][R10.64], P1 ;  /* 0x000000000aca7fae */ /* 0x000fe20008901d52 */
[----:B------:R-:W-:-:S02]  /*1e20*/  IMAD.SHL.U32 R5, R8, 0x4, RZ ;  /* 0x0000000408057824 */ /* 0x000fc400078e00ff */
[----:B------:R-:W-:Y:S01]  /*1e30*/  IMAD.WIDE R12, R4, 0x2, R12 ;  /* 0x00000002040c7825 */ /* 0x000fe200078e020c */
[----:B------:R-:W-:Y:S01]  /*1e40*/  LOP3.LUT P3, RZ, R6, 0x10, RZ, 0xc0, !PT ;  /* 0x0000001006ff7812 */ /* 0x000fe2000786c0ff */
[----:B------:R-:W-:Y:S02]  /*1e50*/  LDGSTS.E.BYPASS.LTC128B.128 [R202+0x80], desc[UR18][R10.64+0x80], P4 ;  /* 0x000800800aca7fae */ /* 0x000fe4000a101d52 */
[----:B------:R-:W-:Y:S01]  /*1e60*/  IMAD.SHL.U32 R4, R8, 0x2, RZ ;  /* 0x0000000208047824 */ /* 0x000fe200078e00ff */
[-C--:B------:R-:W-:Y:S01]  /*1e70*/  IADD3 R6, P4, R22, R218.reuse, RZ ;  /* 0x000000da16067210 */ /* 0x080fe20007f9e0ff */
[----:B------:R-:W0:Y:S01]  /*1e80*/  LDGDEPBAR ;  /* 0x00000000000079af */ /* 0x000e220000000000 */
[----:B------:R-:W-:Y:S01]  /*1e90*/  UISETP.GE.U32.AND UP0, UPT, UR4, 0x20, UPT ;  /* 0x000000200400788c */ /* 0x000fe2000bf06070 */
[----:B------:R-:W-:Y:S01]  /*1ea0*/  LOP3.LUT P1, RZ, R5, 0x10, RZ, 0xc0, !PT ;  /* 0x0000001005ff7812 */ /* 0x000fe2000782c0ff */
[----:B------:R-:W-:Y:S01]  /*1eb0*/  USHF.R.S32.HI UR5, URZ, 0x1f, UR24 ;  /* 0x0000001f3f057899 */ /* 0x000fe20008011418 */
[----:B------:R1:W-:Y:S01]  /*1ec0*/  LDGSTS.E.BYPASS.LTC128B.128 [R204+0x80], desc[UR18][R12.64], P0 ;  /* 0x000800000ccc7fae */ /* 0x0003e20008101d52 */
[----:B------:R-:W-:Y:S01]  /*1ed0*/  UIMAD UR4, UR33, UR24, URZ ;  /* 0x00000018210472a4 */ /* 0x000fe2000f8e023f */
[----:B------:R-:W-:Y:S01]  /*1ee0*/  LOP3.LUT P0, RZ, R4, 0x10, RZ, 0xc0, !PT ;  /* 0x0000001004ff7812 */ /* 0x000fe2000780c0ff */
[----:B------:R-:W-:Y:S01]  /*1ef0*/  IMAD.X R7, R23, 0x1, R217, P4 ;  /* 0x0000000117077824 */ /* 0x000fe200020e06d9 */
[----:B------:R-:W-:Y:S01]  /*1f00*/  IADD3 R18, P4, R6, R218, RZ ;  /* 0x000000da06127210 */ /* 0x000fe20007f9e0ff */
[----:B------:R-:W-:Y:S01]  /*1f10*/  UIMAD.WIDE.U32 UR24, UR32, UR24, URZ ;  /* 0x00000018201872a5 */ /* 0x000fe2000f8e003f */
[----:B------:R-:W-:Y:S01]  /*1f20*/  LDGSTS.E.BYPASS.LTC128B.128 [R220+0x80], desc[UR18][R22.64], P3 ;  /* 0x0008000016dc7fae */ /* 0x000fe20009901d52 */
[----:B------:R-:W-:-:S02]  /*1f30*/  UIMAD UR4, UR32, UR5, UR4 ;  /* 0x00000005200472a4 */ /* 0x000fc4000f8e0204 */
[----:B------:R-:W-:Y:S01]  /*1f40*/  USHF.L.U32 UR5, UR24, 0x1, URZ ;  /* 0x0000000118057899 */ /* 0x000fe2000800063f */
[----:B------:R-:W-:Y:S01]  /*1f50*/  IMAD.X R19, R7, 0x1, R217, P4 ;  /* 0x0000000107137824 */ /* 0x000fe200020e06d9 */
[----:B------:R-:W-:Y:S01]  /*1f60*/  UIADD3 UR4, UR25, UR4, URZ ;  /* 0x0000000419047290 */ /* 0x000fe2000fffe03f */
[----:B------:R2:W-:Y:S01]  /*1f70*/  LDGSTS.E.BYPASS.LTC128B.128 [R204+0x1080], desc[UR18][R6.64], P1 ;  /* 0x0108000006cc7fae */ /* 0x0005e20008901d52 */
[----:B------:R-:W-:Y:S02]  /*1f80*/  IMAD R5, R223, -0x30, RZ ;  /* 0xffffffd0df057824 */ /* 0x000fe400078e02ff */
[----:B------:R-:W-:Y:S01]  /*1f90*/  USHF.L.U64.HI UR4, UR24, 0x1, UR4 ;  /* 0x0000000118047899 */ /* 0x000fe20008010204 */
[----:B------:R-:W-:Y:S01]  /*1fa0*/  IMAD.WIDE.U32 R16, R222, -0x30, R16 ;  /* 0xffffffd0de107825 */ /* 0x000fe200078e0010 */
[----:B------:R-:W-:Y:S01]  /*1fb0*/  LDGSTS.E.BYPASS.LTC128B.128 [R220+0x1080], desc[UR18][R18.64], P0 ;  /* 0x0108000012dc7fae */ /* 0x000fe20008101d52 */
[----:B------:R-:W-:Y:S02]  /*1fc0*/  PLOP3.LUT P0, PT, PT, PT, UP0, 0x80, 0x0 ;  /* 0x000000000000781c */ /* 0x000fe40003f0f008 */
[----:B------:R-:W-:Y:S01]  /*1fd0*/  IMAD.SHL.U32 R4, R0, 0x4, RZ ;  /* 0x0000000400047824 */ /* 0x000fe200078e00ff */
[----:B------:R-:W-:-:S02]  /*1fe0*/  IADD3 R5, R17, -R222, R5 ;  /* 0x800000de11057210 */ /* 0x000fc40007ffe005 */
[----:B------:R-:W-:Y:S02]  /*1ff0*/  IADD3 R164, P1, R14, R16, RZ ;  /* 0x000000100ea47210 */ /* 0x000fe40007f3e0ff */
[----:B-1----:R-:W-:Y:S02]  /*2000*/  IADD3 R12, P4, R20, UR5, RZ ;  /* 0x00000005140c7c10 */ /* 0x002fe4000ff9e0ff */
[----:B------:R-:W-:Y:S02]  /*2010*/  SEL R230, R8, RZ, P0 ;  /* 0x000000ff08e67207 */ /* 0x000fe40000000000 */
[----:B------:R-:W-:Y:S02]  /*2020*/  IADD3.X R13, R21, UR4, RZ, P4, !PT ;  /* 0x00000004150d7c10 */ /* 0x000fe4000a7fe4ff */
[C---:B------:R-:W-:Y:S01]  /*2030*/  SEL R229, R0.reuse, RZ, P0 ;  /* 0x000000ff00e57207 */ /* 0x040fe20000000000 */
[----:B------:R-:W-:Y:S01]  /*2040*/  IMAD.SHL.U32 R0, R0, 0x2, RZ ;  /* 0x0000000200007824 */ /* 0x000fe200078e00ff */
[----:B------:R-:W-:Y:S01]  /*2050*/  LOP3.LUT P3, RZ, R4, 0x10, RZ, 0xc0, !PT ;  /* 0x0000001004ff7812 */ /* 0x000fe2000786c0ff */
[----:B------:R-:W-:Y:S01]  /*2060*/  IMAD.X R165, R15, 0x1, R5, P1 ;  /* 0x000000010fa57824 */ /* 0x000fe200008e0605 */
[----:B------:R-:W-:Y:S01]  /*2070*/  LDGSTS.E.BYPASS.LTC128B.128 [R203+0x2000], desc[UR18][R12.64], P5 ;  /* 0x020000000ccb7fae */ /* 0x000fe2000a901d52 */
[----:B------:R-:W-:Y:S01]  /*2080*/  IMAD.SHL.U32 R5, R230, 0x10, RZ ;  /* 0x00000010e6057824 */ /* 0x000fe200078e00ff */
[----:B------:R-:W-:Y:S01]  /*2090*/  IADD3 R8, P5, R10, UR5, RZ ;  /* 0x000000050a087c10 */ /* 0x000fe2000ffbe0ff */
[----:B------:R-:W-:Y:S01]  /*20a0*/  IMAD.SHL.U32 R4, R229, 0x10, RZ ;  /* 0x00000010e5047824 */ /* 0x000fe200078e00ff */
[----:B------:R-:W-:Y:S01]  /*20b0*/  LOP3.LUT P4, RZ, R0, 0x10, RZ, 0xc0, !PT ;  /* 0x0000001000ff7812 */ /* 0x000fe2000788c0ff */
[----:B------:R1:W-:Y:S01]  /*20c0*/  LDGSTS.E.BYPASS.LTC128B.128 [R203+0x2080], desc[UR18][R12.64+0x80], P2 ;  /* 0x020800800ccb7fae */ /* 0x0003e20009101d52 */
[----:B------:R-:W-:-:S02]  /*20d0*/  IADD3.X R9, R11, UR4, RZ, P5, !PT ;  /* 0x000000040b097c10 */ /* 0x000fc4000affe4ff */
[----:B------:R-:W-:Y:S02]  /*20e0*/  LOP3.LUT P5, RZ, R5, 0x10, RZ, 0xc0, !PT ;  /* 0x0000001005ff7812 */ /* 0x000fe400078ac0ff */
[----:B------:R-:W-:Y:S01]  /*20f0*/  LOP3.LUT P1, RZ, R4, 0x10, RZ, 0xc0, !PT ;  /* 0x0000001004ff7812 */ /* 0x000fe2000782c0ff */
[----:B------:R-:W-:Y:S01]  /*2100*/  IMAD.SHL.U32 R4, R230, 0x8, RZ ;  /* 0x00000008e6047824 */ /* 0x000fe200078e00ff */
[----:B--2---:R-:W-:Y:S01]  /*2110*/  IADD3 R6, P2, P0, R218, 0x40, R164 ;  /* 0x00000040da067810 */ /* 0x004fe2000785e0a4 */
[----:B------:R-:W-:Y:S01]  /*2120*/  IMAD.SHL.U32 R0, R229, 0x8, RZ ;  /* 0x00000008e5007824 */ /* 0x000fe200078e00ff */
[----:B------:R-:W-:Y:S02]  /*2130*/  LDGSTS.E.BYPASS.LTC128B.128 [R202+0x2000], desc[UR18][R8.64], P3 ;  /* 0x0200000008ca7fae */ /* 0x000fe40009901d52 */
[----:B------:R-:W-:Y:S02]  /*2140*/  IADD3.X R7, R217, RZ, R165, P2, P0 ;  /* 0x000000ffd9077210 */ /* 0x000fe400017e04a5 */
[----:B------:R-:W-:Y:S01]  /*2150*/  LOP3.LUT P2, RZ, R4, 0x10, RZ, 0xc0, !PT ;  /* 0x0000001004ff7812 */ /* 0x000fe2000784c0ff */
[----:B------:R-:W-:Y:S01]  /*2160*/  IMAD.SHL.U32 R4, R230, 0x4, RZ ;  /* 0x00000004e6047824 */ /* 0x000fe200078e00ff */
[----:B------:R-:W-:Y:S01]  /*2170*/  LOP3.LUT P0, RZ, R0, 0x10, RZ, 0xc0, !PT ;  /* 0x0000001000ff7812 */ /* 0x000fe2000780c0ff */
[----:B------:R-:W-:Y:S01]  /*2180*/  LDGSTS.E.BYPASS.LTC128B.128 [R202+0x2080], desc[UR18][R8.64+0x80], P4 ;  /* 0x0208008008ca7fae */ /* 0x000fe2000a101d52 */
[----:B------:R-:W-:-:S03]  /*2190*/  IMAD.SHL.U32 R0, R230, 0x2, RZ ;  /* 0x00000002e6007824 */ /* 0x000fc600078e00ff */
[----:B------:R-:W0:Y:S01]  /*21a0*/  LDGDEPBAR ;  /* 0x00000000000079af */ /* 0x000e220000000000 */
[----:B------:R-:W-:-:S03]  /*21b0*/  LOP3.LUT P3, RZ, R4, 0x10, RZ, 0xc0, !PT ;  /* 0x0000001004ff7812 */ /* 0x000fc6000786c0ff */
[----:B------:R-:W-:Y:S01]  /*21c0*/  LDGSTS.E.BYPASS.LTC128B.128 [R204+0x100], desc[UR18][R164.64+0x40], P5 ;  /* 0x00100040a4cc7fae */ /* 0x000fe2000a901d52 */
[-C--:B------:R-:W-:Y:S01]  /*21d0*/  IADD3 R10, P5, R6, R218.reuse, RZ ;  /* 0x000000da060a7210 */ /* 0x080fe20007fbe0ff */
[----:B------:R-:W-:Y:S01]  /*21e0*/  IMAD.SHL.U32 R4, R229, 0x4, RZ ;  /* 0x00000004e5047824 */ /* 0x000fe200078e00ff */
[----:B------:R-:W-:Y:S01]  /*21f0*/  LOP3.LUT P4, RZ, R0, 0x10, RZ, 0xc0, !PT ;  /* 0x0000001000ff7812 */ /* 0x000fe2000788c0ff */
[----:B------:R-:W-:Y:S01]  /*2200*/  IMAD.U32 R0, RZ, RZ, UR32 ;  /* 0x00000020ff007e24 */ /* 0x000fe2000f8e00ff */
[----:B------:R-:W-:Y:S01]  /*2210*/  LDGSTS.E.BYPASS.LTC128B.128 [R220+0x100], desc[UR18][R6.64], P2 ;  /* 0x0010000006dc7fae */ /* 0x000fe20009101d52 */
[----:B------:R-:W-:Y:S01]  /*2220*/  IMAD.X R11, R7, 0x1, R217, P5 ;  /* 0x00000001070b7824 */ /* 0x000fe200028e06d9 */
[----:B-1----:R-:W-:Y:S02]  /*2230*/  IADD3 R12, P5, R10, R218, RZ ;  /* 0x000000da0a0c7210 */ /* 0x002fe40007fbe0ff */
[----:B------:R-:W-:Y:S01]  /*2240*/  LOP3.LUT P2, RZ, R4, 0x10, RZ, 0xc0, !PT ;  /* 0x0000001004ff7812 */ /* 0x000fe2000784c0ff */
[----:B------:R-:W-:Y:S01]  /*2250*/  IMAD.WIDE.U32 R4, R0, 0x38, R8 ;  /* 0x0000003800047825 */ /* 0x000fe200078e0008 */
[----:B------:R-:W-:Y:S01]  /*2260*/  UIMAD UR5, UR33, 0x38, URZ ;  /* 0x00000038210578a4 */ /* 0x000fe2000f8e023f */
[----:B------:R-:W-:Y:S02]  /*2270*/  LDGSTS.E.BYPASS.LTC128B.128 [R204+0x1100], desc[UR18][R10.64], P3 ;  /* 0x011000000acc7fae */ /* 0x000fe40009901d52 */
[----:B------:R-:W-:-:S02]  /*2280*/  IMAD.SHL.U32 R0, R229, 0x2, RZ ;  /* 0x00000002e5007824 */ /* 0x000fc400078e00ff */
[----:B------:R-:W-:-:S03]  /*2290*/  IMAD.X R13, R11, 0x1, R217, P5 ;  /* 0x000000010b0d7824 */ /* 0x000fc600028e06d9 */
[----:B------:R-:W-:Y:S01]  /*22a0*/  LOP3.LUT P3, RZ, R0, 0x10, RZ, 0xc0, !PT ;  /* 0x0000001000ff7812 */ /* 0x000fe2000786c0ff */
[----:B------:R-:W-:Y:S01]  /*22b0*/  VIADD R5, R5, UR5 ;  /* 0x0000000505057c36 */ /* 0x000fe20008000000 */
[----:B------:R1:W-:Y:S01]  /*22c0*/  LDGSTS.E.BYPASS.LTC128B.128 [R220+0x1100], desc[UR18][R12.64], P4 ;  /* 0x011000000cdc7fae */ /* 0x0003e2000a101d52 */
[----:B------:R-:W-:-:S03]  /*22d0*/  IADD3 R166, P4, R4, UR21, RZ ;  /* 0x0000001504a67c10 */ /* 0x000fc6000ff9e0ff */
[----:B------:R-:W-:Y:S01]  /*22e0*/  LDGSTS.E.BYPASS.LTC128B.128 [R203+0x4000], desc[UR18][R4.64], P1 ;  /* 0x0400000004cb7fae */ /* 0x000fe20008901d52 */
[----:B------:R-:W-:-:S03]  /*22f0*/  IADD3.X R167, R5, UR20, RZ, P4, !PT ;  /* 0x0000001405a77c10 */ /* 0x000fc6000a7fe4ff */
[----:B------:R2:W-:Y:S01]  /*2300*/  LDGSTS.E.BYPASS.LTC128B.128 [R203+0x4080], desc[UR18][R4.64+0x80], P0 ;  /* 0x0408008004cb7fae */ /* 0x0005e20008101d52 */
[----:B------:R-:W-:-:S03]  /*2310*/  USHF.R.S32.HI UR14, URZ, 0x1f, UR12 ;  /* 0x0000001f3f0e7899 */ /* 0x000fc6000801140c */
[----:B------:R3:W-:Y:S04]  /*2320*/  LDGSTS.E.BYPASS.LTC128B.128 [R202+0x4000], desc[UR18][R166.64], P2 ;  /* 0x04000000a6ca7fae */ /* 0x0007e80009101d52 */
[----:B------:R3:W-:Y:S04]  /*2330*/  LDGSTS.E.BYPASS.LTC128B.128 [R202+0x4080], desc[UR18][R166.64+0x80], P3 ;  /* 0x04080080a6ca7fae */ /* 0x0007e80009901d52 */
[----:B------:R-:W0:Y:S01]  /*2340*/  LDGDEPBAR ;  /* 0x00000000000079af */ /* 0x000e220000000000 */
[----:B------:R-:W-:-:S04]  /*2350*/  ULEA.HI UR14, UR14, UR12, URZ, 0x2 ;  /* 0x0000000c0e0e7291 */ /* 0x000fc8000f8f103f */
[----:B------:R-:W-:-:S04]  /*2360*/  ULOP3.LUT UR22, UR14, 0xfffffffc, URZ, 0xc0, !UPT ;  /* 0xfffffffc0e167892 */ /* 0x000fc8000f8ec03f */
[----:B------:R-:W-:-:S04]  /*2370*/  UIADD3 UR22, UR12, -UR22, URZ ;  /* 0x800000160c167290 */ /* 0x000fc8000fffe03f */
[----:B------:R-:W-:-:S04]  /*2380*/  ULEA.HI UR13, UR22, UR22, URZ, 0x1 ;  /* 0x00000016160d7291 */ /* 0x000fc8000f8f083f */
[----:B------:R-:W-:Y:S02]  /*2390*/  ULOP3.LUT UR12, UR13, 0xfffffffe, URZ, 0xc0, !UPT ;  /* 0xfffffffe0d0c7892 */ /* 0x000fe4000f8ec03f */
[----:B------:R-:W-:Y:S02]  /*23a0*/  USHF.R.S32.HI UR14, URZ, 0x2, UR14 ;  /* 0x000000023f0e7899 */ /* 0x000fe4000801140e */
[----:B------:R-:W-:Y:S01]  /*23b0*/  UIADD3 UR12, UR22, -UR12, URZ ;  /* 0x8000000c160c7290 */ /* 0x000fe2000fffe03f */
[----:B------:R-:W-:-:S04]  /*23c0*/  DEPBAR.LE SB0, 0x2 ;  /* 0x000080800000791a */ /* 0x000fc80000000000 */
[----:B------:R-:W-:Y:S02]  /*23d0*/  USHF.R.S32.HI UR13, URZ, 0x1, UR13 ;  /* 0x000000013f0d7899 */ /* 0x000fe4000801140d */
[----:B------:R-:W-:Y:S02]  /*23e0*/  ULEA UR22, UR12, UR14, 0x7 ;  /* 0x0000000e0c167291 */ /* 0x000fe4000f8e383f */
[----:B------:R-:W-:Y:S02]  /*23f0*/  UISETP.GE.AND UP0, UPT, UR23, 0x1, UPT ;  /* 0x000000011700788c */ /* 0x000fe4000bf06270 */
[----:B------:R-:W-:Y:S02]  /*2400*/  ULEA UR24, UR14, UR13, 0x6 ;  /* 0x0000000d0e187291 */ /* 0x000fe4000f8e303f */
[----:B------:R-:W-:Y:S02]  /*2410*/  UIADD3 UR4, UR8, 0x8000, URZ ;  /* 0x0000800008047890 */ /* 0x000fe4000fffe03f */
[----:B------:R-:W-:Y:S01]  /*2420*/  USHF.L.U32 UR22, UR22, 0x3, URZ ;  /* 0x0000000316167899 */ /* 0x000fe2000800063f */
[----:B------:R-:W-:Y:S01]  /*2430*/  PLOP3.LUT P0, PT, PT, PT, UP0, 0x80, 0x0 ;  /* 0x000000000000781c */ /* 0x000fe20003f0f008 */
[----:B------:R-:W-:-:S02]  /*2440*/  USHF.L.U32 UR24, UR24, 0x6, URZ ;  /* 0x0000000618187899 */ /* 0x000fc4000800063f */
[----:B------:R-:W-:Y:S01]  /*2450*/  UIADD3 UR25, UR23, 0x1f, URZ ;  /* 0x0000001f17197890 */ /* 0x000fe2000fffe03f */
[----:B------:R-:W-:Y:S01]  /*2460*/  LEA R196, R196, UR4, 0x4 ;  /* 0x00000004c4c47c11 */ /* 0x000fe2000f8e20ff */
[----:B------:R-:W-:Y:S01]  /*2470*/  VIADD R0, R219, UR22 ;  /* 0x00000016db007c36 */ /* 0x000fe20008000000 */
[----:B------:R-:W-:Y:S02]  /*2480*/  LEA R2, R2, UR4, 0x4 ;  /* 0x0000000402027c11 */ /* 0x000fe4000f8e20ff */
[----:B------:R-:W-:Y:S02]  /*2490*/  LEA R197, R197, UR4, 0x4 ;  /* 0x00000004c5c57c11 */ /* 0x000fe4000f8e20ff */
[----:B------:R-:W-:Y:S01]  /*24a0*/  LEA R3, R3, UR4, 0x4 ;  /* 0x0000000403037c11 */ /* 0x000fe2000f8e20ff */
[----:B------:R-:W-:Y:S01]  /*24b0*/  USHF.L.U32 UR4, UR24, 0x1, URZ ;  /* 0x0000000118047899 */ /* 0x000fe2000800063f */
[----:B------:R-:W-:Y:S01]  /*24c0*/  BAR.SYNC.DEFER_BLOCKING 0x0 ;  /* 0x0000000000007b1d */ /* 0x000fe20000010000 */
[----:B------:R-:W-:Y:S01]  /*24d0*/  USHF.R.S32.HI UR24, URZ, 0x1f, UR25 ;  /* 0x0000001f3f187899 */ /* 0x000fe20008011419 */
[----:B------:R-:W-:-:S03]  /*24e0*/  LEA R0, R0, UR8, 0x4 ;  /* 0x0000000800007c11 */ /* 0x000fc6000f8e20ff */
[----:B------:R-:W-:Y:S01]  /*24f0*/  ULEA.HI UR24, UR24, UR25, URZ, 0x5 ;  /* 0x0000001918187291 */ /* 0x000fe2000f8f283f */
[----:B------:R-:W-:-:S03]  /*2500*/  CS2R R26, SRZ ;  /* 0x00000000001a7805 */ /* 0x000fc6000001ff00 */
[----:B------:R-:W-:Y:S01]  /*2510*/  ULEA.HI.SX32 UR30, UR24, 0xfffffffd, 0x1b ;  /* 0xfffffffd181e7891 */ /* 0x000fe2000f8fda3f */
[----:B------:R-:W-:Y:S02]  /*2520*/  CS2R R24, SRZ ;  /* 0x0000000000187805 */ /* 0x000fe4000001ff00 */
[----:B------:R-:W-:Y:S02]  /*2530*/  CS2R R22, SRZ ;  /* 0x0000000000167805 */ /* 0x000fe4000001ff00 */
[----:B------:R-:W-:Y:S02]  /*2540*/  CS2R R20, SRZ ;  /* 0x0000000000147805 */ /* 0x000fe4000001ff00 */
[----:B------:R-:W-:Y:S02]  /*2550*/  CS2R R18, SRZ ;  /* 0x0000000000127805 */ /* 0x000fe4000001ff00 */
[----:B------:R-:W-:Y:S02]  /*2560*/  CS2R R16, SRZ ;  /* 0x0000000000107805 */ /* 0x000fe4000001ff00 */
[----:B------:R-:W-:-:S02]  /*2570*/  CS2R R14, SRZ ;  /* 0x00000000000e7805 */ /* 0x000fc4000001ff00 */
[----:B-1----:R-:W-:Y:S01]  /*2580*/  CS2R R12, SRZ ;  /* 0x00000000000c7805 */ /* 0x002fe2000001ff00 */
[----:B------:R-:W-:Y:S01]  /*2590*/  IMAD.MOV.U32 R11, RZ, RZ, RZ ;  /* 0x000000ffff0b7224 */ /* 0x000fe200078e00ff */
[----:B------:R-:W-:Y:S01]  /*25a0*/  CS2R R8, SRZ ;  /* 0x0000000000087805 */ /* 0x000fe2000001ff00 */
[----:B------:R-:W-:Y:S01]  /*25b0*/  IMAD.MOV.U32 R10, RZ, RZ, RZ ;  /* 0x000000ffff0a7224 */ /* 0x000fe200078e00ff */
[----:B------:R-:W-:Y:S02]  /*25c0*/  CS2R R64, SRZ ;  /* 0x0000000000407805 */ /* 0x000fe4000001ff00 */
[----:B------:R-:W-:Y:S01]  /*25d0*/  CS2R R6, SRZ ;  /* 0x0000000000067805 */ /* 0x000fe2000001ff00 */
[----:B------:R3:W1:Y:S01]  /*25e0*/  LDSM.16.M88.4 R132, [R0] ;  /* 0x000000000084783b */ /* 0x0006620000000200 */
[----:B--2---:R-:W-:-:S03]  /*25f0*/  CS2R R4, SRZ ;  /* 0x0000000000047805 */ /* 0x004fc6000001ff00 */
[----:B------:R3:W2:Y:S04]  /*2600*/  LDSM.16.M88.4 R152, [R0+0x1000] ;  /* 0x001000000098783b */ /* 0x0006a80000000200 */
[----:B------:R3:W4:Y:S04]  /*2610*/  LDSM.16.M88.4 R156, [R0+0x2000] ;  /* 0x00200000009c783b */ /* 0x0007280000000200 */
[----:B------:R3:W1:Y:S04]  /*2620*/  LDSM.16.M88.4 R160, [R0+0x3000] ;  /* 0x0030000000a0783b */ /* 0x0006680000000200 */
[----:B------:R3:W1:Y:S04]  /*2630*/  LDSM.16.MT88.4 R136, [R2+UR4] ;  /* 0x000000040288783b */ /* 0x0006680008004200 */
[----:B------:R3:W1:Y:S04]  /*2640*/  LDSM.16.MT88.4 R140, [R3+UR4] ;  /* 0x00000004038c783b */ /* 0x0006680008004200 */
[----:B------:R3:W1:Y:S04]  /*2650*/  LDSM.16.MT88.4 R144, [R196+UR4] ;  /* 0x00000004c490783b */ /* 0x0006680008004200 */
[----:B------:R3:W1:Y:S01]  /*2660*/  LDSM.16.MT88.4 R148, [R197+UR4] ;  /* 0x00000004c594783b */ /* 0x0006620008004200 */
[----:B------:R-:W-:Y:S05]  /*2670*/  @!P0 BRA `(.L_x_242) ;  /* 0x0000000800cc8947 */ /* 0x000fea0003800000 */
[----:B------:R-:W-:Y:S01]  /*2680*/  IMAD.U32 R103, RZ, RZ, UR32 ;  /* 0x00000020ff677e24 */ /* 0x000fe2000f8e00ff */
[----:B------:R-:W-:Y:S01]  /*2690*/  IADD3 R226, P0, R164, 0x80, RZ ;  /* 0x00000080a4e27810 */ /* 0x000fe20007f1e0ff */
[----:B------:R-:W-:Y:S01]  /*26a0*/  IMAD R228, R223, 0x30, RZ ;  /* 0x00000030dfe47824 */ /* 0x000fe200078e02ff */
[----:B---3--:R-:W-:Y:S01]  /*26b0*/  SHF.L.U32 R0, R219, 0x4, RZ ;  /* 0x00000004db007819 */ /* 0x008fe200000006ff */
[----:B------:R-:W-:Y:S01]  /*26c0*/  IMAD.WIDE.U32 R224, R103, 0x38, R166 ;  /* 0x0000003867e07825 */ /* 0x000fe200078e00a6 */
[----:B------:R-:W-:Y:S01]  /*26d0*/  ISETP.NE.AND P1, PT, RZ, UR30, PT ;  /* 0x0000001eff007c0c */ /* 0x000fe2000bf25270 */
[----:B------:R-:W-:Y:S01]  /*26e0*/  UMOV UR31, URZ ;  /* 0x0000003f001f7c82 */ /* 0x000fe20008000000 */
[----:B------:R-:W-:Y:S01]  /*26f0*/  IADD3.X R227, RZ, R165, RZ, P0, !PT ;  /* 0x000000a5ffe37210 */ /* 0x000fe200007fe4ff */
[----:B------:R-:W-:Y:S01]  /*2700*/  IMAD.MOV.U32 R103, RZ, RZ, RZ ;  /* 0x000000ffff677224 */ /* 0x000fe200078e00ff */
[----:B------:R-:W-:Y:S01]  /*2710*/  LOP3.LUT R0, R0, 0x20, RZ, 0x3c, !PT ;  /* 0x0000002000007812 */ /* 0x000fe200078e3cff */
[----:B------:R-:W-:Y:S01]  /*2720*/  VIADD R221, R225, UR5 ;  /* 0x00000005e1dd7c36 */ /* 0x000fe20008000000 */
[----:B------:R-:W-:Y:S01]  /*2730*/  SEL R230, R230, RZ, P1 ;  /* 0x000000ffe6e67207 */ /* 0x000fe20000800000 */
[----:B------:R-:W-:Y:S01]  /*2740*/  UMOV UR5, UR4 ;  /* 0x0000000400057c82 */ /* 0x000fe20008000000 */
[----:B------:R-:W-:Y:S01]  /*2750*/  SEL R229, R229, RZ, P1 ;  /* 0x000000ffe5e57207 */ /* 0x000fe20000800000 */
[----:B------:R-:W-:Y:S01]  /*2760*/  ULEA UR4, UR22, UR8, 0x4 ;  /* 0x0000000816047291 */ /* 0x000fe2000f8e203f */
[----:B------:R-:W-:Y:S01]  /*2770*/  UMOV UR29, 0x180 ;  /* 0x00000180001d7882 */ /* 0x000fe20000000000 */
[----:B------:R-:W-:Y:S01]  /*2780*/  UMOV UR28, 0x6000 ;  /* 0x00006000001c7882 */ /* 0x000fe20000000000 */
[----:B------:R-:W-:-:S09]  /*2790*/  UMOV UR27, 0x3 ;  /* 0x00000003001b7882 */ /* 0x000fd20000000000 */
.L_x_243:
[C---:B-12---:R-:W-:Y:S01]  /*27a0*/  HMMA.16816.F32 R4, R132.reuse, R136, R4 ;  /* 0x000000888404723c */ /* 0x046fe20000001804 */
[----:B------:R-:W-:Y:S01]  /*27b0*/  LDSM.16.M88.4 R164, [R0+UR4] ;  /* 0x0000000400a4783b */ /* 0x000fe20008000200 */
[----:B------:R-:W-:Y:S02]  /*27c0*/  UIADD3 UR23, UR5, 0x2000, URZ ;  /* 0x0000200005177890 */ /* 0x000fe4000fffe03f */
[----:B------:R-:W-:Y:S01]  /*27d0*/  UIADD3 UR31, UR31, 0x1, URZ ;  /* 0x000000011f1f7890 */ /* 0x000fe2000fffe03f */
[----:B------:R-:W-:Y:S01]  /*27e0*/  LOP3.LUT P5, RZ, R230, 0x1, RZ, 0xc0, !PT ;  /* 0x00000001e6ff7812 */ /* 0x000fe200078ac0ff */
[C---:B------:R-:W-:Y:S01]  /*27f0*/  HMMA.16816.F32 R8, R132.reuse, R138, R8 ;  /* 0x0000008a8408723c */ /* 0x040fe20000001808 */
[----:B------:R-:W-:Y:S02]  /*2800*/  UIADD3 UR24, UR4, 0x80, URZ ;  /* 0x0000008004187890 */ /* 0x000fe4000fffe03f */
[----:B--2---:R-:W2:Y:S01]  /*2810*/  LDSM.16.MT88.4 R168, [R2+UR5+0x1000] ;  /* 0x0010000502a8783b */ /* 0x004ea20008004200 */
[----:B------:R-:W-:Y:S01]  /*2820*/  UISETP.NE.AND UP0, UPT, UR31, 0x4, UPT ;  /* 0x000000041f00788c */ /* 0x000fe2000bf05270 */
[----:B------:R-:W-:Y:S01]  /*2830*/  IADD3 R234, P0, R226, R218, RZ ;  /* 0x000000dae2ea7210 */ /* 0x000fe20007f1e0ff */
[C---:B------:R-:W-:Y:S01]  /*2840*/  HMMA.16816.F32 R12, R132.reuse, R140, R12 ;  /* 0x0000008c840c723c */ /* 0x040fe2000000180c */
[----:B------:R-:W-:Y:S02]  /*2850*/  UIADD3 UR22, UR30, -0x1, URZ ;  /* 0xffffffff1e167890 */ /* 0x000fe4000fffe03f */
[----:B------:R-:W-:Y:S02]  /*2860*/  UIADD3 UR27, UR27, 0x1, URZ ;  /* 0x000000011b1b7890 */ /* 0x000fe4000fffe03f */
[----:B------:R-:W2:Y:S01]  /*2870*/  LDSM.16.MT88.4 R172, [R3+UR5+0x1000] ;  /* 0x0010000503ac783b */ /* 0x000ea20008004200 */
[C---:B------:R-:W-:Y:S01]  /*2880*/  HMMA.16816.F32 R16, R132.reuse, R142, R16 ;  /* 0x0000008e8410723c */ /* 0x040fe20000001810 */
[----:B------:R-:W-:Y:S02]  /*2890*/  UISETP.NE.AND UP1, UPT, UR27, 0x4, UPT ;  /* 0x000000041b00788c */ /* 0x000fe4000bf25270 */
[----:B------:R-:W-:Y:S02]  /*28a0*/  @!UP0 UIADD3 UR23, UR5, -0x6000, URZ ;  /* 0xffffa00005178890 */ /* 0x000fe4000fffe03f */
[----:B------:R-:W-:Y:S01]  /*28b0*/  IMAD.X R235, R227, 0x1, R217, P0 ;  /* 0x00000001e3eb7824 */ /* 0x000fe200000e06d9 */
[C---:B------:R-:W-:Y:S01]  /*28c0*/  HMMA.16816.F32 R20, R132.reuse, R144, R20 ;  /* 0x000000908414723c */ /* 0x040fe20000001814 */
[----:B------:R-:W2:Y:S01]  /*28d0*/  LDSM.16.MT88.4 R176, [R196+UR5+0x1000] ;  /* 0x00100005c4b0783b */ /* 0x000ea20008004200 */
[----:B------:R-:W-:Y:S01]  /*28e0*/  @!UP0 UIADD3 UR24, UR4, -0x180, URZ ;  /* 0xfffffe8004188890 */ /* 0x000fe2000fffe03f */
[----:B------:R-:W-:Y:S01]  /*28f0*/  LOP3.LUT P0, RZ, R229, 0x1, RZ, 0xc0, !PT ;  /* 0x00000001e5ff7812 */ /* 0x000fe2000780c0ff */
[----:B------:R-:W-:Y:S01]  /*2900*/  @!UP0 UMOV UR31, URZ ;  /* 0x0000003f001f8c82 */ /* 0x000fe20008000000 */
[----:B------:R-:W-:Y:S01]  /*2910*/  VIADD R237, R203, UR28 ;  /* 0x0000001ccbed7c36 */ /* 0x000fe20008000000 */
[C---:B------:R-:W-:Y:S01]  /*2920*/  HMMA.16816.F32 R24, R132.reuse, R146, R24 ;  /* 0x000000928418723c */ /* 0x040fe20000001818 */
[----:B------:R-:W-:Y:S02]  /*2930*/  UISETP.GT.AND UP0, UPT, UR30, -0x2, UPT ;  /* 0xfffffffe1e00788c */ /* 0x000fe4000bf04270 */
[----:B------:R-:W2:Y:S01]  /*2940*/  LDSM.16.MT88.4 R180, [R197+UR5+0x1000] ;  /* 0x00100005c5b4783b */ /* 0x000ea20008004200 */
[----:B------:R-:W-:Y:S01]  /*2950*/  UIADD3 UR26, UR28, 0x2000, URZ ;  /* 0x000020001c1a7890 */ /* 0x000fe2000fffe03f */
[----:B------:R-:W-:Y:S01]  /*2960*/  IMAD.WIDE.U32 R238, R222, 0x30, R226 ;  /* 0x00000030deee7825 */ /* 0x000fe200078e00e2 */
[C---:B------:R-:W-:Y:S01]  /*2970*/  HMMA.16816.F32 R28, R132.reuse, R148, R28 ;  /* 0x00000094841c723c */ /* 0x040fe2000000181c */
[----:B------:R-:W-:Y:S02]  /*2980*/  UIADD3 UR25, UR29, 0x80, URZ ;  /* 0x000000801d197890 */ /* 0x000fe4000fffe03f */
[----:B------:R-:W-:Y:S02]  /*2990*/  @!UP1 UIADD3 UR26, UR28, -0x6000, URZ ;  /* 0xffffa0001c1a9890 */ /* 0x000fe4000fffe03f */
[----:B------:R-:W2:Y:S01]  /*29a0*/  LDSM.16.M88.4 R184, [R0+UR4+0x1000] ;  /* 0x0010000400b8783b */ /* 0x000ea20008000200 */
[-C--:B------:R-:W-:Y:S01]  /*29b0*/  HMMA.16816.F32 R32, R132, R150.reuse, R32 ;  /* 0x000000968420723c */ /* 0x080fe20000001820 */
[----:B------:R-:W-:Y:S01]  /*29c0*/  @!UP1 UIADD3 UR25, UR29, -0x180, URZ ;  /* 0xfffffe801d199890 */ /* 0x000fe2000fffe03f */
[----:B------:R-:W-:Y:S01]  /*29d0*/  @!UP1 UMOV UR27, URZ ;  /* 0x0000003f001b9c82 */ /* 0x000fe20008000000 */
[----:B------:R-:W-:Y:S02]  /*29e0*/  UMOV UR5, UR23 ;  /* 0x0000001700057c82 */ /* 0x000fe40008000000 */
[----:B------:R-:W-:Y:S01]  /*29f0*/  IMAD.IADD R239, R239, 0x1, R228 ;  /* 0x00000001efef7824 */ /* 0x000fe200078e02e4 */
[C---:B------:R-:W-:Y:S01]  /*2a00*/  HMMA.16816.F32 R36, R152.reuse, R150, R36 ;  /* 0x000000969824723c */ /* 0x040fe20000001824 */
[----:B------:R-:W1:Y:S01]  /*2a10*/  LDSM.16.M88.4 R188, [R0+UR4+0x2000] ;  /* 0x0020000400bc783b */ /* 0x000e620008000200 */
[----:B------:R-:W-:Y:S03]  /*2a20*/  UMOV UR30, UR22 ;  /* 0x00000016001e7c82 */ /* 0x000fe60008000000 */
[----:B------:R-:W-:Y:S01]  /*2a30*/  VIADD R243, R202, UR28 ;  /* 0x0000001ccaf37c36 */ /* 0x000fe20008000000 */
[C---:B------:R-:W-:Y:S01]  /*2a40*/  HMMA.16816.F32 R40, R152.reuse, R148, R40 ;  /* 0x000000949828723c */ /* 0x040fe20000001828 */
[----:B------:R-:W-:Y:S02]  /*2a50*/  UMOV UR28, UR26 ;  /* 0x0000001a001c7c82 */ /* 0x000fe40008000000 */
[----:B------:R-:W1:Y:S02]  /*2a60*/  LDSM.16.M88.4 R192, [R0+UR4+0x3000] ;  /* 0x0030000400c0783b */ /* 0x000e640008000200 */
[C---:B------:R-:W-:Y:S01]  /*2a70*/  LOP3.LUT R233, R230.reuse, 0x4, RZ, 0xc0, !PT ;  /* 0x00000004e6e97812 */ /* 0x040fe200078ec0ff */
[C---:B------:R-:W-:Y:S01]  /*2a80*/  HMMA.16816.F32 R44, R152.reuse, R146, R44 ;  /* 0x00000092982c723c */ /* 0x040fe2000000182c */
[----:B------:R-:W-:Y:S04]  /*2a90*/  UMOV UR4, UR24 ;  /* 0x0000001800047c82 */ /* 0x000fe80008000000 */
[----:B------:R-:W-:Y:S01]  /*2aa0*/  LOP3.LUT R231, R230, 0x2, RZ, 0xc0, !PT ;  /* 0x00000002e6e77812 */ /* 0x000fe200078ec0ff */
[C---:B------:R-:W-:Y:S05]  /*2ab0*/  HMMA.16816.F32 R48, R152.reuse, R144, R48 ;  /* 0x000000909830723c */ /* 0x040fea0000001830 */
[----:B------:R-:W-:Y:S01]  /*2ac0*/  SHF.R.U32.HI R231, RZ, 0x1, R231 ;  /* 0x00000001ffe77819 */ /* 0x000fe200000116e7 */
[C---:B------:R-:W-:Y:S03]  /*2ad0*/  HMMA.16816.F32 R52, R152.reuse, R142, R52 ;  /* 0x0000008e9834723c */ /* 0x040fe60000001834 */
[----:B------:R-:W-:Y:S02]  /*2ae0*/  ISETP.NE.U32.AND P4, PT, R231, RZ, PT ;  /* 0x000000ffe700720c */ /* 0x000fe40003f85070 */
[----:B------:R-:W-:Y:S01]  /*2af0*/  SHF.R.U32.HI R231, RZ, 0x2, R233 ;  /* 0x00000002ffe77819 */ /* 0x000fe200000116e9 */
[C---:B------:R-:W-:Y:S03]  /*2b00*/  HMMA.16816.F32 R56, R152.reuse, R140, R56 ;  /* 0x0000008c9838723c */ /* 0x040fe60000001838 */
[----:B------:R-:W-:Y:S02]  /*2b10*/  ISETP.NE.U32.AND P2, PT, R231, RZ, PT ;  /* 0x000000ffe700720c */ /* 0x000fe40003f45070 */
[----:B------:R-:W-:Y:S01]  /*2b20*/  VIADD R233, R204, UR29 ;  /* 0x0000001dcce97c36 */ /* 0x000fe20008000000 */
[C---:B------:R-:W-:Y:S04]  /*2b30*/  HMMA.16816.F32 R60, R152.reuse, R138, R60 ;  /* 0x0000008a983c723c */ /* 0x040fe8000000183c */
[----:B------:R-:W-:Y:S01]  /*2b40*/  @!PT LDS RZ, [RZ] ;  /* 0x00000000fffff984 */ /* 0x000fe20000000800 */
[----:B------:R-:W-:Y:S01]  /*2b50*/  @!PT LDS RZ, [RZ] ;  /* 0x00000000fffff984 */ /* 0x000fe20000000800 */
[----:B------:R-:W-:Y:S01]  /*2b60*/  @!PT LDS RZ, [RZ] ;  /* 0x00000000fffff984 */ /* 0x000fe20000000800 */
[----:B------:R-:W-:Y:S01]  /*2b70*/  @P5 LDGSTS.E.BYPASS.LTC128B.128 [R233], desc[UR18][R226.64] ;  /* 0x00000000e2e95fae */ /* 0x000fe2000b901d52 */
[----:B------:R-:W-:Y:S01]  /*2b80*/  VIADD R231, R220, UR29 ;  /* 0x0000001ddce77c36 */ /* 0x000fe20008000000 */
[-C--:B------:R-:W-:Y:S01]  /*2b90*/  HMMA.16816.F32 R64, R152, R136.reuse, R64 ;  /* 0x000000889840723c */ /* 0x080fe20000001840 */
[----:B------:R-:W-:Y:S04]  /*2ba0*/  UMOV UR29, UR25 ;  /* 0x00000019001d7c82 */ /* 0x000fe80008000000 */
[----:B------:R-:W-:Y:S01]  /*2bb0*/  LOP3.LUT R225, R230, 0x8, RZ, 0xc0, !PT ;  /* 0x00000008e6e17812 */ /* 0x000fe200078ec0ff */
[C---:B----4-:R-:W-:Y:S01]  /*2bc0*/  HMMA.16816.F32 R68, R156.reuse, R136, R68 ;  /* 0x000000889c44723c */ /* 0x050fe20000001844 */
[----:B------:R3:W-:Y:S04]  /*2bd0*/  @P4 LDGSTS.E.BYPASS.LTC128B.128 [R231], desc[UR18][R234.64] ;  /* 0x00000000eae74fae */ /* 0x0007e8000b901d52 */
[----:B------:R-:W-:Y:S01]  /*2be0*/  SHF.R.U32.HI R225, RZ, 0x3, R225 ;  /* 0x00000003ffe17819 */ /* 0x000fe200000116e1 */
[C---:B------:R-:W-:Y:S03]  /*2bf0*/  HMMA.16816.F32 R72, R156.reuse, R138, R72 ;  /* 0x0000008a9c48723c */ /* 0x040fe60000001848 */
[----:B------:R-:W-:Y:S02]  /*2c00*/  ISETP.NE.U32.AND P1, PT, R225, RZ, PT ;  /* 0x000000ffe100720c */ /* 0x000fe40003f25070 */
[----:B------:R-:W-:Y:S01]  /*2c10*/  LOP3.LUT R225, R229, 0x4, RZ, 0xc0, !PT ;  /* 0x00000004e5e17812 */ /* 0x000fe200078ec0ff */
[C---:B------:R-:W-:Y:S05]  /*2c20*/  HMMA.16816.F32 R76, R156.reuse, R140, R76 ;  /* 0x0000008c9c4c723c */ /* 0x040fea000000184c */
[----:B------:R-:W-:Y:S01]  /*2c30*/  SHF.R.U32.HI R225, RZ, 0x2, R225 ;  /* 0x00000002ffe17819 */ /* 0x000fe200000116e1 */
[C---:B------:R-:W-:Y:S03]  /*2c40*/  HMMA.16816.F32 R80, R156.reuse, R142, R80 ;  /* 0x0000008e9c50723c */ /* 0x040fe60000001850 */
[----:B------:R-:W-:Y:S02]  /*2c50*/  ISETP.NE.U32.AND P5, PT, R225, RZ, PT ;  /* 0x000000ffe100720c */ /* 0x000fe40003fa5070 */
[----:B------:R-:W-:Y:S01]  /*2c60*/  @P0 IMAD.MOV.U32 R225, RZ, RZ, R221 ;  /* 0x000000ffffe10224 */ /* 0x000fe200078e00dd */
[C---:B------:R-:W-:Y:S04]  /*2c70*/  HMMA.16816.F32 R84, R156.reuse, R144, R84 ;  /* 0x000000909c54723c */ /* 0x040fe80000001854 */
[----:B------:R4:W-:Y:S01]  /*2c80*/  @P0 LDGSTS.E.BYPASS.LTC128B.128 [R237], desc[UR18][R224.64] ;  /* 0x00000000e0ed0fae */ /* 0x0009e2000b901d52 */
[C---:B------:R-:W-:Y:S01]  /*2c90*/  LEA R240, P0, R222.reuse, R226, 0x5 ;  /* 0x000000e2def07211 */ /* 0x040fe200078028ff */
[C---:B------:R-:W-:Y:S05]  /*2ca0*/  HMMA.16816.F32 R88, R156.reuse, R146, R88 ;  /* 0x000000929c58723c */ /* 0x040fea0000001858 */
[----:B------:R-:W-:Y:S01]  /*2cb0*/  LEA.HI.X R241, R222, R227, R223, 0x5, P0 ;  /* 0x000000e3def17211 */ /* 0x000fe200000f2cdf */
[C---:B------:R-:W-:Y:S05]  /*2cc0*/  HMMA.16816.F32 R92, R156.reuse, R148, R92 ;  /* 0x000000949c5c723c */ /* 0x040fea000000185c */
[----:B---3--:R-:W-:Y:S01]  /*2cd0*/  IADD3 R234, P0, R224, UR21, RZ ;  /* 0x00000015e0ea7c10 */ /* 0x008fe2000ff1e0ff */
[-C--:B------:R-:W-:Y:S05]  /*2ce0*/  HMMA.16816.F32 R96, R156, R150.reuse, R96 ;  /* 0x000000969c60723c */ /* 0x080fea0000001860 */
[----:B------:R-:W-:Y:S01]  /*2cf0*/  IADD3.X R235, R221, UR20, RZ, P0, !PT ;  /* 0x00000014ddeb7c10 */ /* 0x000fe200087fe4ff */
[C---:B------:R-:W-:Y:S01]  /*2d00*/  HMMA.16816.F32 R100, R160.reuse, R150, R100 ;  /* 0x00000096a064723c */ /* 0x040fe20000001864 */
[----:B------:R-:W-:Y:S04]  /*2d10*/  ISETP.NE.AND P0, PT, RZ, UR22, PT ;  /* 0x00000016ff007c0c */ /* 0x000fe8000bf05270 */
[C---:B------:R-:W-:Y:S01]  /*2d20*/  LOP3.LUT R232, R229.reuse, 0x2, RZ, 0xc0, !PT ;  /* 0x00000002e5e87812 */ /* 0x040fe200078ec0ff */
[C---:B------:R-:W-:Y:S05]  /*2d30*/  HMMA.16816.F32 R104, R160.reuse, R148, R104 ;  /* 0x00000094a068723c */ /* 0x040fea0000001868 */
[----:B------:R-:W-:Y:S01]  /*2d40*/  SHF.R.U32.HI R232, RZ, 0x1, R232 ;  /* 0x00000001ffe87819 */ /* 0x000fe200000116e8 */
[C---:B------:R-:W-:Y:S03]  /*2d50*/  HMMA.16816.F32 R108, R160.reuse, R146, R108 ;  /* 0x00000092a06c723c */ /* 0x040fe6000000186c */
[----:B------:R-:W-:Y:S02]  /*2d60*/  ISETP.NE.U32.AND P3, PT, R232, RZ, PT ;  /* 0x000000ffe800720c */ /* 0x000fe40003f65070 */
[C---:B------:R-:W-:Y:S01]  /*2d70*/  LOP3.LUT R232, R229.reuse, 0x8, RZ, 0xc0, !PT ;  /* 0x00000008e5e87812 */ /* 0x040fe200078ec0ff */
[C---:B------:R-:W-:Y:S05]  /*2d80*/  HMMA.16816.F32 R112, R160.reuse, R144, R112 ;  /* 0x00000090a070723c */ /* 0x040fea0000001870 */
[----:B------:R-:W-:Y:S01]  /*2d90*/  SHF.R.U32.HI R232, RZ, 0x3, R232 ;  /* 0x00000003ffe87819 */ /* 0x000fe200000116e8 */
[C---:B------:R-:W-:Y:S03]  /*2da0*/  HMMA.16816.F32 R116, R160.reuse, R142, R116 ;  /* 0x0000008ea074723c */ /* 0x040fe60000001874 */
[----:B------:R-:W-:Y:S02]  /*2db0*/  ISETP.NE.U32.AND P4, PT, R232, RZ, PT ;  /* 0x000000ffe800720c */ /* 0x000fe40003f85070 */
[----:B----4-:R-:W-:Y:S01]  /*2dc0*/  @P3 IMAD.MOV.U32 R225, RZ, RZ, R221 ;  /* 0x000000ffffe13224 */ /* 0x010fe200078e00dd */
[C---:B------:R-:W-:Y:S01]  /*2dd0*/  HMMA.16816.F32 R120, R160.reuse, R140, R120 ;  /* 0x0000008ca078723c */ /* 0x040fe20000001878 */
[----:B------:R-:W-:Y:S03]  /*2de0*/  IMAD.U32 R232, RZ, RZ, UR33 ;  /* 0x00000021ffe87e24 */ /* 0x000fe6000f8e00ff */
[----:B------:R3:W-:Y:S01]  /*2df0*/  @P3 LDGSTS.E.BYPASS.LTC128B.128 [R237+0x80], desc[UR18][R224.64+0x80] ;  /* 0x00080080e0ed3fae */ /* 0x0007e2000b901d52 */
[----:B------:R-:W-:Y:S01]  /*2e00*/  SEL R230, R230, RZ, P0 ;  /* 0x000000ffe6e67207 */ /* 0x000fe20000000000 */
[C---:B------:R-:W-:Y:S05]  /*2e10*/  HMMA.16816.F32 R124, R160.reuse, R138, R124 ;  /* 0x0000008aa07c723c */ /* 0x040fea000000187c */
[----:B------:R-:W-:Y:S01]  /*2e20*/  SEL R229, R229, RZ, P0 ;  /* 0x000000ffe5e57207 */ /* 0x000fe20000000000 */
[----:B------:R-:W-:Y:S01]  /*2e30*/  HMMA.16816.F32 R128, R160, R136, R128 ;  /* 0x00000088a080723c */ /* 0x000fe20000001880 */
[----:B------:R4:W-:Y:S01]  /*2e40*/  @P2 LDGSTS.E.BYPASS.LTC128B.128 [R233+0x1000], desc[UR18][R240.64] ;  /* 0x01000000f0e92fae */ /* 0x0009e2000b901d52 */
[----:B------:R-:W-:Y:S03]  /*2e50*/  PLOP3.LUT P0, PT, PT, PT, UP0, 0x80, 0x0 ;  /* 0x000000000000781c */ /* 0x000fe60003f0f008 */
[----:B------:R-:W-:-:S01]  /*2e60*/  IADD3 R226, P2, R226, 0x40, RZ ;  /* 0x00000040e2e27810 */ /* 0x000fc20007f5e0ff */
[C---:B--2---:R-:W-:Y:S03]  /*2e70*/  HMMA.16816.F32 R4, R164.reuse, R168, R4 ;  /* 0x000000a8a404723c */ /* 0x044fe60000001804 */
[----:B------:R4:W-:Y:S02]  /*2e80*/  @P1 LDGSTS.E.BYPASS.LTC128B.128 [R231+0x1000], desc[UR18][R238.64] ;  /* 0x01000000eee71fae */ /* 0x0009e4000b901d52 */
[----:B------:R-:W-:Y:S01]  /*2e90*/  IMAD.X R227, RZ, RZ, R227, P2 ;  /* 0x000000ffffe37224 */ /* 0x000fe200010e06e3 */
[C---:B------:R-:W-:Y:S05]  /*2ea0*/  HMMA.16816.F32 R8, R164.reuse, R170, R8 ;  /* 0x000000aaa408723c */ /* 0x040fea0000001808 */
[----:B------:R4:W-:Y:S01]  /*2eb0*/  @P5 LDGSTS.E.BYPASS.LTC128B.128 [R243], desc[UR18][R234.64] ;  /* 0x00000000eaf35fae */ /* 0x0009e2000b901d52 */
[C---:B------:R-:W-:Y:S05]  /*2ec0*/  HMMA.16816.F32 R12, R164.reuse, R172, R12 ;  /* 0x000000aca40c723c */ /* 0x040fea000000180c */
[----:B---3--:R-:W-:Y:S01]  /*2ed0*/  LEA R225, R219, UR24, 0x4 ;  /* 0x00000018dbe17c11 */ /* 0x008fe2000f8e20ff */
[C---:B------:R-:W-:Y:S01]  /*2ee0*/  HMMA.16816.F32 R16, R164.reuse, R174, R16 ;  /* 0x000000aea410723c */ /* 0x040fe20000001810 */
[----:B------:R4:W-:Y:S05]  /*2ef0*/  @P4 LDGSTS.E.BYPASS.LTC128B.128 [R243+0x80], desc[UR18][R234.64+0x80] ;  /* 0x00080080eaf34fae */ /* 0x0009ea000b901d52 */
[C---:B------:R-:W-:Y:S03]  /*2f00*/  HMMA.16816.F32 R20, R164.reuse, R176, R20 ;  /* 0x000000b0a414723c */ /* 0x040fe60000001814 */
[----:B------:R-:W0:Y:S03]  /*2f10*/  LDGDEPBAR ;  /* 0x00000000000079af */ /* 0x000e260000000000 */
[C---:B------:R-:W-:Y:S06]  /*2f20*/  HMMA.16816.F32 R24, R164.reuse, R178, R24 ;  /* 0x000000b2a418723c */ /* 0x040fec0000001818 */
[C---:B------:R-:W-:Y:S06]  /*2f30*/  HMMA.16816.F32 R28, R164.reuse, R180, R28 ;  /* 0x000000b4a41c723c */ /* 0x040fec000000181c */
[-C--:B------:R-:W-:Y:S06]  /*2f40*/  HMMA.16816.F32 R32, R164, R182.reuse, R32 ;  /* 0x000000b6a420723c */ /* 0x080fec0000001820 */
[C---:B------:R-:W-:Y:S06]  /*2f50*/  HMMA.16816.F32 R36, R184.reuse, R182, R36 ;  /* 0x000000b6b824723c */ /* 0x040fec0000001824 */
[C---:B------:R-:W-:Y:S01]  /*2f60*/  HMMA.16816.F32 R40, R184.reuse, R180, R40 ;  /* 0x000000b4b828723c */ /* 0x040fe20000001828 */
[----:B------:R-:W-:Y:S04]  /*2f70*/  DEPBAR.LE SB0, 0x2 ;  /* 0x000080800000791a */ /* 0x000fe80000000000 */
[----:B------:R-:W-:Y:S01]  /*2f80*/  BAR.SYNC.DEFER_BLOCKING 0x0 ;  /* 0x0000000000007b1d */ /* 0x000fe20000010000 */
[C---:B------:R-:W-:Y:S06]  /*2f90*/  HMMA.16816.F32 R44, R184.reuse, R178, R44 ;  /* 0x000000b2b82c723c */ /* 0x040fec000000182c */
[C---:B------:R-:W-:Y:S06]  /*2fa0*/  HMMA.16816.F32 R48, R184.reuse, R176, R48 ;  /* 0x000000b0b830723c */ /* 0x040fec0000001830 */
[C---:B------:R-:W-:Y:S06]  /*2fb0*/  HMMA.16816.F32 R52, R184.reuse, R174, R52 ;  /* 0x000000aeb834723c */ /* 0x040fec0000001834 */
[C---:B------:R-:W-:Y:S01]  /*2fc0*/  HMMA.16816.F32 R56, R184.reuse, R172, R56 ;  /* 0x000000acb838723c */ /* 0x040fe20000001838 */
[----:B------:R-:W2:Y:S05]  /*2fd0*/  LDSM.16.M88.4 R132, [R225] ;  /* 0x00000000e184783b */ /* 0x000eaa0000000200 */
[C---:B------:R-:W-:Y:S06]  /*2fe0*/  HMMA.16816.F32 R60, R184.reuse, R170, R60 ;  /* 0x000000aab83c723c */ /* 0x040fec000000183c */
[-C--:B------:R-:W-:Y:S01]  /*2ff0*/  HMMA.16816.F32 R64, R184, R168.reuse, R64 ;  /* 0x000000a8b840723c */ /* 0x080fe20000001840 */
[----:B------:R-:W2:Y:S05]  /*3000*/  LDSM.16.M88.4 R152, [R225+0x1000] ;  /* 0x00100000e198783b */ /* 0x000eaa0000000200 */
[C---:B-1----:R-:W-:Y:S03]  /*3010*/  HMMA.16816.F32 R68, R188.reuse, R168, R68 ;  /* 0x000000a8bc44723c */ /* 0x042fe60000001844 */
[----:B------:R-:W2:Y:S03]  /*3020*/  LDSM.16.M88.4 R156, [R225+0x2000] ;  /* 0x00200000e19c783b */ /* 0x000ea60000000200 */
[C---:B------:R-:W-:Y:S05]  /*3030*/  HMMA.16816.F32 R72, R188.reuse, R170, R72 ;  /* 0x000000aabc48723c */ /* 0x040fea0000001848 */
[----:B----4-:R4:W2:Y:S01]  /*3040*/  LDSM.16.M88.4 R160, [R225+0x3000] ;  /* 0x00300000e1a0783b */ /* 0x0108a20000000200 */
[C---:B------:R-:W-:Y:S06]  /*3050*/  HMMA.16816.F32 R76, R188.reuse, R172, R76 ;  /* 0x000000acbc4c723c */ /* 0x040fec000000184c */
[C---:B------:R-:W-:Y:S01]  /*3060*/  HMMA.16816.F32 R80, R188.reuse, R174, R80 ;  /* 0x000000aebc50723c */ /* 0x040fe20000001850 */
[----:B------:R1:W2:Y:S05]  /*3070*/  LDSM.16.MT88.4 R136, [R2+UR23] ;  /* 0x000000170288783b */ /* 0x0002aa0008004200 */
[C---:B------:R-:W-:Y:S03]  /*3080*/  HMMA.16816.F32 R84, R188.reuse, R176, R84 ;  /* 0x000000b0bc54723c */ /* 0x040fe60000001854 */
[----:B------:R1:W2:Y:S03]  /*3090*/  LDSM.16.MT88.4 R140, [R3+UR23] ;  /* 0x00000017038c783b */ /* 0x0002a60008004200 */
[C---:B------:R-:W-:Y:S05]  /*30a0*/  HMMA.16816.F32 R88, R188.reuse, R178, R88 ;  /* 0x000000b2bc58723c */ /* 0x040fea0000001858 */
[----:B------:R1:W2:Y:S01]  /*30b0*/  LDSM.16.MT88.4 R144, [R196+UR23] ;  /* 0x00000017c490783b */ /* 0x0002a20008004200 */
[C---:B------:R-:W-:Y:S01]  /*30c0*/  HMMA.16816.F32 R92, R188.reuse, R180, R92 ;  /* 0x000000b4bc5c723c */ /* 0x040fe2000000185c */
[----:B----4-:R-:W-:Y:S05]  /*30d0*/  IMAD.U32 R225, RZ, RZ, UR32 ;  /* 0x00000020ffe17e24 */ /* 0x010fea000f8e00ff */
[-C--:B------:R-:W-:Y:S01]  /*30e0*/  HMMA.16816.F32 R96, R188, R182.reuse, R96 ;  /* 0x000000b6bc60723c */ /* 0x080fe20000001860 */
[----:B------:R1:W2:Y:S04]  /*30f0*/  LDSM.16.MT88.4 R148, [R197+UR23] ;  /* 0x00000017c594783b */ /* 0x0002a80008004200 */
[C---:B------:R-:W-:Y:S01]  /*3100*/  LEA R224, P1, R225.reuse, R224, 0x6 ;  /* 0x000000e0e1e07211 */ /* 0x040fe200078230ff */
[C---:B------:R-:W-:Y:S05]  /*3110*/  HMMA.16816.F32 R100, R192.reuse, R182, R100 ;  /* 0x000000b6c064723c */ /* 0x040fea0000001864 */
[----:B------:R-:W-:Y:S01]  /*3120*/  LEA.HI.X R221, R225, R221, R232, 0x6, P1 ;  /* 0x000000dde1dd7211 */ /* 0x000fe200008f34e8 */
[C---:B------:R-:W-:Y:S06]  /*3130*/  HMMA.16816.F32 R104, R192.reuse, R180, R104 ;  /* 0x000000b4c068723c */ /* 0x040fec0000001868 */
[C---:B------:R-:W-:Y:S06]  /*3140*/  HMMA.16816.F32 R108, R192.reuse, R178, R108 ;  /* 0x000000b2c06c723c */ /* 0x040fec000000186c */
[C---:B------:R-:W-:Y:S06]  /*3150*/  HMMA.16816.F32 R112, R192.reuse, R176, R112 ;  /* 0x000000b0c070723c */ /* 0x040fec0000001870 */
[C---:B------:R-:W-:Y:S06]  /*3160*/  HMMA.16816.F32 R116, R192.reuse, R174, R116 ;  /* 0x000000aec074723c */ /* 0x040fec0000001874 */
[C---:B------:R-:W-:Y:S06]  /*3170*/  HMMA.16816.F32 R120, R192.reuse, R172, R120 ;  /* 0x000000acc078723c */ /* 0x040fec0000001878 */
[C---:B------:R-:W-:Y:S06]  /*3180*/  HMMA.16816.F32 R124, R192.reuse, R170, R124 ;  /* 0x000000aac07c723c */ /* 0x040fec000000187c */
[----:B------:R-:W-:Y:S01]  /*3190*/  HMMA.16816.F32 R128, R192, R168, R128 ;  /* 0x000000a8c080723c */ /* 0x000fe20000001880 */
[----:B------:R-:W-:Y:S11]  /*31a0*/  @P0 BRA `(.L_x_243) ;  /* 0xfffffff4007c0947 */ /* 0x000ff6000383ffff */
.L_x_242:
[----:B------:R-:W0:Y:S01]  /*31b0*/  LDGDEPBAR ;  /* 0x00000000000079af */ /* 0x000e220000000000 */
[----:B------:R-:W-:Y:S02]  /*31c0*/  ULDC.64 UR4, c[0x0][0x250] ;  /* 0x0000940000047ab9 */ /* 0x000fe40000000a00 */
[----:B------:R-:W-:Y:S01]  /*31d0*/  ISETP.NE.U32.AND P0, PT, RZ, UR4, PT ;  /* 0x00000004ff007c0c */ /* 0x000fe2000bf05070 */
[----:B------:R-:W0:Y:S03]  /*31e0*/  LDGDEPBAR ;  /* 0x00000000000079af */ /* 0x000e260000000000 */
[----:B------:R-:W-:Y:S01]  /*31f0*/  ISETP.NE.AND.EX P0, PT, RZ, UR5, PT, P0 ;  /* 0x00000005ff007c0c */ /* 0x000fe2000bf05300 */
[----:B------:R-:W-:-:S04]  /*3200*/  DEPBAR.LE SB0, 0x0 ;  /* 0x000080000000791a */ /* 0x000fc80000000000 */
[----:B------:R-:W-:Y:S08]  /*3210*/  BAR.SYNC.DEFER_BLOCKING 0x0 ;  /* 0x0000000000007b1d */ /* 0x000ff00000010000 */
[----:B------:R-:W-:Y:S05]  /*3220*/  @!P0 BRA `(.L_x_244) ;  /* 0x0000000000208947 */ /* 0x000fea0003800000 */
[----:B-1-3--:R-:W1:Y:S02]  /*3230*/  LDC.64 R2, c[0x0][0x250] ;  /* 0x00009400ff027b82 */ /* 0x00ae640000000a00 */
[----:B-1----:R-:W3:Y:S02]  /*3240*/  LDG.E.64 R2, desc[UR18][R2.64] ;  /* 0x0000001202027981 */ /* 0x002ee4000c1e1b00 */
[----:B---3--:R-:W-:-:S04]  /*3250*/  ISETP.NE.U32.AND P0, PT, R2, RZ, PT ;  /* 0x000000ff0200720c */ /* 0x008fc80003f05070 */
[----:B------:R-:W-:-:S13]  /*3260*/  ISETP.NE.AND.EX P0, PT, R3, RZ, PT, P0 ;  /* 0x000000ff0300720c */ /* 0x000fda0003f05300 */
[----:B------:R-:W-:Y:S05]  /*3270*/  @!P0 BRA `(.L_x_244) ;  /* 0x00000000000c8947 */ /* 0x000fea0003800000 */
[----:B------:R-:W3:Y:S02]  /*3280*/  LD.E R0, desc[UR18][R2.64] ;  /* 0x0000001202007980 */ /* 0x000ee4000c101900 */
[----:B---3--:R-:W-:Y:S01]  /*3290*/  R2UR UR20, R0 ;  /* 0x00000000001472ca */ /* 0x008fe200000e0000 */
[----:B------:R-:W-:Y:S05]  /*32a0*/  BRA `(.L_x_245) ;  /* 0x0000000000247947 */ /* 0x000fea0003800000 */
.L_x_244:
[----:B------:R-:W-:Y:S02]  /*32b0*/  ULDC.64 UR4, c[0x0][0x240] ;  /* 0x0000900000047ab9 */ /* 0x000fe40000000a00 */
[----:B------:R-:W-:-:S04]  /*32c0*/  ISETP.NE.U32.AND P0, PT, RZ, UR4, PT ;  /* 0x00000004ff007c0c */ /* 0x000fc8000bf05070 */
[----:B------:R-:W-:-:S13]  /*32d0*/  ISETP.NE.AND.EX P0, PT, RZ, UR5, PT, P0 ;  /* 0x00000005ff007c0c */ /* 0x000fda000bf05300 */
[----:B------:R-:W-:Y:S05]  /*32e0*/  @!P0 BRA `(.L_x_246) ;  /* 0x0000000000108947 */ /* 0x000fea0003800000 */
[----:B-1-3--:R-:W1:Y:S02]  /*32f0*/  LDC.64 R2, c[0x0][0x240] ;  /* 0x00009000ff027b82 */ /* 0x00ae640000000a00 */
[----:B-1----:R-:W3:Y:S02]  /*3300*/  LDG.E R0, desc[UR18][R2.64] ;  /* 0x0000001202007981 */ /* 0x002ee4000c1e1900 */
[----:B---3--:R-:W-:Y:S01]  /*3310*/  R2UR UR20, R0 ;  /* 0x00000000001472ca */ /* 0x008fe200000e0000 */
[----:B------:R-:W-:Y:S05]  /*3320*/  BRA `(.L_x_245) ;  /* 0x0000000000047947 */ /* 0x000fea0003800000 */
.L_x_246:
[----:B------:R-:W-:Y:S01]  /*3330*/  UMOV UR20, UR10 ;  /* 0x0000000a00147c82 */ /* 0x000fe20008000000 */
.L_x_245:
[----:B------:R-:W-:Y:S02]  /*3340*/  ULDC.64 UR4, c[0x0][0x258] ;  /* 0x0000960000047ab9 */ /* 0x000fe40000000a00 */
[----:B------:R-:W-:-:S04]  /*3350*/  ISETP.NE.U32.AND P0, PT, RZ, UR4, PT ;  /* 0x00000004ff007c0c */ /* 0x000fc8000bf05070 */
[----:B------:R-:W-:-:S13]  /*3360*/  ISETP.NE.AND.EX P0, PT, RZ, UR5, PT, P0 ;  /* 0x00000005ff007c0c */ /* 0x000fda000bf05300 */
        /* <DEDUP_REMOVED lines=8> */
[----:B------:R-:W-:-:S14]  /*33f0*/  BRA `(.L_x_248) ;  /* 0x0000000000247947 */ /* 0x000fdc0003800000 */
.L_x_247:
[----:B------:R-:W-:Y:S02]  /*3400*/  ULDC.64 UR4, c[0x0][0x248] ;  /* 0x0000920000047ab9 */ /* 0x000fe40000000a00 */
[----:B------:R-:W-:-:S04]  /*3410*/  ISETP.NE.U32.AND P0, PT, RZ, UR4, PT ;  /* 0x00000004ff007c0c */ /* 0x000fc8000bf05070 */
[----:B------:R-:W-:-:S13]  /*3420*/  ISETP.NE.AND.EX P0, PT, RZ, UR5, PT, P0 ;  /* 0x00000005ff007c0c */ /* 0x000fda000bf05300 */
[----:B------:R-:W-:Y:S05]  /*3430*/  @!P0 BRA `(.L_x_249) ;  /* 0x0000000000108947 */ /* 0x000fea0003800000 */
[----:B-1-3--:R-:W1:Y:S02]  /*3440*/  LDC.64 R2, c[0x0][0x248] ;  /* 0x00009200ff027b82 */ /* 0x00ae640000000a00 */
[----:B-1----:R-:W3:Y:S02]  /*3450*/  LDG.E R0, desc[UR18][R2.64] ;  /* 0x0000001202007981 */ /* 0x002ee4000c1e1900 */
[----:B---3--:R-:W-:Y:S01]  /*3460*/  R2UR UR22, R0 ;  /* 0x00000000001672ca */ /* 0x008fe200000e0000 */
[----:B------:R-:W-:-:S14]  /*3470*/  BRA `(.L_x_248) ;  /* 0x0000000000047947 */ /* 0x000fdc0003800000 */
.L_x_249:
[----:B------:R-:W-:-:S05]  /*3480*/  UMOV UR22, UR9 ;  /* 0x0000000900167c82 */ /* 0x000fca0008000000 */
.L_x_248:
[----:B------:R-:W-:Y:S01]  /*3490*/  USHF.L.U32 UR21, UR7, 0x3, URZ ;  /* 0x0000000307157899 */ /* 0x000fe2000800063f */
[----:B------:R-:W-:Y:S01]  /*34a0*/  ULDC.64 UR4, c[0x0][0x298] ;  /* 0x0000a60000047ab9 */ /* 0x000fe20000000a00 */
[----:B------:R-:W-:Y:S02]  /*34b0*/  USHF.L.U64.HI UR23, UR7, 0x3, UR6 ;  /* 0x0000000307177899 */ /* 0x000fe40008010206 */
[----:B------:R-:W-:-:S04]  /*34c0*/  UIADD3 UR6, UP0, UR21, UR4, URZ ;  /* 0x0000000415067290 */ /* 0x000fc8000ff1e03f */
[----:B------:R-:W-:Y:S02]  /*34d0*/  UIADD3.X UR7, UR23, UR5, URZ, UP0, !UPT ;  /* 0x0000000517077290 */ /* 0x000fe400087fe43f */
[----:B-12---:R-:W-:Y:S01]  /*34e0*/  IMAD.U32 R134, RZ, RZ, UR6 ;  /* 0x00000006ff867e24 */ /* 0x006fe2000f8e00ff */
[----:B------:R-:W-:Y:S02]  /*34f0*/  ULDC.64 UR4, c[0x0][0x290] ;  /* 0x0000a40000047ab9 */ /* 0x000fe40000000a00 */
[----:B------:R-:W-:Y:S01]  /*3500*/  UIADD3 UR4, UP0, UR21, UR4, URZ ;  /* 0x0000000415047290 */ /* 0x000fe2000ff1e03f */
[----:B------:R-:W-:Y:S01]  /*3510*/  IMAD.U32 R135, RZ, RZ, UR7 ;  /* 0x00000007ff877e24 */ /* 0x000fe2000f8e00ff */
[----:B------:R-:W-:Y:S02]  /*3520*/  ULDC.64 UR6, c[0x0][0x270] ;  /* 0x00009c0000067ab9 */ /* 0x000fe40000000a00 */
[----:B------:R-:W-:-:S03]  /*3530*/  UIADD3.X UR5, UR23, UR5, URZ, UP0, !UPT ;  /* 0x0000000517057290 */ /* 0x000fc600087fe43f */
[----:B------:R-:W2:Y:S01]  /*3540*/  LDG.E.64 R134, desc[UR18][R134.64] ;  /* 0x0000001286867981 */ /* 0x000ea2000c1e1b00 */
[----:B------:R-:W-:Y:S02]  /*3550*/  IMAD.U32 R142, RZ, RZ, UR4 ;  /* 0x00000004ff8e7e24 */ /* 0x000fe4000f8e00ff */
[----:B------:R-:W-:Y:S01]  /*3560*/  IMAD.U32 R143, RZ, RZ, UR5 ;  /* 0x00000005ff8f7e24 */ /* 0x000fe2000f8e00ff */
[----:B------:R-:W-:Y:S01]  /*3570*/  ULDC.64 UR4, c[0x0][0x278] ;  /* 0x00009e0000047ab9 */ /* 0x000fe20000000a00 */
[----:B------:R-:W-:Y:S02]  /*3580*/  UIADD3 UR6, UP1, UR21, UR6, URZ ;  /* 0x0000000615067290 */ /* 0x000fe4000ff3e03f */
[----:B------:R-:W-:Y:S02]  /*3590*/  UIADD3 UR4, UP0, UR21, UR4, URZ ;  /* 0x0000000415047290 */ /* 0x000fe4000ff1e03f */
[----:B------:R-:W5:Y:S01]  /*35a0*/  LDG.E.64 R142, desc[UR18][R142.64] ;  /* 0x000000128e8e7981 */ /* 0x000f62000c1e1b00 */
[----:B------:R-:W-:Y:S01]  /*35b0*/  UIADD3.X UR7, UR23, UR7, URZ, UP1, !UPT ;  /* 0x0000000717077290 */ /* 0x000fe20008ffe43f */
[----:B------:R-:W-:Y:S01]  /*35c0*/  IMAD.U32 R138, RZ, RZ, UR6 ;  /* 0x00000006ff8a7e24 */ /* 0x000fe2000f8e00ff */
[----:B------:R-:W-:Y:S01]  /*35d0*/  UIADD3.X UR5, UR23, UR5, URZ, UP0, !UPT ;  /* 0x0000000517057290 */ /* 0x000fe200087fe43f */
[----:B------:R-:W-:-:S03]  /*35e0*/  IMAD.U32 R132, RZ, RZ, UR4 ;  /* 0x00000004ff847e24 */ /* 0x000fc6000f8e00ff */
[----:B------:R-:W-:Y:S02]  /*35f0*/  IMAD.U32 R139, RZ, RZ, UR7 ;  /* 0x00000007ff8b7e24 */ /* 0x000fe4000f8e00ff */
[----:B------:R-:W-:-:S04]  /*3600*/  IMAD.U32 R133, RZ, RZ, UR5 ;  /* 0x00000005ff857e24 */ /* 0x000fc8000f8e00ff */
[----:B------:R-:W5:Y:S04]  /*3610*/  LDG.E.64 R138, desc[UR18][R138.64] ;  /* 0x000000128a8a7981 */ /* 0x000f68000c1e1b00 */
[----:B------:R-:W5:Y:S01]  /*3620*/  LDG.E.64 R132, desc[UR18][R132.64] ;  /* 0x0000001284847981 */ /* 0x000f62000c1e1b00 */
[----:B---3--:R-:W-:Y:S01]  /*3630*/  IMAD R3, R210, 0x8, R214 ;  /* 0x00000008d2037824 */ /* 0x008fe200078e02d6 */
[----:B------:R-:W-:Y:S01]  /*3640*/  LOP3.LUT R2, R199, 0x1f, RZ, 0xc0, !PT ;  /* 0x0000001fc7027812 */ /* 0x000fe200078ec0ff */
[----:B------:R-:W-:Y:S01]  /*3650*/  IMAD R0, R215, 0x80, R209 ;  /* 0x00000080d7007824 */ /* 0x000fe200078e02d1 */
[----:B------:R-:W-:Y:S01]  /*3660*/  LOP3.LUT R140, R199, 0x2, RZ, 0xc0, !PT ;  /* 0x00000002c78c7812 */ /* 0x000fe200078ec0ff */
[----:B------:R-:W-:Y:S01]  /*3670*/  ULEA UR12, UR14, UR12, 0x1 ;  /* 0x0000000c0e0c7291 */ /* 0x000fe2000f8e083f */
[----:B------:R-:W-:Y:S01]  /*3680*/  ISETP.GE.AND P2, PT, R3, R216, PT ;  /* 0x000000d80300720c */ /* 0x000fe20003f46270 */
[----:B------:R-:W-:Y:S01]  /*3690*/  BSSY B0, `(.L_x_250) ;  /* 0x0000472000007945 */ /* 0x000fe20003800000 */
[----:B------:R-:W-:Y:S01]  /*36a0*/  SHF.R.U32.HI R2, RZ, 0x2, R2 ;  /* 0x00000002ff027819 */ /* 0x000fe20000011602 */
[----:B------:R-:W-:Y:S01]  /*36b0*/  UIMAD UR12, UR12, 0x11, UR13 ;  /* 0x000000110c0c78a4 */ /* 0x000fe2000f8e020d */
[----:B------:R-:W-:-:S02]  /*36c0*/  LOP3.LUT R147, R140, 0x1, R199, 0xf8, !PT ;  /* 0x000000018c937812 */ /* 0x000fc400078ef8c7 */
[----:B------:R-:W-:Y:S01]  /*36d0*/  LOP3.LUT R136, R199, 0x2, RZ, 0xc, !PT ;  /* 0x00000002c7887812 */ /* 0x000fe200078e0cff */
[----:B------:R-:W-:Y:S01]  /*36e0*/  IMAD R2, R2, 0x44, RZ ;  /* 0x0000004402027824 */ /* 0x000fe200078e02ff */
[----:B------:R-:W-:Y:S01]  /*36f0*/  FSETP.NEU.AND P4, PT, RZ, UR22, PT ;  /* 0x00000016ff007c0b */ /* 0x000fe2000bf8d000 */
[----:B------:R-:W-:Y:S01]  /*3700*/  USHF.L.U32 UR12, UR12, 0x5, URZ ;  /* 0x000000050c0c7899 */ /* 0x000fe2000800063f */
[----:B--2---:R-:W-:Y:S02]  /*3710*/  R2UR UR5, R135 ;  /* 0x00000000870572ca */ /* 0x004fe400000e0000 */
[----:B------:R-:W-:Y:S01]  /*3720*/  R2UR UR4, R134 ;  /* 0x00000000860472ca */ /* 0x000fe200000e0000 */
[----:B------:R-:W-:Y:S01]  /*3730*/  IMAD.WIDE R134, R3, 0x2, RZ ;  /* 0x0000000203867825 */ /* 0x000fe200078e02ff */
[----:B------:R-:W-:Y:S02]  /*3740*/  SHF.R.S32.HI R3, RZ, 0x1f, R0 ;  /* 0x0000001fff037819 */ /* 0x000fe40000011400 */
[----:B----4-:R-:W-:Y:S01]  /*3750*/  LOP3.LUT R158, R134, 0xfffffff0, RZ, 0xc0, !PT ;  /* 0xfffffff0869e7812 */ /* 0x010fe200078ec0ff */
[-C--:B-----5:R-:W-:Y:S01]  /*3760*/  IMAD R137, R143, R0.reuse, RZ ;  /* 0x000000008f897224 */ /* 0x0a0fe200078e02ff */
[----:B------:R-:W-:Y:S01]  /*3770*/  LOP3.LUT R134, R135, 0x1fffffff, RZ, 0xc0, !PT ;  /* 0x1fffffff87867812 */ /* 0x000fe200078ec0ff */
[----:B------:R-:W-:-:S04]  /*3780*/  IMAD.WIDE.U32 R144, R142, R0, RZ ;  /* 0x000000008e907225 */ /* 0x000fc800078e00ff */
[----:B------:R-:W-:Y:S01]  /*3790*/  IMAD R135, R0, UR5, RZ ;  /* 0x0000000500877c24 */ /* 0x000fe2000f8e02ff */
[-C--:B------:R-:W-:Y:S01]  /*37a0*/  LEA R162, P1, R144, R158.reuse, 0x1 ;  /* 0x0000009e90a27211 */ /* 0x080fe200078208ff */
[----:B------:R-:W-:Y:S01]  /*37b0*/  IMAD R137, R142, R3, R137 ;  /* 0x000000038e897224 */ /* 0x000fe200078e0289 */
[----:B------:R-:W-:Y:S01]  /*37c0*/  USHF.L.U64.HI UR7, UR4, 0x2, UR5 ;  /* 0x0000000204077899 */ /* 0x000fe20008010205 */
[----:B------:R-:W-:Y:S01]  /*37d0*/  IMAD R135, R3, UR4, R135 ;  /* 0x0000000403877c24 */ /* 0x000fe2000f8e0287 */
[----:B------:R-:W-:Y:S01]  /*37e0*/  LOP3.LUT R3, R136, 0x1, R199, 0xf8, !PT ;  /* 0x0000000188037812 */ /* 0x000fe200078ef8c7 */
[----:B------:R-:W-:Y:S01]  /*37f0*/  IMAD.WIDE.U32 R140, R0, UR4, RZ ;  /* 0x00000004008c7c25 */ /* 0x000fe2000f8e00ff */
[C---:B------:R-:W-:Y:S01]  /*3800*/  LOP3.LUT R136, R2.reuse, R147, RZ, 0xfc, !PT ;  /* 0x0000009302887212 */ /* 0x040fe200078efcff */
[----:B------:R-:W-:Y:S01]  /*3810*/  USHF.L.U32 UR6, UR4, 0x2, URZ ;  /* 0x0000000204067899 */ /* 0x000fe2000800063f */
[----:B------:R-:W-:Y:S01]  /*3820*/  LOP3.LUT R3, R2, R3, RZ, 0xfc, !PT ;  /* 0x0000000302037212 */ /* 0x000fe200078efcff */
[----:B------:R-:W-:Y:S01]  /*3830*/  IMAD.IADD R137, R145, 0x1, R137 ;  /* 0x0000000191897824 */ /* 0x000fe200078e0289 */
[----:B------:R-:W-:Y:S01]  /*3840*/  LEA R158, P0, R140, R158, 0x1 ;  /* 0x0000009e8c9e7211 */ /* 0x000fe200078008ff */
[----:B------:R-:W-:Y:S01]  /*3850*/  IMAD.IADD R135, R141, 0x1, R135 ;  /* 0x000000018d877824 */ /* 0x000fe200078e0287 */
[----:B------:R-:W-:Y:S01]  /*3860*/  IADD3 R162, P3, R138, R162, RZ ;  /* 0x000000a28aa27210 */ /* 0x000fe20007f7e0ff */
[----:B------:R-:W-:Y:S01]  /*3870*/  VIADD R136, R136, UR12 ;  /* 0x0000000c88887c36 */ /* 0x000fe20008000000 */
[----:B------:R-:W-:-:S02]  /*3880*/  LEA.HI.X R2, R144, R134, R137, 0x1, P1 ;  /* 0x0000008690027211 */ /* 0x000fc400008f0c89 */
[----:B------:R-:W-:Y:S02]  /*3890*/  LEA.HI.X R135, R140, R134, R135, 0x1, P0 ;  /* 0x000000868c877211 */ /* 0x000fe400000f0c87 */
[----:B------:R-:W-:Y:S01]  /*38a0*/  ISETP.NE.U32.AND P1, PT, R138, RZ, PT ;  /* 0x000000ff8a00720c */ /* 0x000fe20003f25070 */
[C---:B------:R-:W-:Y:S01]  /*38b0*/  IMAD.X R163, R139.reuse, 0x1, R2, P3 ;  /* 0x000000018ba37824 */ /* 0x040fe200018e0602 */
[C---:B------:R-:W-:Y:S02]  /*38c0*/  ISETP.NE.U32.AND P0, PT, R132.reuse, RZ, PT ;  /* 0x000000ff8400720c */ /* 0x040fe40003f05070 */
[----:B------:R-:W-:Y:S02]  /*38d0*/  ISETP.NE.AND.EX P1, PT, R139, RZ, !P2, P1 ;  /* 0x000000ff8b00720c */ /* 0x000fe40005725310 */
[----:B------:R-:W-:Y:S02]  /*38e0*/  ISETP.NE.AND.EX P0, PT, R133, RZ, !P2, P0 ;  /* 0x000000ff8500720c */ /* 0x000fe40005705300 */
[----:B------:R-:W-:Y:S01]  /*38f0*/  IADD3 R158, P2, R132, R158, RZ ;  /* 0x0000009e849e7210 */ /* 0x000fe20007f5e0ff */
[----:B------:R-:W-:Y:S01]  /*3900*/  VIADD R132, R3, UR12 ;  /* 0x0000000c03847c36 */ /* 0x000fe20008000000 */
[----:B------:R-:W-:-:S03]  /*3910*/  LEA R3, R136, UR8, 0x3 ;  /* 0x0000000888037c11 */ /* 0x000fc6000f8e18ff */
[----:B------:R-:W-:Y:S01]  /*3920*/  IMAD.X R159, R133, 0x1, R135, P2 ;  /* 0x00000001859f7824 */ /* 0x000fe200010e0687 */
[----:B------:R-:W-:Y:S01]  /*3930*/  LEA R2, R132, UR8, 0x3 ;  /* 0x0000000884027c11 */ /* 0x000fe2000f8e18ff */
[----:B------:R-:W-:Y:S06]  /*3940*/  @!P4 BRA `(.L_x_251) ;  /* 0x0000002c0014c947 */ /* 0x000fec0003800000 */
[C---:B------:R-:W-:Y:S02]  /*3950*/  ISETP.LT.AND P2, PT, R0.reuse, UR11, P1 ;  /* 0x0000000b00007c0c */ /* 0x040fe40008f41270 */
[----:B------:R-:W-:Y:S02]  /*3960*/  CS2R R136, SRZ ;  /* 0x0000000000887805 */ /* 0x000fe4000001ff00 */
[----:B------:R-:W-:Y:S02]  /*3970*/  CS2R R138, SRZ ;  /* 0x00000000008a7805 */ /* 0x000fe4000001ff00 */
[----:B------:R-:W-:-:S04]  /*3980*/  IADD3 R140, R0, 0x2, RZ ;  /* 0x00000002008c7810 */ /* 0x000fc80007ffe0ff */
[----:B------:R-:W-:-:S03]  /*3990*/  ISETP.LT.AND P3, PT, R140, UR11, P1 ;  /* 0x0000000b8c007c0c */ /* 0x000fc60008f61270 */
[----:B------:R-:W2:Y:S01]  /*39a0*/  @P2 LDG.E.LTC128B.128 R136, desc[UR18][R162.64] ;  /* 0x00000012a2882981 */ /* 0x000ea2000c1e1d20 */
[C---:B------:R-:W-:Y:S02]  /*39b0*/  LEA R160, P2, R142.reuse, R162, 0x2 ;  /* 0x000000a28ea07211 */ /* 0x040fe400078410ff */
[----:B------:R-:W-:Y:S02]  /*39c0*/  CS2R R132, SRZ ;  /* 0x0000000000847805 */ /* 0x000fe4000001ff00 */
[----:B------:R-:W-:Y:S02]  /*39d0*/  CS2R R134, SRZ ;  /* 0x0000000000867805 */ /* 0x000fe4000001ff00 */
[----:B------:R-:W-:-:S05]  /*39e0*/  LEA.HI.X R161, R142, R163, R143, 0x2, P2 ;  /* 0x000000a38ea17211 */ /* 0x000fca00010f148f */
[----:B------:R-:W3:Y:S01]  /*39f0*/  @P3 LDG.E.LTC128B.128 R132, desc[UR18][R160.64] ;  /* 0x00000012a0843981 */ /* 0x000ee2000c1e1d20 */
[----:B------:R-:W-:Y:S01]  /*3a00*/  SHF.L.U64.HI R156, R142, 0x4, R143 ;  /* 0x000000048e9c7819 */ /* 0x000fe2000001028f */
[----:B------:R-:W-:Y:S01]  /*3a10*/  BAR.SYNC.DEFER_BLOCKING 0x0 ;  /* 0x0000000000007b1d */ /* 0x000fe20000010000 */
[----:B------:R-:W-:Y:S02]  /*3a20*/  ISETP.LT.AND P4, PT, R140, UR11, P0 ;  /* 0x0000000b8c007c0c */ /* 0x000fe40008781270 */
[----:B------:R-:W-:-:S03]  /*3a30*/  ISETP.LT.AND P5, PT, R0, UR11, P0 ;  /* 0x0000000b00007c0c */ /* 0x000fc600087a1270 */
[----:B------:R-:W-:Y:S04]  /*3a40*/  STS.64 [R3], R4 ;  /* 0x0000000403007388 */ /* 0x000fe80000000a00 */
[----:B------:R-:W-:Y:S04]  /*3a50*/  STS.64 [R3+0x20], R8 ;  /* 0x0000200803007388 */ /* 0x000fe80000000a00 */
[----:B------:R-:W-:Y:S04]  /*3a60*/  STS.64 [R3+0x40], R12 ;  /* 0x0000400c03007388 */ /* 0x000fe80000000a00 */
[----:B------:R1:W-:Y:S04]  /*3a70*/  STS.64 [R3+0x60], R16 ;  /* 0x0000601003007388 */ /* 0x0003e80000000a00 */
[----:B------:R4:W-:Y:S04]  /*3a80*/  STS.64 [R2+0x80], R20 ;  /* 0x0000801402007388 */ /* 0x0009e80000000a00 */
[----:B------:R-:W-:Y:S04]  /*3a90*/  STS.64 [R2+0xa0], R24 ;  /* 0x0000a01802007388 */ /* 0x000fe80000000a00 */
[----:B------:R-:W-:Y:S04]  /*3aa0*/  STS.64 [R2+0xc0], R28 ;  /* 0x0000c01c02007388 */ /* 0x000fe80000000a00 */
[----:B------:R-:W-:Y:S01]  /*3ab0*/  STS.64 [R2+0xe0], R32 ;  /* 0x0000e02002007388 */ /* 0x000fe20000000a00 */
[----:B------:R-:W-:Y:S01]  /*3ac0*/  BAR.SYNC.DEFER_BLOCKING 0x0 ;  /* 0x0000000000007b1d */ /* 0x000fe20000010000 */
[----:B-1----:R-:W-:-:S02]  /*3ad0*/  IADD3 R16, P2, R158, UR6, RZ ;  /* 0x000000069e107c10 */ /* 0x002fc4000ff5e0ff */
[----:B----4-:R-:W-:Y:S02]  /*3ae0*/  SHF.L.U32 R20, R142, 0x4, RZ ;  /* 0x000000048e147819 */ /* 0x010fe400000006ff */
[----:B------:R-:W-:Y:S01]  /*3af0*/  IADD3.X R17, R159, UR7, RZ, P2, !PT ;  /* 0x000000079f117c10 */ /* 0x000fe200097fe4ff */
[----:B------:R-:W1:Y:S04]  /*3b00*/  LDS.128 R152, [R201] ;  /* 0x00000000c9987984 */ /* 0x000e680000000c00 */
[----:B------:R-:W4:Y:S04]  /*3b10*/  LDS.128 R148, [R200] ;  /* 0x00000000c8947984 */ /* 0x000f280000000c00 */
[----:B------:R-:W5:Y:S04]  /*3b20*/  LDS.128 R144, [R201+0x440] ;  /* 0x00044000c9907984 */ /* 0x000f680000000c00 */
[----:B------:R-:W5:Y:S01]  /*3b30*/  LDS.128 R140, [R200+0x440] ;  /* 0x00044000c88c7984 */ /* 0x000f620000000c00 */
[----:B--2---:R-:W-:-:S02]  /*3b40*/  HADD2.F32 R4, -RZ, R136.H1_H1 ;  /* 0x30000088ff047230 */ /* 0x004fc40000004100 */
[----:B------:R-:W-:Y:S02]  /*3b50*/  HADD2.F32 R5, -RZ, R136.H0_H0 ;  /* 0x20000088ff057230 */ /* 0x000fe40000004100 */
[----:B------:R-:W-:Y:S02]  /*3b60*/  HADD2.F32 R9, -RZ, R137.H0_H0 ;  /* 0x20000089ff097230 */ /* 0x000fe40000004100 */
[----:B------:R-:W-:Y:S01]  /*3b70*/  FMUL R4, R4, UR22 ;  /* 0x0000001604047c20 */ /* 0x000fe20008400000 */
[----:B------:R-:W-:Y:S02]  /*3b80*/  HADD2.F32 R8, -RZ, R138.H1_H1 ;  /* 0x3000008aff087230 */ /* 0x000fe40000004100 */
[----:B------:R-:W-:Y:S01]  /*3b90*/  FMUL R5, R5, UR22 ;  /* 0x0000001605057c20 */ /* 0x000fe20008400000 */
[--C-:B------:R-:W-:Y:S02]  /*3ba0*/  HADD2.F32 R13, -RZ, R139.reuse.H0_H0 ;  /* 0x2000008bff0d7230 */ /* 0x100fe40000004100 */
[----:B-1----:R-:W-:Y:S01]  /*3bb0*/  FFMA R153, R153, UR20, R4 ;  /* 0x0000001499997c23 */ /* 0x002fe20008000004 */
[----:B------:R-:W-:-:S02]  /*3bc0*/  HADD2.F32 R4, -RZ, R139.H1_H1 ;  /* 0x3000008bff047230 */ /* 0x000fc40000004100 */
[----:B------:R-:W-:Y:S01]  /*3bd0*/  FMUL R9, R9, UR22 ;  /* 0x0000001609097c20 */ /* 0x000fe20008400000 */
[----:B------:R-:W-:Y:S01]  /*3be0*/  FFMA R152, R152, UR20, R5 ;  /* 0x0000001498987c23 */ /* 0x000fe20008000005 */
[----:B------:R-:W-:Y:S02]  /*3bf0*/  HADD2.F32 R5, -RZ, R138.H0_H0 ;  /* 0x2000008aff057230 */ /* 0x000fe40000004100 */
[----:B------:R-:W-:Y:S01]  /*3c00*/  FMUL R8, R8, UR22 ;  /* 0x0000001608087c20 */ /* 0x000fe20008400000 */
[----:B------:R-:W-:Y:S01]  /*3c10*/  FMUL R4, R4, UR22 ;  /* 0x0000001604047c20 */ /* 0x000fe20008400000 */
[----:B------:R-:W-:Y:S01]  /*3c20*/  FFMA R154, R154, UR20, R9 ;  /* 0x000000149a9a7c23 */ /* 0x000fe20008000009 */
[--C-:B---3--:R-:W-:Y:S02]  /*3c30*/  HADD2.F32 R9, -RZ, R133.reuse.H0_H0 ;  /* 0x20000085ff097230 */ /* 0x108fe40000004100 */
[----:B------:R-:W-:Y:S01]  /*3c40*/  FMUL R5, R5, UR22 ;  /* 0x0000001605057c20 */ /* 0x000fe20008400000 */
[----:B----4-:R-:W-:Y:S01]  /*3c50*/  FFMA R151, R151, UR20, R4 ;  /* 0x0000001497977c23 */ /* 0x010fe20008000004 */
[----:B------:R-:W-:-:S02]  /*3c60*/  HADD2.F32 R4, -RZ, R133.H1_H1 ;  /* 0x30000085ff047230 */ /* 0x000fc40000004100 */
[----:B------:R-:W-:Y:S01]  /*3c70*/  FMUL R13, R13, UR22 ;  /* 0x000000160d0d7c20 */ /* 0x000fe20008400000 */
[----:B------:R-:W-:Y:S01]  /*3c80*/  FMUL R9, R9, UR22 ;  /* 0x0000001609097c20 */ /* 0x000fe20008400000 */
[----:B------:R-:W-:Y:S01]  /*3c90*/  FFMA R149, R149, UR20, R8 ;  /* 0x0000001495957c23 */ /* 0x000fe20008000008 */
[----:B------:R-:W-:Y:S02]  /*3ca0*/  HADD2.F32 R12, -RZ, R137.H1_H1 ;  /* 0x30000089ff0c7230 */ /* 0x000fe40000004100 */
[----:B------:R-:W-:Y:S01]  /*3cb0*/  FMUL R4, R4, UR22 ;  /* 0x0000001604047c20 */ /* 0x000fe20008400000 */
[----:B------:R-:W-:Y:S01]  /*3cc0*/  FFMA R148, R148, UR20, R5 ;  /* 0x0000001494947c23 */ /* 0x000fe20008000005 */
[----:B-----5:R-:W-:Y:S01]  /*3cd0*/  FFMA R8, R146, UR20, R9 ;  /* 0x0000001492087c23 */ /* 0x020fe20008000009 */
[--C-:B------:R-:W-:Y:S02]  /*3ce0*/  HADD2.F32 R5, -RZ, R132.reuse.H0_H0 ;  /* 0x20000084ff057230 */ /* 0x100fe40000004100 */
[----:B------:R-:W-:Y:S01]  /*3cf0*/  FFMA R150, R150, UR20, R13 ;  /* 0x0000001496967c23 */ /* 0x000fe2000800000d */
[----:B------:R-:W-:-:S02]  /*3d00*/  HADD2.F32 R24, -RZ, R132.H1_H1 ;  /* 0x30000084ff187230 */ /* 0x000fc40000004100 */
[----:B------:R-:W-:Y:S01]  /*3d10*/  FFMA R13, R147, UR20, R4 ;  /* 0x00000014930d7c23 */ /* 0x000fe20008000004 */
[--C-:B------:R-:W-:Y:S01]  /*3d20*/  HADD2.F32 R9, -RZ, R134.reuse.H0_H0 ;  /* 0x20000086ff097230 */ /* 0x100fe20000004100 */
[----:B------:R-:W-:Y:S01]  /*3d30*/  IADD3 R4, R0, 0x8, RZ ;  /* 0x0000000800047810 */ /* 0x000fe20007ffe0ff */
[----:B------:R-:W-:Y:S02]  /*3d40*/  HADD2.F32 R28, -RZ, R134.H1_H1 ;  /* 0x30000086ff1c7230 */ /* 0x000fe40000004100 */
[----:B------:R-:W-:Y:S01]  /*3d50*/  FMUL R12, R12, UR22 ;  /* 0x000000160c0c7c20 */ /* 0x000fe20008400000 */
[--C-:B------:R-:W-:Y:S02]  /*3d60*/  HADD2.F32 R21, -RZ, R135.reuse.H0_H0 ;  /* 0x20000087ff157230 */ /* 0x100fe40000004100 */
[----:B------:R-:W-:Y:S01]  /*3d70*/  FMUL R5, R5, UR22 ;  /* 0x0000001605057c20 */ /* 0x000fe20008400000 */
[----:B------:R-:W-:Y:S02]  /*3d80*/  HADD2.F32 R32, -RZ, R135.H1_H1 ;  /* 0x30000087ff207230 */ /* 0x000fe40000004100 */
[----:B------:R-:W-:Y:S01]  /*3d90*/  FMUL R24, R24, UR22 ;  /* 0x0000001618187c20 */ /* 0x000fe20008400000 */
[----:B------:R-:W-:Y:S01]  /*3da0*/  FMUL R9, R9, UR22 ;  /* 0x0000001609097c20 */ /* 0x000fe20008400000 */
[----:B------:R-:W-:Y:S01]  /*3db0*/  FMUL R28, R28, UR22 ;  /* 0x000000161c1c7c20 */ /* 0x000fe20008400000 */
[----:B------:R-:W-:Y:S01]  /*3dc0*/  FMUL R21, R21, UR22 ;  /* 0x0000001615157c20 */ /* 0x000fe20008400000 */
[----:B------:R-:W-:Y:S01]  /*3dd0*/  FMUL R32, R32, UR22 ;  /* 0x0000001620207c20 */ /* 0x000fe20008400000 */
[----:B------:R-:W-:Y:S01]  /*3de0*/  ISETP.LT.AND P3, PT, R4, UR11, P1 ;  /* 0x0000000b04007c0c */ /* 0x000fe20008f61270 */
[----:B------:R-:W-:Y:S01]  /*3df0*/  FFMA R155, R155, UR20, R12 ;  /* 0x000000149b9b7c23 */ /* 0x000fe2000800000c */
[----:B------:R-:W-:Y:S01]  /*3e00*/  FFMA R5, R144, UR20, R5 ;  /* 0x0000001490057c23 */ /* 0x000fe20008000005 */
[----:B------:R-:W-:Y:S01]  /*3e10*/  FFMA R24, R145, UR20, R24 ;  /* 0x0000001491187c23 */ /* 0x000fe20008000018 */
[----:B------:R-:W-:Y:S01]  /*3e20*/  FFMA R9, R140, UR20, R9 ;  /* 0x000000148c097c23 */ /* 0x000fe20008000009 */
[----:B------:R-:W-:Y:S01]  /*3e30*/  FFMA R28, R141, UR20, R28 ;  /* 0x000000148d1c7c23 */ /* 0x000fe2000800001c */
[----:B------:R-:W-:Y:S01]  /*3e40*/  FFMA R21, R142, UR20, R21 ;  /* 0x000000148e157c23 */ /* 0x000fe20008000015 */
[----:B------:R-:W-:Y:S01]  /*3e50*/  FFMA R32, R143, UR20, R32 ;  /* 0x000000148f207c23 */ /* 0x000fe20008000020 */
[----:B------:R-:W-:-:S02]  /*3e60*/  IADD3 R12, P2, R20, R162, RZ ;  /* 0x000000a2140c7210 */ /* 0x000fc40007f5e0ff */
[----:B------:R-:W-:Y:S02]  /*3e70*/  F2FP.F16.F32.PACK_AB R144, R153, R152 ;  /* 0x000000989990723e */ /* 0x000fe400000000ff */
[----:B------:R-:W-:Y:S02]  /*3e80*/  F2FP.F16.F32.PACK_AB R145, R155, R154 ;  /* 0x0000009a9b91723e */ /* 0x000fe400000000ff */
[----:B------:R-:W-:Y:S02]  /*3e90*/  F2FP.F16.F32.PACK_AB R146, R149, R148 ;  /* 0x000000949592723e */ /* 0x000fe400000000ff */
[----:B------:R-:W-:Y:S02]  /*3ea0*/  F2FP.F16.F32.PACK_AB R147, R151, R150 ;  /* 0x000000969793723e */ /* 0x000fe400000000ff */
[----:B------:R-:W-:Y:S02]  /*3eb0*/  F2FP.F16.F32.PACK_AB R140, R24, R5 ;  /* 0x00000005188c723e */ /* 0x000fe400000000ff */
[----:B------:R-:W-:Y:S01]  /*3ec0*/  F2FP.F16.F32.PACK_AB R141, R13, R8 ;  /* 0x000000080d8d723e */ /* 0x000fe200000000ff */
[----:B------:R-:W-:Y:S01]  /*3ed0*/  @P5 STG.E.128 desc[UR18][R158.64], R144 ;  /* 0x000000909e005986 */ /* 0x000fe2000c101d12 */
[----:B------:R-:W-:-:S02]  /*3ee0*/  F2FP.F16.F32.PACK_AB R142, R28, R9 ;  /* 0x000000091c8e723e */ /* 0x000fc400000000ff */
[----:B------:R-:W-:Y:S02]  /*3ef0*/  F2FP.F16.F32.PACK_AB R143, R32, R21 ;  /* 0x00000015208f723e */ /* 0x000fe400000000ff */
[----:B------:R-:W-:Y:S02]  /*3f00*/  IADD3.X R13, R156, R163, RZ, P2, !PT ;  /* 0x000000a39c0d7210 */ /* 0x000fe400017fe4ff */
[----:B------:R-:W-:Y:S01]  /*3f10*/  IADD3 R5, R0, 0xa, RZ ;  /* 0x0000000a00057810 */ /* 0x000fe20007ffe0ff */
[----:B------:R-:W-:Y:S04]  /*3f20*/  @P4 STG.E.128 desc[UR18][R16.64], R140 ;  /* 0x0000008c10004986 */ /* 0x000fe8000c101d12 */
[----:B------:R-:W2:Y:S01]  /*3f30*/  @P3 LDG.E.LTC128B.128 R136, desc[UR18][R12.64] ;  /* 0x000000120c883981 */ /* 0x000ea2000c1e1d20 */
[----:B------:R-:W-:-:S02]  /*3f40*/  ISETP.LT.AND P3, PT, R5, UR11, P1 ;  /* 0x0000000b05007c0c */ /* 0x000fc40008f61270 */
[----:B------:R-:W-:-:S04]  /*3f50*/  IADD3 R24, P2, R20, R160, RZ ;  /* 0x000000a014187210 */ /* 0x000fc80007f5e0ff */
[----:B------:R-:W-:-:S07]  /*3f60*/  IADD3.X R25, R156, R161, RZ, P2, !PT ;  /* 0x000000a19c197210 */ /* 0x000fce00017fe4ff */
[----:B------:R-:W3:Y:S01]  /*3f70*/  @P3 LDG.E.LTC128B.128 R132, desc[UR18][R24.64] ;  /* 0x0000001218843981 */ /* 0x000ee2000c1e1d20 */
[----:B------:R-:W-:Y:S01]  /*3f80*/  BAR.SYNC.DEFER_BLOCKING 0x0 ;  /* 0x0000000000007b1d */ /* 0x000fe20000010000 */
[----:B------:R-:W-:Y:S01]  /*3f90*/  ISETP.LT.AND P5, PT, R4, UR11, P0 ;  /* 0x0000000b04007c0c */ /* 0x000fe200087a1270 */
[----:B------:R-:W-:Y:S01]  /*3fa0*/  USHF.L.U32 UR6, UR4, 0x4, URZ ;  /* 0x0000000404067899 */ /* 0x000fe2000800063f */
[----:B------:R-:W-:Y:S01]  /*3fb0*/  ISETP.LT.AND P4, PT, R5, UR11, P0 ;  /* 0x0000000b05007c0c */ /* 0x000fe20008781270 */
[----:B------:R-:W-:Y:S01]  /*3fc0*/  USHF.L.U64.HI UR4, UR4, 0x4, UR5 ;  /* 0x0000000404047899 */ /* 0x000fe20008010205 */
[C---:B------:R-:W-:Y:S01]  /*3fd0*/  IADD3 R21, R0.reuse, 0x10, RZ ;  /* 0x0000001000157810 */ /* 0x040fe20007ffe0ff */
[----:B------:R-:W-:Y:S04]  /*3fe0*/  STS.64 [R3], R6 ;  /* 0x0000000603007388 */ /* 0x000fe80000000a00 */
[----:B------:R-:W-:Y:S04]  /*3ff0*/  STS.64 [R3+0x20], R10 ;  /* 0x0000200a03007388 */ /* 0x000fe80000000a00 */
[----:B------:R-:W-:Y:S04]  /*4000*/  STS.64 [R3+0x40], R14 ;  /* 0x0000400e03007388 */ /* 0x000fe80000000a00 */
[----:B------:R-:W-:Y:S04]  /*4010*/  STS.64 [R3+0x60], R18 ;  /* 0x0000601203007388 */ /* 0x000fe80000000a00 */
[----:B------:R-:W-:Y:S04]  /*4020*/  STS.64 [R2+0x80], R22 ;  /* 0x0000801602007388 */ /* 0x000fe80000000a00 */
[----:B------:R-:W-:Y:S04]  /*4030*/  STS.64 [R2+0xa0], R26 ;  /* 0x0000a01a02007388 */ /* 0x000fe80000000a00 */
[----:B------:R1:W-:Y:S04]  /*4040*/  STS.64 [R2+0xc0], R30 ;  /* 0x0000c01e02007388 */ /* 0x0003e80000000a00 */
[----:B------:R-:W-:Y:S01]  /*4050*/  STS.64 [R2+0xe0], R34 ;  /* 0x0000e02202007388 */ /* 0x000fe20000000a00 */
[----:B------:R-:W-:Y:S06]  /*4060*/  BAR.SYNC.DEFER_BLOCKING 0x0 ;  /* 0x0000000000007b1d */ /* 0x000fec0000010000 */
[----:B------:R-:W4:Y:S04]  /*4070*/  LDS.128 R148, [R201] ;  /* 0x00000000c9947984 */ /* 0x000f280000000c00 */
[----:B------:R-:W5:Y:S04]  /*4080*/  LDS.128 R144, [R200] ;  /* 0x00000000c8907984 */ /* 0x000f680000000c00 */
[----:B------:R-:W3:Y:S04]  /*4090*/  LDS.128 R140, [R201+0x440] ;  /* 0x00044000c98c7984 */ /* 0x000ee80000000c00 */
[----:B------:R-:W3:Y:S01]  /*40a0*/  LDS.128 R4, [R200+0x440] ;  /* 0x00044000c8047984 */ /* 0x000ee20000000c00 */
[----:B-1----:R-:W-:Y:S01]  /*40b0*/  IADD3 R30, R0, 0x12, RZ ;  /* 0x00000012001e7810 */ /* 0x002fe20007ffe0ff */
[----:B--2---:R-:W-:-:S02]  /*40c0*/  HADD2.F32 R10, -RZ, R136.H1_H1 ;  /* 0x30000088ff0a7230 */ /* 0x004fc40000004100 */
[--C-:B------:R-:W-:Y:S02]  /*40d0*/  HADD2.F32 R15, -RZ, R138.reuse.H0_H0 ;  /* 0x2000008aff0f7230 */ /* 0x100fe40000004100 */
[----:B------:R-:W-:Y:S02]  /*40e0*/  HADD2.F32 R14, -RZ, R138.H1_H1 ;  /* 0x3000008aff0e7230 */ /* 0x000fe40000004100 */
[----:B------:R-:W-:Y:S01]  /*40f0*/  FMUL R10, R10, UR22 ;  /* 0x000000160a0a7c20 */ /* 0x000fe20008400000 */
[----:B------:R-:W-:Y:S02]  /*4100*/  HADD2.F32 R11, -RZ, R136.H0_H0 ;  /* 0x20000088ff0b7230 */ /* 0x000fe40000004100 */
[----:B------:R-:W-:Y:S01]  /*4110*/  FMUL R15, R15, UR22 ;  /* 0x000000160f0f7c20 */ /* 0x000fe20008400000 */
[----:B------:R-:W-:Y:S02]  /*4120*/  HADD2.F32 R26, -RZ, R139.H1_H1 ;  /* 0x3000008bff1a7230 */ /* 0x000fe40000004100 */
[----:B------:R-:W-:Y:S01]  /*4130*/  FMUL R14, R14, UR22 ;  /* 0x000000160e0e7c20 */ /* 0x000fe20008400000 */
[----:B----4-:R-:W-:Y:S01]  /*4140*/  FFMA R149, R149, UR20, R10 ;  /* 0x0000001495957c23 */ /* 0x010fe2000800000a */
[----:B------:R-:W-:Y:S01]  /*4150*/  FMUL R11, R11, UR22 ;  /* 0x000000160b0b7c20 */ /* 0x000fe20008400000 */
[----:B-----5:R-:W-:Y:S01]  /*4160*/  FFMA R10, R144, UR20, R15 ;  /* 0x00000014900a7c23 */ /* 0x020fe2000800000f */
[----:B------:R-:W-:Y:S01]  /*4170*/  FFMA R145, R145, UR20, R14 ;  /* 0x0000001491917c23 */ /* 0x000fe2000800000e */
[----:B---3--:R-:W-:-:S02]  /*4180*/  HADD2.F32 R19, -RZ, R132.H0_H0 ;  /* 0x20000084ff137230 */ /* 0x008fc40000004100 */
[----:B------:R-:W-:Y:S01]  /*4190*/  FFMA R8, R148, UR20, R11 ;  /* 0x0000001494087c23 */ /* 0x000fe2000800000b */
[----:B------:R-:W-:Y:S02]  /*41a0*/  HADD2.F32 R18, -RZ, R132.H1_H1 ;  /* 0x30000084ff127230 */ /* 0x000fe40000004100 */
[----:B------:R-:W-:Y:S01]  /*41b0*/  FMUL R26, R26, UR22 ;  /* 0x000000161a1a7c20 */ /* 0x000fe20008400000 */
[--C-:B------:R-:W-:Y:S02]  /*41c0*/  HADD2.F32 R15, -RZ, R133.reuse.H0_H0 ;  /* 0x20000085ff0f7230 */ /* 0x100fe40000004100 */
[----:B------:R-:W-:Y:S01]  /*41d0*/  FMUL R19, R19, UR22 ;  /* 0x0000001613137c20 */ /* 0x000fe20008400000 */
[----:B------:R-:W-:Y:S02]  /*41e0*/  HADD2.F32 R14, -RZ, R133.H1_H1 ;  /* 0x30000085ff0e7230 */ /* 0x000fe40000004100 */
[----:B------:R-:W-:Y:S01]  /*41f0*/  FMUL R18, R18, UR22 ;  /* 0x0000001612127c20 */ /* 0x000fe20008400000 */
[----:B------:R-:W-:-:S02]  /*4200*/  HADD2.F32 R11, -RZ, R139.H0_H0 ;  /* 0x2000008bff0b7230 */ /* 0x000fc40000004100 */
[----:B------:R-:W-:Y:S01]  /*4210*/  FFMA R140, R140, UR20, R19 ;  /* 0x000000148c8c7c23 */ /* 0x000fe20008000013 */
[--C-:B------:R-:W-:Y:S02]  /*4220*/  HADD2.F32 R19, -RZ, R134.reuse.H0_H0 ;  /* 0x20000086ff137230 */ /* 0x100fe40000004100 */
[----:B------:R-:W-:Y:S01]  /*4230*/  FMUL R15, R15, UR22 ;  /* 0x000000160f0f7c20 */ /* 0x000fe20008400000 */
[----:B------:R-:W-:Y:S02]  /*4240*/  HADD2.F32 R28, -RZ, R134.H1_H1 ;  /* 0x30000086ff1c7230 */ /* 0x000fe40000004100 */
[----:B------:R-:W-:Y:S01]  /*4250*/  FMUL R14, R14, UR22 ;  /* 0x000000160e0e7c20 */ /* 0x000fe20008400000 */
[--C-:B------:R-:W-:Y:S02]  /*4260*/  HADD2.F32 R9, -RZ, R137.reuse.H0_H0 ;  /* 0x20000089ff097230 */ /* 0x100fe40000004100 */
[----:B------:R-:W-:Y:S01]  /*4270*/  FMUL R11, R11, UR22 ;  /* 0x000000160b0b7c20 */ /* 0x000fe20008400000 */
[----:B------:R-:W-:-:S02]  /*4280*/  HADD2.F32 R22, -RZ, R137.H1_H1 ;  /* 0x30000089ff167230 */ /* 0x000fc40000004100 */
[----:B------:R-:W-:Y:S01]  /*4290*/  FMUL R19, R19, UR22 ;  /* 0x0000001613137c20 */ /* 0x000fe20008400000 */
[----:B------:R-:W-:Y:S01]  /*42a0*/  FMUL R28, R28, UR22 ;  /* 0x000000161c1c7c20 */ /* 0x000fe20008400000 */
[----:B------:R-:W-:Y:S01]  /*42b0*/  FFMA R141, R141, UR20, R18 ;  /* 0x000000148d8d7c23 */ /* 0x000fe20008000012 */
[----:B------:R-:W-:Y:S01]  /*42c0*/  FFMA R142, R142, UR20, R15 ;  /* 0x000000148e8e7c23 */ /* 0x000fe2000800000f */
[----:B------:R-:W-:Y:S01]  /*42d0*/  FFMA R143, R143, UR20, R14 ;  /* 0x000000148f8f7c23 */ /* 0x000fe2000800000e */
[----:B------:R-:W-:Y:S01]  /*42e0*/  FFMA R11, R146, UR20, R11 ;  /* 0x00000014920b7c23 */ /* 0x000fe2000800000b */
[----:B------:R-:W-:Y:S01]  /*42f0*/  FFMA R26, R147, UR20, R26 ;  /* 0x00000014931a7c23 */ /* 0x000fe2000800001a */
[--C-:B------:R-:W-:Y:S02]  /*4300*/  HADD2.F32 R15, -RZ, R135.reuse.H0_H0 ;  /* 0x20000087ff0f7230 */ /* 0x100fe40000004100 */
[----:B------:R-:W-:Y:S01]  /*4310*/  FFMA R14, R4, UR20, R19 ;  /* 0x00000014040e7c23 */ /* 0x000fe20008000013 */
[----:B------:R-:W-:-:S02]  /*4320*/  HADD2.F32 R18, -RZ, R135.H1_H1 ;  /* 0x30000087ff127230 */ /* 0x000fc40000004100 */
[----:B------:R-:W-:Y:S01]  /*4330*/  FMUL R9, R9, UR22 ;  /* 0x0000001609097c20 */ /* 0x000fe20008400000 */
[----:B------:R-:W-:Y:S01]  /*4340*/  FMUL R22, R22, UR22 ;  /* 0x0000001616167c20 */ /* 0x000fe20008400000 */
[----:B------:R-:W-:Y:S01]  /*4350*/  FFMA R19, R5, UR20, R28 ;  /* 0x0000001405137c23 */ /* 0x000fe2000800001c */
[----:B------:R-:W-:Y:S01]  /*4360*/  IADD3 R28, P3, R158, UR6, RZ ;  /* 0x000000069e1c7c10 */ /* 0x000fe2000ff7e0ff */
[----:B------:R-:W-:Y:S01]  /*4370*/  FFMA R9, R150, UR20, R9 ;  /* 0x0000001496097c23 */ /* 0x000fe20008000009 */
[----:B------:R-:W-:Y:S01]  /*4380*/  FFMA R22, R151, UR20, R22 ;  /* 0x0000001497167c23 */ /* 0x000fe20008000016 */
[----:B------:R-:W-:Y:S01]  /*4390*/  FMUL R15, R15, UR22 ;  /* 0x000000160f0f7c20 */ /* 0x000fe20008400000 */
[----:B------:R-:W-:Y:S01]  /*43a0*/  FMUL R18, R18, UR22 ;  /* 0x0000001612127c20 */ /* 0x000fe20008400000 */
[----:B------:R-:W-:Y:S02]  /*43b0*/  F2FP.F16.F32.PACK_AB R11, R26, R11 ;  /* 0x0000000b1a0b723e */ /* 0x000fe400000000ff */
[----:B------:R-:W-:Y:S01]  /*43c0*/  IADD3 R26, P2, R16, UR6, RZ ;  /* 0x00000006101a7c10 */ /* 0x000fe2000ff5e0ff */
[----:B------:R-:W-:Y:S01]  /*43d0*/  FFMA R15, R6, UR20, R15 ;  /* 0x00000014060f7c23 */ /* 0x000fe2000800000f */
[----:B------:R-:W-:Y:S01]  /*43e0*/  IADD3.X R29, R159, UR4, RZ, P3, !PT ;  /* 0x000000049f1d7c10 */ /* 0x000fe20009ffe4ff */
[----:B------:R-:W-:Y:S01]  /*43f0*/  FFMA R18, R7, UR20, R18 ;  /* 0x0000001407127c23 */ /* 0x000fe20008000012 */
[----:B------:R-:W-:-:S02]  /*4400*/  ISETP.LT.AND P3, PT, R21, UR11, P1 ;  /* 0x0000000b15007c0c */ /* 0x000fc40008f61270 */
[----:B------:R-:W-:Y:S02]  /*4410*/  F2FP.F16.F32.PACK_AB R9, R22, R9 ;  /* 0x000000091609723e */ /* 0x000fe400000000ff */
[----:B------:R-:W-:Y:S02]  /*4420*/  IADD3.X R27, R17, UR4, RZ, P2, !PT ;  /* 0x00000004111b7c10 */ /* 0x000fe400097fe4ff */
[----:B------:R-:W-:Y:S02]  /*4430*/  IADD3 R22, P2, R12, R20, RZ ;  /* 0x000000140c167210 */ /* 0x000fe40007f5e0ff */
[----:B------:R-:W-:Y:S02]  /*4440*/  F2FP.F16.F32.PACK_AB R8, R149, R8 ;  /* 0x000000089508723e */ /* 0x000fe400000000ff */
[----:B------:R-:W-:Y:S02]  /*4450*/  F2FP.F16.F32.PACK_AB R10, R145, R10 ;  /* 0x0000000a910a723e */ /* 0x000fe400000000ff */
[----:B------:R-:W-:-:S02]  /*4460*/  F2FP.F16.F32.PACK_AB R4, R141, R140 ;  /* 0x0000008c8d04723e */ /* 0x000fc400000000ff */
[----:B------:R-:W-:Y:S01]  /*4470*/  F2FP.F16.F32.PACK_AB R5, R143, R142 ;  /* 0x0000008e8f05723e */ /* 0x000fe200000000ff */
[----:B------:R1:W-:Y:S01]  /*4480*/  @P5 STG.E.128 desc[UR18][R28.64], R8 ;  /* 0x000000081c005986 */ /* 0x0003e2000c101d12 */
[----:B------:R-:W-:Y:S02]  /*4490*/  F2FP.F16.F32.PACK_AB R6, R19, R14 ;  /* 0x0000000e1306723e */ /* 0x000fe400000000ff */
[----:B------:R-:W-:Y:S02]  /*44a0*/  F2FP.F16.F32.PACK_AB R7, R18, R15 ;  /* 0x0000000f1207723e */ /* 0x000fe400000000ff */
[----:B------:R-:W-:-:S03]  /*44b0*/  IADD3.X R23, R13, R156, RZ, P2, !PT ;  /* 0x0000009c0d177210 */ /* 0x000fc600017fe4ff */
[----:B------:R2:W-:Y:S04]  /*44c0*/  @P4 STG.E.128 desc[UR18][R26.64], R4 ;  /* 0x000000041a004986 */ /* 0x0005e8000c101d12 */
[----:B------:R3:W4:Y:S01]  /*44d0*/  @P3 LDG.E.LTC128B.128 R136, desc[UR18][R22.64] ;  /* 0x0000001216883981 */ /* 0x000722000c1e1d20 */
[----:B------:R-:W-:Y:S02]  /*44e0*/  ISETP.LT.AND P3, PT, R30, UR11, P1 ;  /* 0x0000000b1e007c0c */ /* 0x000fe40008f61270 */
[----:B------:R-:W-:-:S04]  /*44f0*/  IADD3 R24, P2, R24, R20, RZ ;  /* 0x0000001418187210 */ /* 0x000fc80007f5e0ff */
[----:B------:R-:W-:-:S07]  /*4500*/  IADD3.X R25, R25, R156, RZ, P2, !PT ;  /* 0x0000009c19197210 */ /* 0x000fce00017fe4ff */
[----:B------:R5:W4:Y:S01]  /*4510*/  @P3 LDG.E.LTC128B.128 R132, desc[UR18][R24.64] ;  /* 0x0000001218843981 */ /* 0x000b22000c1e1d20 */
[----:B------:R-:W-:Y:S01]  /*4520*/  ISETP.LT.AND P5, PT, R21, UR11, P0 ;  /* 0x0000000b15007c0c */ /* 0x000fe200087a1270 */
[----:B------:R-:W-:Y:S01]  /*4530*/  BAR.SYNC.DEFER_BLOCKING 0x0 ;  /* 0x0000000000007b1d */ /* 0x000fe20000010000 */
[----:B------:R-:W-:Y:S02]  /*4540*/  ISETP.LT.AND P4, PT, R30, UR11, P0 ;  /* 0x0000000b1e007c0c */ /* 0x000fe40008781270 */
[----:B-1----:R-:W-:-:S04]  /*4550*/  IADD3 R28, P3, R28, UR6, RZ ;  /* 0x000000061c1c7c10 */ /* 0x002fc8000ff7e0ff */
[----:B------:R-:W-:Y:S02]  /*4560*/  IADD3.X R29, R29, UR4, RZ, P3, !PT ;  /* 0x000000041d1d7c10 */ /* 0x000fe40009ffe4ff */
[----:B--2---:R-:W-:-:S04]  /*4570*/  IADD3 R26, P2, R26, UR6, RZ ;  /* 0x000000061a1a7c10 */ /* 0x004fc8000ff5e0ff */
[----:B------:R-:W-:Y:S02]  /*4580*/  IADD3.X R27, R27, UR4, RZ, P2, !PT ;  /* 0x000000041b1b7c10 */ /* 0x000fe400097fe4ff */
[----:B---3--:R-:W-:-:S04]  /*4590*/  IADD3 R22, P2, R22, R20, RZ ;  /* 0x0000001416167210 */ /* 0x008fc80007f5e0ff */
[----:B------:R-:W-:Y:S01]  /*45a0*/  IADD3.X R23, R23, R156, RZ, P2, !PT ;  /* 0x0000009c17177210 */ /* 0x000fe200017fe4ff */
[----:B------:R-:W-:Y:S04]  /*45b0*/  STS.64 [R3], R64 ;  /* 0x0000004003007388 */ /* 0x000fe80000000a00 */
[----:B------:R-:W-:Y:S04]  /*45c0*/  STS.64 [R3+0x20], R60 ;  /* 0x0000203c03007388 */ /* 0x000fe80000000a00 */
[----:B------:R-:W-:Y:S04]  /*45d0*/  STS.64 [R3+0x40], R56 ;  /* 0x0000403803007388 */ /* 0x000fe80000000a00 */
[----:B------:R-:W-:Y:S04]  /*45e0*/  STS.64 [R3+0x60], R52 ;  /* 0x0000603403007388 */ /* 0x000fe80000000a00 */
[----:B------:R-:W-:Y:S04]  /*45f0*/  STS.64 [R2+0x80], R48 ;  /* 0x0000803002007388 */ /* 0x000fe80000000a00 */
[----:B------:R-:W-:Y:S04]  /*4600*/  STS.64 [R2+0xa0], R44 ;  /* 0x0000a02c02007388 */ /* 0x000fe80000000a00 */
[----:B------:R-:W-:Y:S04]  /*4610*/  STS.64 [R2+0xc0], R40 ;  /* 0x0000c02802007388 */ /* 0x000fe80000000a00 */
[----:B------:R1:W-:Y:S01]  /*4620*/  STS.64 [R2+0xe0], R36 ;  /* 0x0000e02402007388 */ /* 0x0003e20000000a00 */
[----:B------:R-:W-:Y:S06]  /*4630*/  BAR.SYNC.DEFER_BLOCKING 0x0 ;  /* 0x0000000000007b1d */ /* 0x000fec0000010000 */
[----:B------:R-:W2:Y:S04]  /*4640*/  LDS.128 R16, [R201] ;  /* 0x00000000c9107984 */ /* 0x000ea80000000c00 */
[----:B------:R-:W3:Y:S04]  /*4650*/  LDS.128 R12, [R200] ;  /* 0x00000000c80c7984 */ /* 0x000ee80000000c00 */
[----:B------:R-:W3:Y:S01]  /*4660*/  LDS.128 R8, [R201+0x440] ;  /* 0x00044000c9087984 */ /* 0x000ee20000000c00 */
[----:B-----5:R-:W-:-:S04]  /*4670*/  IADD3 R24, P2, R24, R20, RZ ;  /* 0x0000001418187210 */ /* 0x020fc80007f5e0ff */
[----:B------:R-:W-:Y:S01]  /*4680*/  IADD3.X R25, R25, R156, RZ, P2, !PT ;  /* 0x0000009c19197210 */ /* 0x000fe200017fe4ff */
[--C-:B----4-:R-:W-:Y:S02]  /*4690*/  HADD2.F32 R4, -RZ, R136.reuse.H0_H0 ;  /* 0x20000088ff047230 */ /* 0x110fe40000004100 */
[----:B------:R-:W-:Y:S02]  /*46a0*/  HADD2.F32 R32, -RZ, R136.H1_H1 ;  /* 0x30000088ff207230 */ /* 0x000fe40000004100 */
[--C-:B------:R-:W-:Y:S02]  /*46b0*/  HADD2.F32 R30, -RZ, R137.reuse.H1_H1 ;  /* 0x30000089ff1e7230 */ /* 0x100fe40000004100 */
[----:B------:R-:W-:Y:S01]  /*46c0*/  FMUL R21, R4, UR22 ;  /* 0x0000001604157c20 */ /* 0x000fe20008400000 */
[----:B------:R-:W-:Y:S01]  /*46d0*/  HADD2.F32 R31, -RZ, R137.H0_H0 ;  /* 0x20000089ff1f7230 */ /* 0x000fe20000004100 */
[----:B------:R-:W4:Y:S01]  /*46e0*/  LDS.128 R4, [R200+0x440] ;  /* 0x00044000c8047984 */ /* 0x000f220000000c00 */
[----:B-1----:R-:W-:Y:S01]  /*46f0*/  FMUL R36, R32, UR22 ;  /* 0x0000001620247c20 */ /* 0x002fe20008400000 */
[----:B--2---:R-:W-:Y:S01]  /*4700*/  FFMA R21, R16, UR20, R21 ;  /* 0x0000001410157c23 */ /* 0x004fe20008000015 */
[----:B------:R-:W-:-:S02]  /*4710*/  HADD2.F32 R16, -RZ, R138.H0_H0 ;  /* 0x2000008aff107230 */ /* 0x000fc40000004100 */
[----:B------:R-:W-:Y:S01]  /*4720*/  FMUL R30, R30, UR22 ;  /* 0x000000161e1e7c20 */ /* 0x000fe20008400000 */
[----:B------:R-:W-:Y:S01]  /*4730*/  FFMA R36, R17, UR20, R36 ;  /* 0x0000001411247c23 */ /* 0x000fe20008000024 */
[----:B------:R-:W-:Y:S02]  /*4740*/  HADD2.F32 R32, -RZ, R138.H1_H1 ;  /* 0x3000008aff207230 */ /* 0x000fe40000004100 */
[----:B------:R-:W-:Y:S01]  /*4750*/  FMUL R31, R31, UR22 ;  /* 0x000000161f1f7c20 */ /* 0x000fe20008400000 */
[----:B------:R-:W-:Y:S01]  /*4760*/  FFMA R33, R19, UR20, R30 ;  /* 0x0000001413217c23 */ /* 0x000fe2000800001e */
[----:B------:R-:W-:Y:S01]  /*4770*/  FMUL R17, R16, UR22 ;  /* 0x0000001610117c20 */ /* 0x000fe20008400000 */
[----:B------:R-:W-:Y:S02]  /*4780*/  HADD2.F32 R30, -RZ, R139.H1_H1 ;  /* 0x3000008bff1e7230 */ /* 0x000fe40000004100 */
[----:B------:R-:W-:Y:S01]  /*4790*/  FFMA R18, R18, UR20, R31 ;  /* 0x0000001412127c23 */ /* 0x000fe2000800001f */
[----:B------:R-:W-:Y:S01]  /*47a0*/  FMUL R32, R32, UR22 ;  /* 0x0000001620207c20 */ /* 0x000fe20008400000 */
[----:B---3--:R-:W-:Y:S01]  /*47b0*/  FFMA R16, R12, UR20, R17 ;  /* 0x000000140c107c23 */ /* 0x008fe20008000011 */
[----:B------:R-:W-:-:S02]  /*47c0*/  HADD2.F32 R12, -RZ, R132.H0_H0 ;  /* 0x20000084ff0c7230 */ /* 0x000fc40000004100 */
[----:B------:R-:W-:Y:S01]  /*47d0*/  FMUL R30, R30, UR22 ;  /* 0x000000161e1e7c20 */ /* 0x000fe20008400000 */
[----:B------:R-:W-:Y:S01]  /*47e0*/  FFMA R17, R13, UR20, R32 ;  /* 0x000000140d117c23 */ /* 0x000fe20008000020 */
[----:B------:R-:W-:Y:S02]  /*47f0*/  HADD2.F32 R19, -RZ, R139.H0_H0 ;  /* 0x2000008bff137230 */ /* 0x000fe40000004100 */
[----:B------:R-:W-:Y:S01]  /*4800*/  FFMA R31, R15, UR20, R30 ;  /* 0x000000140f1f7c23 */ /* 0x000fe2000800001e */
[----:B------:R-:W-:Y:S01]  /*4810*/  FMUL R15, R12, UR22 ;  /* 0x000000160c0f7c20 */ /* 0x000fe20008400000 */
[----:B------:R-:W-:Y:S02]  /*4820*/  HADD2.F32 R32, -RZ, R132.H1_H1 ;  /* 0x30000084ff207230 */ /* 0x000fe40000004100 */
[----:B------:R-:W-:Y:S01]  /*4830*/  FMUL R19, R19, UR22 ;  /* 0x0000001613137c20 */ /* 0x000fe20008400000 */
[----:B------:R-:W-:Y:S02]  /*4840*/  HADD2.F32 R13, -RZ, R133.H0_H0 ;  /* 0x20000085ff0d7230 */ /* 0x000fe40000004100 */
[----:B------:R-:W-:Y:S01]  /*4850*/  FFMA R12, R8, UR20, R15 ;  /* 0x00000014080c7c23 */ /* 0x000fe2000800000f */
[----:B------:R-:W-:-:S02]  /*4860*/  HADD2.F32 R8, -RZ, R135.H1_H1 ;  /* 0x30000087ff087230 */ /* 0x000fc40000004100 */
[----:B------:R-:W-:Y:S01]  /*4870*/  FMUL R32, R32, UR22 ;  /* 0x0000001620207c20 */ /* 0x000fe20008400000 */
[----:B------:R-:W-:Y:S01]  /*4880*/  FFMA R14, R14, UR20, R19 ;  /* 0x000000140e0e7c23 */ /* 0x000fe20008000013 */
[----:B------:R-:W-:Y:S02]  /*4890*/  HADD2.F32 R30, -RZ, R133.H1_H1 ;  /* 0x30000085ff1e7230 */ /* 0x000fe40000004100 */
[----:B------:R-:W-:Y:S01]  /*48a0*/  FMUL R13, R13, UR22 ;  /* 0x000000160d0d7c20 */ /* 0x000fe20008400000 */
[----:B------:R-:W-:Y:S01]  /*48b0*/  FMUL R8, R8, UR22 ;  /* 0x0000001608087c20 */ /* 0x000fe20008400000 */
[----:B------:R-:W-:Y:S01]  /*48c0*/  FFMA R15, R9, UR20, R32 ;  /* 0x00000014090f7c23 */ /* 0x000fe20008000020 */
[--C-:B------:R-:W-:Y:S02]  /*48d0*/  HADD2.F32 R19, -RZ, R134.reuse.H0_H0 ;  /* 0x20000086ff137230 */ /* 0x100fe40000004100 */
[----:B------:R-:W-:Y:S01]  /*48e0*/  FMUL R30, R30, UR22 ;  /* 0x000000161e1e7c20 */ /* 0x000fe20008400000 */
[----:B------:R-:W-:-:S02]  /*48f0*/  HADD2.F32 R34, -RZ, R134.H1_H1 ;  /* 0x30000086ff227230 */ /* 0x000fc40000004100 */
[----:B------:R-:W-:Y:S01]  /*4900*/  FFMA R13, R10, UR20, R13 ;  /* 0x000000140a0d7c23 */ /* 0x000fe2000800000d */
[----:B------:R-:W-:Y:S02]  /*4910*/  HADD2.F32 R9, -RZ, R135.H0_H0 ;  /* 0x20000087ff097230 */ /* 0x000fe40000004100 */
[----:B------:R-:W-:Y:S01]  /*4920*/  FMUL R19, R19, UR22 ;  /* 0x0000001613137c20 */ /* 0x000fe20008400000 */
[----:B------:R-:W-:Y:S01]  /*4930*/  FFMA R30, R11, UR20, R30 ;  /* 0x000000140b1e7c23 */ /* 0x000fe2000800001e */
[----:B------:R-:W-:Y:S01]  /*4940*/  FMUL R34, R34, UR22 ;  /* 0x0000001622227c20 */ /* 0x000fe20008400000 */
[----:B----4-:R-:W-:Y:S01]  /*4950*/  FFMA R7, R7, UR20, R8 ;  /* 0x0000001407077c23 */ /* 0x010fe20008000008 */
[----:B------:R-:W-:Y:S01]  /*4960*/  F2FP.F16.F32.PACK_AB R8, R36, R21 ;  /* 0x000000152408723e */ /* 0x000fe200000000ff */
[----:B------:R-:W-:Y:S01]  /*4970*/  FMUL R9, R9, UR22 ;  /* 0x0000001609097c20 */ /* 0x000fe20008400000 */
[----:B------:R-:W-:Y:S01]  /*4980*/  IADD3 R21, R0, 0x18, RZ ;  /* 0x0000001800157810 */ /* 0x000fe20007ffe0ff */
[----:B------:R-:W-:Y:S01]  /*4990*/  FFMA R19, R4, UR20, R19 ;  /* 0x0000001404137c23 */ /* 0x000fe20008000013 */
[----:B------:R-:W-:Y:S01]  /*49a0*/  FFMA R34, R5, UR20, R34 ;  /* 0x0000001405227c23 */ /* 0x000fe20008000022 */
[----:B------:R-:W-:Y:S01]  /*49b0*/  FFMA R32, R6, UR20, R9 ;  /* 0x0000001406207c23 */ /* 0x000fe20008000009 */
[----:B------:R-:W-:-:S02]  /*49c0*/  ISETP.LT.AND P3, PT, R21, UR11, P1 ;  /* 0x0000000b15007c0c */ /* 0x000fc40008f61270 */
[----:B------:R-:W-:Y:S02]  /*49d0*/  F2FP.F16.F32.PACK_AB R9, R33, R18 ;  /* 0x000000122109723e */ /* 0x000fe400000000ff */
[----:B------:R-:W-:Y:S02]  /*49e0*/  F2FP.F16.F32.PACK_AB R10, R17, R16 ;  /* 0x00000010110a723e */ /* 0x000fe400000000ff */
[----:B------:R-:W-:Y:S02]  /*49f0*/  F2FP.F16.F32.PACK_AB R11, R31, R14 ;  /* 0x0000000e1f0b723e */ /* 0x000fe400000000ff */
[----:B------:R-:W-:Y:S02]  /*4a00*/  F2FP.F16.F32.PACK_AB R4, R15, R12 ;  /* 0x0000000c0f04723e */ /* 0x000fe400000000ff */
[----:B------:R-:W-:Y:S01]  /*4a10*/  F2FP.F16.F32.PACK_AB R5, R30, R13 ;  /* 0x0000000d1e05723e */ /* 0x000fe200000000ff */
[----:B------:R1:W-:Y:S01]  /*4a20*/  @P5 STG.E.128 desc[UR18][R28.64], R8 ;  /* 0x000000081c005986 */ /* 0x0003e2000c101d12 */
[----:B------:R-:W-:-:S02]  /*4a30*/  F2FP.F16.F32.PACK_AB R6, R34, R19 ;  /* 0x000000132206723e */ /* 0x000fc400000000ff */
[----:B------:R-:W-:-:S05]  /*4a40*/  F2FP.F16.F32.PACK_AB R7, R7, R32 ;  /* 0x000000200707723e */ /* 0x000fca00000000ff */
[----:B------:R2:W-:Y:S04]  /*4a50*/  @P4 STG.E.128 desc[UR18][R26.64], R4 ;  /* 0x000000041a004986 */ /* 0x0005e8000c101d12 */
[----:B------:R3:W4:Y:S01]  /*4a60*/  @P3 LDG.E.LTC128B.128 R136, desc[UR18][R22.64] ;  /* 0x0000001216883981 */ /* 0x000722000c1e1d20 */
[----:B------:R-:W-:-:S04]  /*4a70*/  IADD3 R30, R0, 0x1a, RZ ;  /* 0x0000001a001e7810 */ /* 0x000fc80007ffe0ff */
[----:B------:R-:W-:-:S13]  /*4a80*/  ISETP.LT.AND P3, PT, R30, UR11, P1 ;  /* 0x0000000b1e007c0c */ /* 0x000fda0008f61270 */
[----:B------:R5:W4:Y:S01]  /*4a90*/  @P3 LDG.E.LTC128B.128 R132, desc[UR18][R24.64] ;  /* 0x0000001218843981 */ /* 0x000b22000c1e1d20 */
[----:B------:R-:W-:Y:S02]  /*4aa0*/  ISETP.LT.AND P5, PT, R21, UR11, P0 ;  /* 0x0000000b15007c0c */ /* 0x000fe400087a1270 */
[----:B------:R-:W-:Y:S01]  /*4ab0*/  ISETP.LT.AND P4, PT, R30, UR11, P0 ;  /* 0x0000000b1e007c0c */ /* 0x000fe20008781270 */
[----:B------:R-:W-:Y:S01]  /*4ac0*/  BAR.SYNC.DEFER_BLOCKING 0x0 ;  /* 0x0000000000007b1d */ /* 0x000fe20000010000 */
        /* <DEDUP_REMOVED lines=13> */
[----:B------:R-:W-:Y:S01]  /*4ba0*/  STS.64 [R2+0xe0], R38 ;  /* 0x0000e02602007388 */ /* 0x000fe20000000a00 */
[----:B------:R-:W-:Y:S06]  /*4bb0*/  BAR.SYNC.DEFER_BLOCKING 0x0 ;  /* 0x0000000000007b1d */ /* 0x000fec0000010000 */
[----:B------:R-:W1:Y:S04]  /*4bc0*/  LDS.128 R16, [R201] ;  /* 0x00000000c9107984 */ /* 0x000e680000000c00 */
[----:B------:R-:W2:Y:S04]  /*4bd0*/  LDS.128 R12, [R200] ;  /* 0x00000000c80c7984 */ /* 0x000ea80000000c00 */
[----:B------:R-:W3:Y:S01]  /*4be0*/  LDS.128 R8, [R201+0x440] ;  /* 0x00044000c9087984 */ /* 0x000ee20000000c00 */
[----:B-----5:R-:W-:-:S04]  /*4bf0*/  IADD3 R24, P2, R24, R20, RZ ;  /* 0x0000001418187210 */ /* 0x020fc80007f5e0ff */
[----:B------:R-:W-:Y:S01]  /*4c00*/  IADD3.X R25, R25, R156, RZ, P2, !PT ;  /* 0x0000009c19197210 */ /* 0x000fe200017fe4ff */
[--C-:B----4-:R-:W-:Y:S02]  /*4c10*/  HADD2.F32 R4, -RZ, R136.reuse.H0_H0 ;  /* 0x20000088ff047230 */ /* 0x110fe40000004100 */
[----:B------:R-:W-:Y:S02]  /*4c20*/  HADD2.F32 R32, -RZ, R136.H1_H1 ;  /* 0x30000088ff207230 */ /* 0x000fe40000004100 */
[--C-:B------:R-:W-:Y:S02]  /*4c30*/  HADD2.F32 R31, -RZ, R137.reuse.H0_H0 ;  /* 0x20000089ff1f7230 */ /* 0x100fe40000004100 */
[----:B------:R-:W-:Y:S01]  /*4c40*/  FMUL R21, R4, UR22 ;  /* 0x0000001604157c20 */ /* 0x000fe20008400000 */
[----:B------:R-:W-:Y:S01]  /*4c50*/  HADD2.F32 R36, -RZ, R137.H1_H1 ;  /* 0x30000089ff247230 */ /* 0x000fe20000004100 */
[----:B------:R-:W4:Y:S01]  /*4c60*/  LDS.128 R4, [R200+0x440] ;  /* 0x00044000c8047984 */ /* 0x000f220000000c00 */
[----:B------:R-:W-:Y:S01]  /*4c70*/  FMUL R32, R32, UR22 ;  /* 0x0000001620207c20 */ /* 0x000fe20008400000 */
[----:B-1----:R-:W-:Y:S01]  /*4c80*/  FFMA R21, R16, UR20, R21 ;  /* 0x0000001410157c23 */ /* 0x002fe20008000015 */
[----:B------:R-:W-:Y:S01]  /*4c90*/  FMUL R31, R31, UR22 ;  /* 0x000000161f1f7c20 */ /* 0x000fe20008400000 */
[----:B------:R-:W-:-:S02]  /*4ca0*/  HADD2.F32 R16, -RZ, R138.H0_H0 ;  /* 0x2000008aff107230 */ /* 0x000fc40000004100 */
[----:B------:R-:W-:Y:S01]  /*4cb0*/  FMUL R36, R36, UR22 ;  /* 0x0000001624247c20 */ /* 0x000fe20008400000 */
[----:B------:R-:W-:Y:S02]  /*4cc0*/  HADD2.F32 R34, -RZ, R138.H1_H1 ;  /* 0x3000008aff227230 */ /* 0x000fe40000004100 */
[----:B------:R-:W-:Y:S01]  /*4cd0*/  FFMA R32, R17, UR20, R32 ;  /* 0x0000001411207c23 */ /* 0x000fe20008000020 */
[--C-:B------:R-:W-:Y:S02]  /*4ce0*/  HADD2.F32 R33, -RZ, R139.reuse.H0_H0 ;  /* 0x2000008bff217230 */ /* 0x100fe40000004100 */
[----:B------:R-:W-:Y:S01]  /*4cf0*/  FFMA R30, R18, UR20, R31 ;  /* 0x00000014121e7c23 */ /* 0x000fe2000800001f */
[----:B------:R-:W-:Y:S01]  /*4d00*/  FFMA R31, R19, UR20, R36 ;  /* 0x00000014131f7c23 */ /* 0x000fe20008000024 */
[----:B------:R-:W-:Y:S02]  /*4d10*/  HADD2.F32 R17, -RZ, R132.H0_H0 ;  /* 0x20000084ff117230 */ /* 0x000fe40000004100 */
[----:B------:R-:W-:Y:S01]  /*4d20*/  FMUL R19, R16, UR22 ;  /* 0x0000001610137c20 */ /* 0x000fe20008400000 */
[----:B------:R-:W-:Y:S01]  /*4d30*/  FMUL R34, R34, UR22 ;  /* 0x0000001622227c20 */ /* 0x000fe20008400000 */
[----:B------:R-:W-:Y:S01]  /*4d40*/  FMUL R33, R33, UR22 ;  /* 0x0000001621217c20 */ /* 0x000fe20008400000 */
[----:B------:R-:W-:-:S02]  /*4d50*/  HADD2.F32 R36, -RZ, R139.H1_H1 ;  /* 0x3000008bff247230 */ /* 0x000fc40000004100 */
[----:B------:R-:W-:Y:S01]  /*4d60*/  FMUL R17, R17, UR22 ;  /* 0x0000001611117c20 */ /* 0x000fe20008400000 */
[----:B--2---:R-:W-:Y:S01]  /*4d70*/  FFMA R19, R12, UR20, R19 ;  /* 0x000000140c137c23 */ /* 0x004fe20008000013 */
[----:B------:R-:W-:Y:S01]  /*4d80*/  FFMA R34, R13, UR20, R34 ;  /* 0x000000140d227c23 */ /* 0x000fe20008000022 */
[----:B------:R-:W-:Y:S02]  /*4d90*/  HADD2.F32 R12, -RZ, R132.H1_H1 ;  /* 0x30000084ff0c7230 */ /* 0x000fe40000004100 */
[----:B------:R-:W-:Y:S01]  /*4da0*/  FFMA R33, R14, UR20, R33 ;  /* 0x000000140e217c23 */ /* 0x000fe20008000021 */
[----:B------:R-:W-:Y:S02]  /*4db0*/  HADD2.F32 R13, -RZ, R133.H0_H0 ;  /* 0x20000085ff0d7230 */ /* 0x000fe40000004100 */
[----:B---3--:R-:W-:Y:S01]  /*4dc0*/  FFMA R14, R8, UR20, R17 ;  /* 0x00000014080e7c23 */ /* 0x008fe20008000011 */
[----:B------:R-:W-:Y:S02]  /*4dd0*/  HADD2.F32 R8, -RZ, R135.H1_H1 ;  /* 0x30000087ff087230 */ /* 0x000fe40000004100 */
[----:B------:R-:W-:Y:S01]  /*4de0*/  FMUL R12, R12, UR22 ;  /* 0x000000160c0c7c20 */ /* 0x000fe20008400000 */
[----:B------:R-:W-:Y:S01]  /*4df0*/  FMUL R36, R36, UR22 ;  /* 0x0000001624247c20 */ /* 0x000fe20008400000 */
[----:B------:R-:W-:Y:S01]  /*4e00*/  FMUL R13, R13, UR22 ;  /* 0x000000160d0d7c20 */ /* 0x000fe20008400000 */
[----:B------:R-:W-:-:S02]  /*4e10*/  HADD2.F32 R18, -RZ, R134.H1_H1 ;  /* 0x30000086ff127230 */ /* 0x000fc40000004100 */
[----:B------:R-:W-:Y:S01]  /*4e20*/  FMUL R8, R8, UR22 ;  /* 0x0000001608087c20 */ /* 0x000fe20008400000 */
[----:B------:R-:W-:Y:S01]  /*4e30*/  FFMA R17, R9, UR20, R12 ;  /* 0x0000001409117c23 */ /* 0x000fe2000800000c */
[----:B------:R-:W-:Y:S01]  /*4e40*/  FFMA R36, R15, UR20, R36 ;  /* 0x000000140f247c23 */ /* 0x000fe20008000024 */
[----:B------:R-:W-:Y:S01]  /*4e50*/  FFMA R12, R10, UR20, R13 ;  /* 0x000000140a0c7c23 */ /* 0x000fe2000800000d */
[----:B------:R-:W-:Y:S02]  /*4e60*/  HADD2.F32 R15, -RZ, R133.H1_H1 ;  /* 0x30000085ff0f7230 */ /* 0x000fe40000004100 */
[----:B------:R-:W-:Y:S01]  /*4e70*/  FMUL R18, R18, UR22 ;  /* 0x0000001612127c20 */ /* 0x000fe20008400000 */
[----:B------:R-:W-:Y:S02]  /*4e80*/  HADD2.F32 R13, -RZ, R134.H0_H0 ;  /* 0x20000086ff0d7230 */ /* 0x000fe40000004100 */
[----:B------:R-:W-:Y:S02]  /*4e90*/  HADD2.F32 R9, -RZ, R135.H0_H0 ;  /* 0x20000087ff097230 */ /* 0x000fe40000004100 */
[----:B------:R-:W-:Y:S01]  /*4ea0*/  FMUL R10, R15, UR22 ;  /* 0x000000160f0a7c20 */ /* 0x000fe20008400000 */
        /* <DEDUP_REMOVED lines=8> */
[----:B------:R-:W-:Y:S01]  /*4f30*/  ISETP.LT.AND P3, PT, R21, UR11, P1 ;  /* 0x0000000b15007c0c */ /* 0x000fe20008f61270 */
[----:B------:R-:W-:Y:S01]  /*4f40*/  FFMA R16, R6, UR20, R9 ;  /* 0x0000001406107c23 */ /* 0x000fe20008000009 */
[----:B------:R-:W-:-:S02]  /*4f50*/  F2FP.F16.F32.PACK_AB R9, R31, R30 ;  /* 0x0000001e1f09723e */ /* 0x000fc400000000ff */
[----:B------:R-:W-:Y:S02]  /*4f60*/  F2FP.F16.F32.PACK_AB R10, R34, R19 ;  /* 0x00000013220a723e */ /* 0x000fe400000000ff */
[----:B------:R-:W-:Y:S02]  /*4f70*/  F2FP.F16.F32.PACK_AB R11, R36, R33 ;  /* 0x00000021240b723e */ /* 0x000fe400000000ff */
[----:B------:R-:W-:Y:S02]  /*4f80*/  F2FP.F16.F32.PACK_AB R4, R17, R14 ;  /* 0x0000000e1104723e */ /* 0x000fe400000000ff */
[----:B------:R-:W-:Y:S01]  /*4f90*/  F2FP.F16.F32.PACK_AB R5, R15, R12 ;  /* 0x0000000c0f05723e */ /* 0x000fe200000000ff */
[----:B------:R1:W-:Y:S01]  /*4fa0*/  @P5 STG.E.128 desc[UR18][R28.64], R8 ;  /* 0x000000081c005986 */ /* 0x0003e2000c101d12 */
[----:B------:R-:W-:Y:S02]  /*4fb0*/  F2FP.F16.F32.PACK_AB R6, R18, R13 ;  /* 0x0000000d1206723e */ /* 0x000fe400000000ff */
        /* <DEDUP_REMOVED lines=35> */
[----:B------:R-:W-:Y:S01]  /*51f0*/  FMUL R36, R36, UR22 ;  /* 0x0000001624247c20 */ /* 0x000fe20008400000 */
[----:B-1----:R-:W-:Y:S01]  /*5200*/  FFMA R21, R16, UR20, R21 ;  /* 0x0000001410157c23 */ /* 0x002fe20008000015 */
        /* <DEDUP_REMOVED lines=10> */
[----:B--2---:R-:W-:Y:S01]  /*52b0*/  FFMA R16, R12, UR20, R17 ;  /* 0x000000140c107c23 */ /* 0x004fe20008000011 */
        /* <DEDUP_REMOVED lines=9> */
[----:B---3--:R-:W-:Y:S01]  /*5350*/  FFMA R12, R8, UR20, R15 ;  /* 0x00000014080c7c23 */ /* 0x008fe2000800000f */
        /* <DEDUP_REMOVED lines=120> */
[----:B------:R-:W3:Y:S01]  /*5ae0*/  @P3 LDG.E.LTC128B.128 R136, desc[UR18][R22.64] ;  /* 0x0000001216883981 */ /* 0x000ee2000c1e1d20 */
[----:B------:R-:W-:-:S04]  /*5af0*/  IADD3 R30, R0, 0x32, RZ ;  /* 0x00000032001e7810 */ /* 0x000fc80007ffe0ff */
[----:B------:R-:W-:-:S13]  /*5b00*/  ISETP.LT.AND P3, PT, R30, UR11, P1 ;  /* 0x0000000b1e007c0c */ /* 0x000fda0008f61270 */
[----:B------:R-:W4:Y:S01]  /*5b10*/  @P3 LDG.E.LTC128B.128 R132, desc[UR18][R24.64] ;  /* 0x0000001218843981 */ /* 0x000f22000c1e1d20 */
[----:B------:R-:W-:Y:S02]  /*5b20*/  ISETP.LT.AND P4, PT, R30, UR11, P0 ;  /* 0x0000000b1e007c0c */ /* 0x000fe40008781270 */
[----:B------:R-:W-:Y:S01]  /*5b30*/  ISETP.LT.AND P5, PT, R21, UR11, P0 ;  /* 0x0000000b15007c0c */ /* 0x000fe200087a1270 */
[----:B------:R-:W-:Y:S01]  /*5b40*/  BAR.SYNC.DEFER_BLOCKING 0x0 ;  /* 0x0000000000007b1d */ /* 0x000fe20000010000 */
[----:B-1----:R-:W-:-:S04]  /*5b50*/  IADD3 R28, P3, R28, UR6, RZ ;  /* 0x000000061c1c7c10 */ /* 0x002fc8000ff7e0ff */
[----:B------:R-:W-:Y:S02]  /*5b60*/  IADD3.X R29, R29, UR4, RZ, P3, !PT ;  /* 0x000000041d1d7c10 */ /* 0x000fe40009ffe4ff */
[----:B--2---:R-:W-:-:S04]  /*5b70*/  IADD3 R26, P2, R26, UR6, RZ ;  /* 0x000000061a1a7c10 */ /* 0x004fc8000ff5e0ff */
[----:B------:R-:W-:Y:S01]  /*5b80*/  IADD3.X R27, R27, UR4, RZ, P2, !PT ;  /* 0x000000041b1b7c10 */ /* 0x000fe200097fe4ff */
        /* <DEDUP_REMOVED lines=11> */
[----:B------:R-:W5:Y:S04]  /*5c40*/  LDS.128 R8, [R201+0x440] ;  /* 0x00044000c9087984 */ /* 0x000f680000000c00 */
[----:B------:R-:W5:Y:S01]  /*5c50*/  LDS.128 R4, [R200+0x440] ;  /* 0x00044000c8047984 */ /* 0x000f620000000c00 */
[----:B---3--:R-:W-:-:S02]  /*5c60*/  HADD2.F32 R31, -RZ, R136.H0_H0 ;  /* 0x20000088ff1f7230 */ /* 0x008fc40000004100 */
[----:B------:R-:W-:Y:S02]  /*5c70*/  HADD2.F32 R36, -RZ, R136.H1_H1 ;  /* 0x30000088ff247230 */ /* 0x000fe40000004100 */
[----:B------:R-:W-:Y:S02]  /*5c80*/  HADD2.F32 R30, -RZ, R137.H1_H1 ;  /* 0x30000089ff1e7230 */ /* 0x000fe40000004100 */
[----:B------:R-:W-:Y:S01]  /*5c90*/  FMUL R31, R31, UR22 ;  /* 0x000000161f1f7c20 */ /* 0x000fe20008400000 */
[--C-:B------:R-:W-:Y:S02]  /*5ca0*/  HADD2.F32 R21, -RZ, R138.reuse.H0_H0 ;  /* 0x2000008aff157230 */ /* 0x100fe40000004100 */
[----:B------:R-:W-:Y:S01]  /*5cb0*/  FMUL R36, R36, UR22 ;  /* 0x0000001624247c20 */ /* 0x000fe20008400000 */
[----:B------:R-:W-:Y:S02]  /*5cc0*/  HADD2.F32 R32, -RZ, R139.H1_H1 ;  /* 0x3000008bff207230 */ /* 0x000fe40000004100 */
[----:B-1----:R-:W-:Y:S01]  /*5cd0*/  FFMA R31, R16, UR20, R31 ;  /* 0x00000014101f7c23 */ /* 0x002fe2000800001f */
[----:B------:R-:W-:Y:S01]  /*5ce0*/  FMUL R16, R30, UR22 ;  /* 0x000000161e107c20 */ /* 0x000fe20008400000 */
[----:B------:R-:W-:-:S02]  /*5cf0*/  HADD2.F32 R30, -RZ, R138.H1_H1 ;  /* 0x3000008aff1e7230 */ /* 0x000fc40000004100 */
[----:B------:R-:W-:Y:S01]  /*5d00*/  FFMA R36, R17, UR20, R36 ;  /* 0x0000001411247c23 */ /* 0x000fe20008000024 */
[----:B------:R-:W-:Y:S02]  /*5d10*/  HADD2.F32 R17, -RZ, R139.H0_H0 ;  /* 0x2000008bff117230 */ /* 0x000fe40000004100 */
[----:B------:R-:W-:Y:S01]  /*5d20*/  FMUL R21, R21, UR22 ;  /* 0x0000001615157c20 */ /* 0x000fe20008400000 */
[----:B------:R-:W-:Y:S01]  /*5d30*/  FFMA R19, R19, UR20, R16 ;  /* 0x0000001413137c23 */ /* 0x000fe20008000010 */
[----:B------:R-:W-:Y:S01]  /*5d40*/  FMUL R30, R30, UR22 ;  /* 0x000000161e1e7c20 */ /* 0x000fe20008400000 */
[----:B------:R-:W-:Y:S02]  /*5d50*/  HADD2.F32 R33, -RZ, R137.H0_H0 ;  /* 0x20000089ff217230 */ /* 0x000fe40000004100 */
[----:B--2---:R-:W-:Y:S01]  /*5d60*/  FFMA R16, R12, UR20, R21 ;  /* 0x000000140c107c23 */ /* 0x004fe20008000015 */
[----:B------:R-:W-:Y:S01]  /*5d70*/  FMUL R17, R17, UR22 ;  /* 0x0000001611117c20 */ /* 0x000fe20008400000 */
[----:B------:R-:W-:Y:S01]  /*5d80*/  FFMA R13, R13, UR20, R30 ;  /* 0x000000140d0d7c23 */ /* 0x000fe2000800001e */
[----:B----4-:R-:W-:-:S02]  /*5d90*/  HADD2.F32 R12, -RZ, R132.H0_H0 ;  /* 0x20000084ff0c7230 */ /* 0x010fc40000004100 */
[----:B------:R-:W-:Y:S01]  /*5da0*/  FMUL R32, R32, UR22 ;  /* 0x0000001620207c20 */ /* 0x000fe20008400000 */
[----:B------:R-:W-:Y:S02]  /*5db0*/  HADD2.F32 R30, -RZ, R132.H1_H1 ;  /* 0x30000084ff1e7230 */ /* 0x000fe40000004100 */
[----:B------:R-:W-:Y:S01]  /*5dc0*/  FFMA R14, R14, UR20, R17 ;  /* 0x000000140e0e7c23 */ /* 0x000fe20008000011 */
[----:B------:R-:W-:Y:S01]  /*5dd0*/  FMUL R33, R33, UR22 ;  /* 0x0000001621217c20 */ /* 0x000fe20008400000 */
[----:B------:R-:W-:Y:S01]  /*5de0*/  FFMA R17, R15, UR20, R32 ;  /* 0x000000140f117c23 */ /* 0x000fe20008000020 */
[----:B------:R-:W-:Y:S01]  /*5df0*/  FMUL R15, R12, UR22 ;  /* 0x000000160c0f7c20 */ /* 0x000fe20008400000 */
[----:B------:R-:W-:Y:S01]  /*5e00*/  FMUL R30, R30, UR22 ;  /* 0x000000161e1e7c20 */ /* 0x000fe20008400000 */
[----:B------:R-:W-:Y:S01]  /*5e10*/  FFMA R18, R18, UR20, R33 ;  /* 0x0000001412127c23 */ /* 0x000fe20008000021 */
[--C-:B------:R-:W-:Y:S02]  /*5e20*/  HADD2.F32 R21, -RZ, R133.reuse.H0_H0 ;  /* 0x20000085ff157230 */ /* 0x100fe40000004100 */
[----:B-----5:R-:W-:Y:S01]  /*5e30*/  FFMA R15, R8, UR20, R15 ;  /* 0x00000014080f7c23 */ /* 0x020fe2000800000f */
[----:B------:R-:W-:Y:S01]  /*5e40*/  FFMA R30, R9, UR20, R30 ;  /* 0x00000014091e7c23 */ /* 0x000fe2000800001e */
[----:B------:R-:W-:Y:S01]  /*5e50*/  HADD2.F32 R34, -RZ, R133.H1_H1 ;  /* 0x30000085ff227230 */ /* 0x000fe20000004100 */
[----:B------:R-:W-:Y:S01]  /*5e60*/  IADD3 R12, R0, 0x38, RZ ;  /* 0x00000038000c7810 */ /* 0x000fe20007ffe0ff */
[----:B------:R-:W-:-:S02]  /*5e70*/  HADD2.F32 R9, -RZ, R134.H0_H0 ;  /* 0x20000086ff097230 */ /* 0x000fc40000004100 */
[----:B------:R-:W-:Y:S01]  /*5e80*/  FMUL R21, R21, UR22 ;  /* 0x0000001615157c20 */ /* 0x000fe20008400000 */
[----:B------:R-:W-:Y:S02]  /*5e90*/  HADD2.F32 R8, -RZ, R134.H1_H1 ;  /* 0x30000086ff087230 */ /* 0x000fe40000004100 */
[----:B------:R-:W-:Y:S01]  /*5ea0*/  FMUL R34, R34, UR22 ;  /* 0x0000001622227c20 */ /* 0x000fe20008400000 */
[--C-:B------:R-:W-:Y:S02]  /*5eb0*/  HADD2.F32 R33, -RZ, R135.reuse.H0_H0 ;  /* 0x20000087ff217230 */ /* 0x100fe40000004100 */
[----:B------:R-:W-:Y:S01]  /*5ec0*/  FMUL R9, R9, UR22 ;  /* 0x0000001609097c20 */ /* 0x000fe20008400000 */
[----:B------:R-:W-:Y:S02]  /*5ed0*/  HADD2.F32 R38, -RZ, R135.H1_H1 ;  /* 0x30000087ff267230 */ /* 0x000fe40000004100 */
[----:B------:R-:W-:Y:S01]  /*5ee0*/  FMUL R8, R8, UR22 ;  /* 0x0000001608087c20 */ /* 0x000fe20008400000 */
[----:B------:R-:W-:Y:S01]  /*5ef0*/  ISETP.LT.AND P3, PT, R12, UR11, P1 ;  /* 0x0000000b0c007c0c */ /* 0x000fe20008f61270 */
[----:B------:R-:W-:Y:S01]  /*5f00*/  FMUL R33, R33, UR22 ;  /* 0x0000001621217c20 */ /* 0x000fe20008400000 */
[----:B------:R-:W-:Y:S01]  /*5f10*/  FFMA R21, R10, UR20, R21 ;  /* 0x000000140a157c23 */ /* 0x000fe20008000015 */
[----:B------:R-:W-:Y:S01]  /*5f20*/  FMUL R38, R38, UR22 ;  /* 0x0000001626267c20 */ /* 0x000fe20008400000 */
[----:B------:R-:W-:Y:S01]  /*5f30*/  FFMA R34, R11, UR20, R34 ;  /* 0x000000140b227c23 */ /* 0x000fe20008000022 */
[----:B------:R-:W-:Y:S01]  /*5f40*/  FFMA R32, R4, UR20, R9 ;  /* 0x0000001404207c23 */ /* 0x000fe20008000009 */
[----:B------:R-:W-:Y:S01]  /*5f50*/  FFMA R35, R5, UR20, R8 ;  /* 0x0000001405237c23 */ /* 0x000fe20008000008 */
[----:B------:R-:W-:Y:S01]  /*5f60*/  FFMA R33, R6, UR20, R33 ;  /* 0x0000001406217c23 */ /* 0x000fe20008000021 */
[----:B------:R-:W-:Y:S01]  /*5f70*/  FFMA R38, R7, UR20, R38 ;  /* 0x0000001407267c23 */ /* 0x000fe20008000026 */
[----:B------:R-:W-:-:S02]  /*5f80*/  F2FP.F16.F32.PACK_AB R11, R17, R14 ;  /* 0x0000000e110b723e */ /* 0x000fc400000000ff */
[----:B------:R-:W-:Y:S02]  /*5f90*/  IADD3 R14, P2, R22, R20, RZ ;  /* 0x00000014160e7210 */ /* 0x000fe40007f5e0ff */
        /* <DEDUP_REMOVED lines=8> */
[----:B------:R-:W-:-:S03]  /*6020*/  IADD3.X R15, R23, R156, RZ, P2, !PT ;  /* 0x0000009c170f7210 */ /* 0x000fc600017fe4ff */
[----:B------:R-:W-:Y:S04]  /*6030*/  @P4 STG.E.128 desc[UR18][R26.64], R4 ;  /* 0x000000041a004986 */ /* 0x000fe8000c101d12 */
[----:B------:R1:W2:Y:S01]  /*6040*/  @P3 LDG.E.LTC128B.128 R136, desc[UR18][R14.64] ;  /* 0x000000120e883981 */ /* 0x0002a2000c1e1d20 */
[----:B------:R-:W-:-:S04]  /*6050*/  IADD3 R0, R0, 0x3a, RZ ;  /* 0x0000003a00007810 */ /* 0x000fc80007ffe0ff */
[----:B------:R-:W-:Y:S02]  /*6060*/  ISETP.LT.AND P2, PT, R0, UR11, P1 ;  /* 0x0000000b00007c0c */ /* 0x000fe40008f41270 */
[----:B------:R-:W-:-:S04]  /*6070*/  IADD3 R20, P1, R24, R20, RZ ;  /* 0x0000001418147210 */ /* 0x000fc80007f3e0ff */
[----:B------:R-:W-:-:S07]  /*6080*/  IADD3.X R21, R25, R156, RZ, P1, !PT ;  /* 0x0000009c19157210 */ /* 0x000fce0000ffe4ff */
[----:B------:R3:W4:Y:S01]  /*6090*/  @P2 LDG.E.LTC128B.128 R132, desc[UR18][R20.64] ;  /* 0x0000001214842981 */ /* 0x000722000c1e1d20 */
[----:B------:R-:W-:Y:S01]  /*60a0*/  BAR.SYNC.DEFER_BLOCKING 0x0 ;  /* 0x0000000000007b1d */ /* 0x000fe20000010000 */
[----:B------:R-:W-:Y:S02]  /*60b0*/  ISETP.LT.AND P1, PT, R12, UR11, P0 ;  /* 0x0000000b0c007c0c */ /* 0x000fe40008721270 */
[----:B------:R-:W-:-:S03]  /*60c0*/  ISETP.LT.AND P2, PT, R0, UR11, P0 ;  /* 0x0000000b00007c0c */ /* 0x000fc60008741270 */
        /* <DEDUP_REMOVED lines=9> */
[----:B------:R-:W5:Y:S04]  /*6160*/  LDS.128 R8, [R201] ;  /* 0x00000000c9087984 */ /* 0x000f680000000c00 */
[----:B------:R-:W5:Y:S04]  /*6170*/  LDS.128 R4, [R200] ;  /* 0x00000000c8047984 */ /* 0x000f680000000c00 */
[----:B-1----:R-:W1:Y:S01]  /*6180*/  LDS.128 R12, [R201+0x440] ;  /* 0x00044000c90c7984 */ /* 0x002e620000000c00 */
[----:B--2---:R-:W-:-:S02]  /*6190*/  HADD2.F32 R17, -RZ, R136.H0_H0 ;  /* 0x20000088ff117230 */ /* 0x004fc40000004100 */
[----:B---3--:R-:W-:Y:S02]  /*61a0*/  HADD2.F32 R20, -RZ, R137.H1_H1 ;  /* 0x30000089ff147230 */ /* 0x008fe40000004100 */
[----:B------:R-:W-:Y:S02]  /*61b0*/  HADD2.F32 R0, -RZ, R138.H0_H0 ;  /* 0x2000008aff007230 */ /* 0x000fe40000004100 */
[----:B------:R-:W-:Y:S01]  /*61c0*/  FMUL R17, R17, UR22 ;  /* 0x0000001611117c20 */ /* 0x000fe20008400000 */
[--C-:B-----5:R-:W-:Y:S02]  /*61d0*/  HADD2.F32 R2, -RZ, R139.reuse.H0_H0 ;  /* 0x2000008bff027230 */ /* 0x120fe40000004100 */
[----:B------:R-:W-:Y:S01]  /*61e0*/  FMUL R20, R20, UR22 ;  /* 0x0000001614147c20 */ /* 0x000fe20008400000 */
[----:B------:R-:W-:Y:S02]  /*61f0*/  HADD2.F32 R22, -RZ, R136.H1_H1 ;  /* 0x30000088ff167230 */ /* 0x000fe40000004100 */
[----:B------:R-:W-:Y:S01]  /*6200*/  FFMA R8, R8, UR20, R17 ;  /* 0x0000001408087c23 */ /* 0x000fe20008000011 */
[----:B------:R-:W-:Y:S01]  /*6210*/  HADD2.F32 R139, -RZ, R139.H1_H1 ;  /* 0x3000008bff8b7230 */ /* 0x000fe20000004100 */
[----:B------:R-:W2:Y:S01]  /*6220*/  LDS.128 R16, [R200+0x440] ;  /* 0x00044000c8107984 */ /* 0x000ea20000000c00 */
[----:B------:R-:W-:Y:S01]  /*6230*/  FFMA R20, R11, UR20, R20 ;  /* 0x000000140b147c23 */ /* 0x000fe20008000014 */
[----:B------:R-:W-:Y:S01]  /*6240*/  FMUL R11, R0, UR22 ;  /* 0x00000016000b7c20 */ /* 0x000fe20008400000 */
[----:B------:R-:W-:-:S02]  /*6250*/  HADD2.F32 R3, -RZ, R137.H0_H0 ;  /* 0x20000089ff037230 */ /* 0x000fc40000004100 */
[----:B------:R-:W-:Y:S01]  /*6260*/  FMUL R22, R22, UR22 ;  /* 0x0000001616167c20 */ /* 0x000fe20008400000 */
[----:B------:R-:W-:Y:S02]  /*6270*/  HADD2.F32 R138, -RZ, R138.H1_H1 ;  /* 0x3000008aff8a7230 */ /* 0x000fe40000004100 */
[----:B------:R-:W-:Y:S01]  /*6280*/  FMUL R21, R2, UR22 ;  /* 0x0000001602157c20 */ /* 0x000fe20008400000 */
[----:B------:R-:W-:Y:S01]  /*6290*/  FMUL R0, R139, UR22 ;  /* 0x000000168b007c20 */ /* 0x000fe20008400000 */
[----:B------:R-:W-:Y:S01]  /*62a0*/  FFMA R9, R9, UR20, R22 ;  /* 0x0000001409097c23 */ /* 0x000fe20008000016 */
[----:B------:R-:W-:Y:S01]  /*62b0*/  FMUL R3, R3, UR22 ;  /* 0x0000001603037c20 */ /* 0x000fe20008400000 */
[----:B------:R-:W-:Y:S01]  /*62c0*/  FFMA R21, R6, UR20, R21 ;  /* 0x0000001406157c23 */ /* 0x000fe20008000015 */
[----:B------:R-:W-:Y:S01]  /*62d0*/  FFMA R0, R7, UR20, R0 ;  /* 0x0000001407007c23 */ /* 0x000fe20008000000 */
[----:B------:R-:W-:Y:S01]  /*62e0*/  FMUL R138, R138, UR22 ;  /* 0x000000168a8a7c20 */ /* 0x000fe20008400000 */
[----:B------:R-:W-:Y:S01]  /*62f0*/  FFMA R11, R4, UR20, R11 ;  /* 0x00000014040b7c23 */ /* 0x000fe2000800000b */
[----:B------:R-:W-:Y:S01]  /*6300*/  FFMA R3, R10, UR20, R3 ;  /* 0x000000140a037c23 */ /* 0x000fe20008000003 */
[----:B------:R-:W-:Y:S01]  /*6310*/  F2FP.F16.F32.PACK_AB R4, R9, R8 ;  /* 0x000000080904723e */ /* 0x000fe200000000ff */
[----:B------:R-:W-:Y:S01]  /*6320*/  FFMA R138, R5, UR20, R138 ;  /* 0x00000014058a7c23 */ /* 0x000fe2000800008a */
[----:B------:R-:W-:Y:S01]  /*6330*/  F2FP.F16.F32.PACK_AB R7, R0, R21 ;  /* 0x000000150007723e */ /* 0x000fe200000000ff */
[----:B----4-:R-:W-:Y:S01]  /*6340*/  HADD2.F32 R0, -RZ, R132.H0_H0 ;  /* 0x20000084ff007230 */ /* 0x010fe20000004100 */
[----:B------:R-:W-:Y:S01]  /*6350*/  IADD3 R2, P0, R28, UR6, RZ ;  /* 0x000000061c027c10 */ /* 0x000fe2000ff1e0ff */
[--C-:B------:R-:W-:Y:S01]  /*6360*/  HADD2.F32 R8, -RZ, R133.reuse.H0_H0 ;  /* 0x20000085ff087230 */ /* 0x100fe20000004100 */
[----:B------:R-:W-:Y:S01]  /*6370*/  F2FP.F16.F32.PACK_AB R5, R20, R3 ;  /* 0x000000031405723e */ /* 0x000fe200000000ff */
[----:B------:R-:W-:Y:S01]  /*6380*/  HADD2.F32 R133, -RZ, R133.H1_H1 ;  /* 0x30000085ff857230 */ /* 0x000fe20000004100 */
[----:B------:R-:W-:Y:S01]  /*6390*/  F2FP.F16.F32.PACK_AB R6, R138, R11 ;  /* 0x0000000b8a06723e */ /* 0x000fe200000000ff */
[--C-:B------:R-:W-:Y:S01]  /*63a0*/  HADD2.F32 R10, -RZ, R135.reuse.H0_H0 ;  /* 0x20000087ff0a7230 */ /* 0x100fe20000004100 */
[----:B------:R-:W-:Y:S01]  /*63b0*/  IADD3.X R3, R29, UR4, RZ, P0, !PT ;  /* 0x000000041d037c10 */ /* 0x000fe200087fe4ff */
[----:B------:R-:W-:Y:S01]  /*63c0*/  FMUL R11, R0, UR22 ;  /* 0x00000016000b7c20 */ /* 0x000fe20008400000 */
[----:B------:R-:W-:-:S02]  /*63d0*/  HADD2.F32 R135, -RZ, R135.H1_H1 ;  /* 0x30000087ff877230 */ /* 0x000fc40000004100 */
[----:B------:R-:W-:Y:S01]  /*63e0*/  FMUL R0, R133, UR22 ;  /* 0x0000001685007c20 */ /* 0x000fe20008400000 */
[----:B------:R-:W-:Y:S01]  /*63f0*/  HADD2.F32 R9, -RZ, R134.H0_H0 ;  /* 0x20000086ff097230 */ /* 0x000fe20000004100 */
[----:B------:R3:W-:Y:S01]  /*6400*/  @P1 STG.E.128 desc[UR18][R2.64], R4 ;  /* 0x0000000402001986 */ /* 0x0007e2000c101d12 */
[----:B------:R-:W-:Y:S02]  /*6410*/  HADD2.F32 R132, -RZ, R132.H1_H1 ;  /* 0x30000084ff847230 */ /* 0x000fe40000004100 */
[----:B-1----:R-:W-:Y:S01]  /*6420*/  FFMA R15, R15, UR20, R0 ;  /* 0x000000140f0f7c23 */ /* 0x002fe20008000000 */
[----:B------:R-:W-:Y:S02]  /*6430*/  HADD2.F32 R134, -RZ, R134.H1_H1 ;  /* 0x30000086ff867230 */ /* 0x000fe40000004100 */
[----:B------:R-:W-:Y:S01]  /*6440*/  FMUL R0, R135, UR22 ;  /* 0x0000001687007c20 */ /* 0x000fe20008400000 */
[----:B------:R-:W-:Y:S01]  /*6450*/  FMUL R21, R8, UR22 ;  /* 0x0000001608157c20 */ /* 0x000fe20008400000 */
[----:B------:R-:W-:Y:S01]  /*6460*/  FMUL R132, R132, UR22 ;  /* 0x0000001684847c20 */ /* 0x000fe20008400000 */
[----:B------:R-:W-:Y:S01]  /*6470*/  FMUL R9, R9, UR22 ;  /* 0x0000001609097c20 */ /* 0x000fe20008400000 */
[----:B------:R-:W-:Y:S01]  /*6480*/  FMUL R134, R134, UR22 ;  /* 0x0000001686867c20 */ /* 0x000fe20008400000 */
[----:B------:R-:W-:Y:S01]  /*6490*/  FFMA R11, R12, UR20, R11 ;  /* 0x000000140c0b7c23 */ /* 0x000fe2000800000b */
[----:B--2---:R-:W-:Y:S01]  /*64a0*/  FFMA R0, R19, UR20, R0 ;  /* 0x0000001413007c23 */ /* 0x004fe20008000000 */
[----:B------:R-:W-:Y:S01]  /*64b0*/  FFMA R132, R13, UR20, R132 ;  /* 0x000000140d847c23 */ /* 0x000fe20008000084 */
[----:B------:R-:W-:Y:S01]  /*64c0*/  FFMA R14, R14, UR20, R21 ;  /* 0x000000140e0e7c23 */ /* 0x000fe20008000015 */
[----:B------:R-:W-:Y:S01]  /*64d0*/  FFMA R17, R17, UR20, R134 ;  /* 0x0000001411117c23 */ /* 0x000fe20008000086 */
[----:B---3--:R-:W-:Y:S01]  /*64e0*/  FMUL R3, R10, UR22 ;  /* 0x000000160a037c20 */ /* 0x008fe20008400000 */
[----:B------:R-:W-:Y:S01]  /*64f0*/  IADD3 R2, P0, R26, UR6, RZ ;  /* 0x000000061a027c10 */ /* 0x000fe2000ff1e0ff */
[----:B------:R-:W-:Y:S01]  /*6500*/  FFMA R6, R16, UR20, R9 ;  /* 0x0000001410067c23 */ /* 0x000fe20008000009 */
[----:B------:R-:W-:Y:S01]  /*6510*/  F2FP.F16.F32.PACK_AB R4, R132, R11 ;  /* 0x0000000b8404723e */ /* 0x000fe200000000ff */
[----:B------:R-:W-:Y:S01]  /*6520*/  FFMA R3, R18, UR20, R3 ;  /* 0x0000001412037c23 */ /* 0x000fe20008000003 */
[----:B------:R-:W-:-:S02]  /*6530*/  F2FP.F16.F32.PACK_AB R5, R15, R14 ;  /* 0x0000000e0f05723e */ /* 0x000fc400000000ff */
[----:B------:R-:W-:Y:S02]  /*6540*/  F2FP.F16.F32.PACK_AB R6, R17, R6 ;  /* 0x000000061106723e */ /* 0x000fe400000000ff */
[----:B------:R-:W-:Y:S02]  /*6550*/  F2FP.F16.F32.PACK_AB R7, R0, R3 ;  /* 0x000000030007723e */ /* 0x000fe400000000ff */
[----:B------:R-:W-:Y:S01]  /*6560*/  IADD3.X R3, R27, UR4, RZ, P0, !PT ;  /* 0x000000041b037c10 */ /* 0x000fe200087fe4ff */
[----:B------:R-:W-:Y:S06]  /*6570*/  @!P2 BRA `(.L_x_252) ;  /* 0x00000018000ca947 */ /* 0x000fec0003800000 */
[----:B------:R2:W-:Y:S01]  /*6580*/  STG.E.128 desc[UR18][R2.64], R4 ;  /* 0x0000000402007986 */ /* 0x0005e2000c101d12 */
[----:B------:R-:W-:Y:S05]  /*6590*/  BRA `(.L_x_252) ;  /* 0x0000001800047947 */ /* 0x000fea0003800000 */
.L_x_251:
[----:B------:R-:W-:Y:S01]  /*65a0*/  BAR.SYNC.DEFER_BLOCKING 0x0 ;  /* 0x0000000000007b1d */ /* 0x000fe20000010000 */
[----:B------:R-:W-:-:S05]  /*65b0*/  ISETP.LT.AND P2, PT, R0, UR11, P0 ;  /* 0x0000000b00007c0c */ /* 0x000fca0008741270 */
[----:B------:R1:W-:Y:S04]  /*65c0*/  STS.64 [R3], R4 ;  /* 0x0000000403007388 */ /* 0x0003e80000000a00 */
[----:B------:R-:W-:Y:S04]  /*65d0*/  STS.64 [R3+0x20], R8 ;  /* 0x0000200803007388 */ /* 0x000fe80000000a00 */
[----:B------:R2:W-:Y:S04]  /*65e0*/  STS.64 [R3+0x40], R12 ;  /* 0x0000400c03007388 */ /* 0x0005e80000000a00 */
[----:B------:R-:W-:Y:S04]  /*65f0*/  STS.64 [R3+0x60], R16 ;  /* 0x0000601003007388 */ /* 0x000fe80000000a00 */
[----:B------:R-:W-:Y:S04]  /*6600*/  STS.64 [R2+0x80], R20 ;  /* 0x0000801402007388 */ /* 0x000fe80000000a00 */
[----:B------:R3:W-:Y:S04]  /*6610*/  STS.64 [R2+0xa0], R24 ;  /* 0x0000a01802007388 */ /* 0x0007e80000000a00 */
[----:B------:R-:W-:Y:S01]  /*6620*/  STS.64 [R2+0xc0], R28 ;  /* 0x0000c01c02007388 */ /* 0x000fe20000000a00 */
[----:B-1----:R-:W-:-:S03]  /*6630*/  IADD3 R4, R0, 0x2, RZ ;  /* 0x0000000200047810 */ /* 0x002fc60007ffe0ff */
[----:B------:R-:W-:Y:S01]  /*6640*/  STS.64 [R2+0xe0], R32 ;  /* 0x0000e02002007388 */ /* 0x000fe20000000a00 */
[----:B------:R-:W-:Y:S01]  /*6650*/  BAR.SYNC.DEFER_BLOCKING 0x0 ;  /* 0x0000000000007b1d */ /* 0x000fe20000010000 */
[----:B------:R-:W-:Y:S02]  /*6660*/  ISETP.LT.AND P3, PT, R4, UR11, P0 ;  /* 0x0000000b04007c0c */ /* 0x000fe40008761270 */
[----:B--2---:R-:W-:Y:S01]  /*6670*/  IADD3 R12, P1, R158, UR6, RZ ;  /* 0x000000069e0c7c10 */ /* 0x004fe2000ff3e0ff */
[----:B------:R-:W-:Y:S02]  /*6680*/  USHF.L.U32 UR6, UR4, 0x4, URZ ;  /* 0x0000000404067899 */ /* 0x000fe4000800063f */
[----:B------:R-:W-:Y:S01]  /*6690*/  USHF.L.U64.HI UR4, UR4, 0x4, UR5 ;  /* 0x0000000404047899 */ /* 0x000fe20008010205 */
[C---:B---3--:R-:W-:Y:S02]  /*66a0*/  IADD3 R25, R0.reuse, 0x10, RZ ;  /* 0x0000001000197810 */ /* 0x048fe40007ffe0ff */
[----:B------:R-:W-:Y:S01]  /*66b0*/  IADD3 R24, R0, 0x12, RZ ;  /* 0x0000001200187810 */ /* 0x000fe20007ffe0ff */
[----:B------:R-:W1:Y:S04]  /*66c0*/  LDS.128 R136, [R201+0x440] ;  /* 0x00044000c9887984 */ /* 0x000e680000000c00 */
[----:B------:R-:W2:Y:S04]  /*66d0*/  LDS.128 R144, [R201] ;  /* 0x00000000c9907984 */ /* 0x000ea80000000c00 */
[----:B------:R-:W3:Y:S04]  /*66e0*/  LDS.128 R140, [R200] ;  /* 0x00000000c88c7984 */ /* 0x000ee80000000c00 */
[----:B------:R-:W4:Y:S01]  /*66f0*/  LDS.128 R132, [R200+0x440] ;  /* 0x00044000c8847984 */ /* 0x000f220000000c00 */
[----:B-1----:R-:W-:Y:S01]  /*6700*/  FMUL R4, R136, UR20 ;  /* 0x0000001488047c20 */ /* 0x002fe20008400000 */
[----:B------:R-:W-:Y:S01]  /*6710*/  FMUL R9, R137, UR20 ;  /* 0x0000001489097c20 */ /* 0x000fe20008400000 */
[----:B------:R-:W-:Y:S01]  /*6720*/  FMUL R5, R138, UR20 ;  /* 0x000000148a057c20 */ /* 0x000fe20008400000 */
[----:B------:R-:W-:Y:S01]  /*6730*/  FMUL R16, R139, UR20 ;  /* 0x000000148b107c20 */ /* 0x000fe20008400000 */
[----:B--2---:R-:W-:Y:S01]  /*6740*/  FMUL R144, R144, UR20 ;  /* 0x0000001490907c20 */ /* 0x004fe20008400000 */
[----:B------:R-:W-:Y:S01]  /*6750*/  FMUL R145, R145, UR20 ;  /* 0x0000001491917c20 */ /* 0x000fe20008400000 */
[----:B------:R-:W-:Y:S01]  /*6760*/  FMUL R146, R146, UR20 ;  /* 0x0000001492927c20 */ /* 0x000fe20008400000 */
[----:B------:R-:W-:Y:S01]  /*6770*/  FMUL R147, R147, UR20 ;  /* 0x0000001493937c20 */ /* 0x000fe20008400000 */
[----:B---3--:R-:W-:Y:S01]  /*6780*/  FMUL R140, R140, UR20 ;  /* 0x000000148c8c7c20 */ /* 0x008fe20008400000 */
[----:B------:R-:W-:Y:S01]  /*6790*/  FMUL R141, R141, UR20 ;  /* 0x000000148d8d7c20 */ /* 0x000fe20008400000 */
[----:B------:R-:W-:Y:S01]  /*67a0*/  FMUL R142, R142, UR20 ;  /* 0x000000148e8e7c20 */ /* 0x000fe20008400000 */
[----:B------:R-:W-:Y:S01]  /*67b0*/  FMUL R143, R143, UR20 ;  /* 0x000000148f8f7c20 */ /* 0x000fe20008400000 */
[----:B----4-:R-:W-:Y:S01]  /*67c0*/  FMUL R8, R132, UR20 ;  /* 0x0000001484087c20 */ /* 0x010fe20008400000 */
[----:B------:R-:W-:Y:S01]  /*67d0*/  FMUL R13, R133, UR20 ;  /* 0x00000014850d7c20 */ /* 0x000fe20008400000 */
[----:B------:R-:W-:Y:S01]  /*67e0*/  FMUL R17, R134, UR20 ;  /* 0x0000001486117c20 */ /* 0x000fe20008400000 */
[----:B------:R-:W-:Y:S01]  /*67f0*/  FMUL R20, R135, UR20 ;  /* 0x0000001487147c20 */ /* 0x000fe20008400000 */
[----:B------:R-:W-:-:S02]  /*6800*/  F2FP.F16.F32.PACK_AB R132, R9, R4 ;  /* 0x000000040984723e */ /* 0x000fc400000000ff */
[----:B------:R-:W-:Y:S02]  /*6810*/  F2FP.F16.F32.PACK_AB R133, R16, R5 ;  /* 0x000000051085723e */ /* 0x000fe400000000ff */
[----:B------:R-:W-:Y:S02]  /*6820*/  F2FP.F16.F32.PACK_AB R136, R145, R144 ;  /* 0x000000909188723e */ /* 0x000fe400000000ff */
[----:B------:R-:W-:Y:S02]  /*6830*/  F2FP.F16.F32.PACK_AB R137, R147, R146 ;  /* 0x000000929389723e */ /* 0x000fe400000000ff */
[----:B------:R-:W-:Y:S02]  /*6840*/  F2FP.F16.F32.PACK_AB R138, R141, R140 ;  /* 0x0000008c8d8a723e */ /* 0x000fe400000000ff */
[----:B------:R-:W-:Y:S02]  /*6850*/  F2FP.F16.F32.PACK_AB R139, R143, R142 ;  /* 0x0000008e8f8b723e */ /* 0x000fe400000000ff */
[----:B------:R-:W-:-:S02]  /*6860*/  F2FP.F16.F32.PACK_AB R134, R13, R8 ;  /* 0x000000080d86723e */ /* 0x000fc400000000ff */
[----:B------:R-:W-:Y:S02]  /*6870*/  @P2 MOV R4, R158 ;  /* 0x0000009e00042202 */ /* 0x000fe40000000f00 */
[----:B------:R-:W-:Y:S02]  /*6880*/  @P2 MOV R5, R159 ;  /* 0x0000009f00052202 */ /* 0x000fe40000000f00 */
[----:B------:R-:W-:Y:S02]  /*6890*/  IADD3.X R13, R159, UR7, RZ, P1, !PT ;  /* 0x000000079f0d7c10 */ /* 0x000fe40008ffe4ff */
[----:B------:R-:W-:Y:S01]  /*68a0*/  F2FP.F16.F32.PACK_AB R135, R20, R17 ;  /* 0x000000111487723e */ /* 0x000fe200000000ff */
[----:B------:R-:W-:Y:S01]  /*68b0*/  @P2 STG.E.128 desc[UR18][R4.64], R136 ;  /* 0x0000008804002986 */ /* 0x000fe2000c101d12 */
[C---:B------:R-:W-:Y:S02]  /*68c0*/  IADD3 R9, R0.reuse, 0x8, RZ ;  /* 0x0000000800097810 */ /* 0x040fe40007ffe0ff */
[----:B------:R-:W-:Y:S01]  /*68d0*/  IADD3 R8, R0, 0xa, RZ ;  /* 0x0000000a00087810 */ /* 0x000fe20007ffe0ff */
[----:B------:R-:W-:Y:S01]  /*68e0*/  @P3 STG.E.128 desc[UR18][R12.64], R132 ;  /* 0x000000840c003986 */ /* 0x000fe2000c101d12 */
[----:B------:R-:W-:Y:S01]  /*68f0*/  BAR.SYNC.DEFER_BLOCKING 0x0 ;  /* 0x0000000000007b1d */ /* 0x000fe20000010000 */
[----:B------:R-:W-:-:S02]  /*6900*/  ISETP.LT.AND P4, PT, R9, UR11, P0 ;  /* 0x0000000b09007c0c */ /* 0x000fc40008781270 */
[----:B------:R-:W-:-:S03]  /*6910*/  ISETP.LT.AND P3, PT, R8, UR11, P0 ;  /* 0x0000000b08007c0c */ /* 0x000fc60008761270 */
[----:B------:R-:W-:Y:S04]  /*6920*/  STS.64 [R3], R6 ;  /* 0x0000000603007388 */ /* 0x000fe80000000a00 */
[----:B------:R-:W-:Y:S04]  /*6930*/  STS.64 [R3+0x20], R10 ;  /* 0x0000200a03007388 */ /* 0x000fe80000000a00 */
[----:B------:R-:W-:Y:S04]  /*6940*/  STS.64 [R3+0x40], R14 ;  /* 0x0000400e03007388 */ /* 0x000fe80000000a00 */
[----:B------:R-:W-:Y:S04]  /*6950*/  STS.64 [R3+0x60], R18 ;  /* 0x0000601203007388 */ /* 0x000fe80000000a00 */
[----:B------:R1:W-:Y:S04]  /*6960*/  STS.64 [R2+0x80], R22 ;  /* 0x0000801602007388 */ /* 0x0003e80000000a00 */
[----:B------:R-:W-:Y:S04]  /*6970*/  STS.64 [R2+0xa0], R26 ;  /* 0x0000a01a02007388 */ /* 0x000fe80000000a00 */
[----:B------:R-:W-:Y:S04]  /*6980*/  STS.64 [R2+0xc0], R30 ;  /* 0x0000c01e02007388 */ /* 0x000fe80000000a00 */
[----:B------:R-:W-:Y:S01]  /*6990*/  STS.64 [R2+0xe0], R34 ;  /* 0x0000e02202007388 */ /* 0x000fe20000000a00 */
[----:B------:R-:W-:Y:S01]  /*69a0*/  BAR.SYNC.DEFER_BLOCKING 0x0 ;  /* 0x0000000000007b1d */ /* 0x000fe20000010000 */
[----:B-1----:R-:W-:-:S04]  /*69b0*/  IADD3 R22, P2, R158, UR6, RZ ;  /* 0x000000069e167c10 */ /* 0x002fc8000ff5e0ff */
[----:B------:R-:W-:Y:S01]  /*69c0*/  IADD3.X R23, R159, UR4, RZ, P2, !PT ;  /* 0x000000049f177c10 */ /* 0x000fe200097fe4ff */
[----:B------:R-:W1:Y:S04]  /*69d0*/  LDS.128 R136, [R200] ;  /* 0x00000000c8887984 */ /* 0x000e680000000c00 */
[----:B------:R-:W2:Y:S04]  /*69e0*/  LDS.128 R140, [R201] ;  /* 0x00000000c98c7984 */ /* 0x000ea80000000c00 */
[----:B------:R-:W3:Y:S04]  /*69f0*/  LDS.128 R132, [R201+0x440] ;  /* 0x00044000c9847984 */ /* 0x000ee80000000c00 */
        /* <DEDUP_REMOVED lines=18> */
[----:B------:R-:W-:Y:S02]  /*6b20*/  IADD3 R20, P1, R12, UR6, RZ ;  /* 0x000000060c147c10 */ /* 0x000fe4000ff3e0ff */
[----:B------:R-:W-:Y:S02]  /*6b30*/  F2FP.F16.F32.PACK_AB R8, R141, R8 ;  /* 0x000000088d08723e */ /* 0x000fe400000000ff */
[----:B------:R-:W-:Y:S02]  /*6b40*/  F2FP.F16.F32.PACK_AB R9, R16, R9 ;  /* 0x000000091009723e */ /* 0x000fe400000000ff */
[----:B------:R-:W-:Y:S02]  /*6b50*/  F2FP.F16.F32.PACK_AB R10, R137, R10 ;  /* 0x0000000a890a723e */ /* 0x000fe400000000ff */
[----:B------:R-:W-:Y:S02]  /*6b60*/  F2FP.F16.F32.PACK_AB R4, R133, R132 ;  /* 0x000000848504723e */ /* 0x000fe400000000ff */
[----:B------:R-:W-:Y:S01]  /*6b70*/  F2FP.F16.F32.PACK_AB R5, R135, R134 ;  /* 0x000000868705723e */ /* 0x000fe200000000ff */
[----:B------:R1:W-:Y:S01]  /*6b80*/  @P4 STG.E.128 desc[UR18][R22.64], R8 ;  /* 0x0000000816004986 */ /* 0x0003e2000c101d12 */
[----:B------:R-:W-:-:S02]  /*6b90*/  F2FP.F16.F32.PACK_AB R6, R17, R14 ;  /* 0x0000000e1106723e */ /* 0x000fc400000000ff */
[----:B------:R-:W-:Y:S02]  /*6ba0*/  IADD3.X R21, R13, UR4, RZ, P1, !PT ;  /* 0x000000040d157c10 */ /* 0x000fe40008ffe4ff */
[----:B------:R-:W-:Y:S02]  /*6bb0*/  F2FP.F16.F32.PACK_AB R7, R18, R15 ;  /* 0x0000000f1207723e */ /* 0x000fe400000000ff */
[----:B------:R-:W-:-:S03]  /*6bc0*/  ISETP.LT.AND P4, PT, R25, UR11, P0 ;  /* 0x0000000b19007c0c */ /* 0x000fc60008781270 */
[----:B------:R2:W-:Y:S01]  /*6bd0*/  @P3 STG.E.128 desc[UR18][R20.64], R4 ;  /* 0x0000000414003986 */ /* 0x0005e2000c101d12 */
[----:B------:R-:W-:Y:S01]  /*6be0*/  BAR.SYNC.DEFER_BLOCKING 0x0 ;  /* 0x0000000000007b1d */ /* 0x000fe20000010000 */
[----:B------:R-:W-:Y:S02]  /*6bf0*/  ISETP.LT.AND P3, PT, R24, UR11, P0 ;  /* 0x0000000b18007c0c */ /* 0x000fe40008761270 */
[----:B-1----:R-:W-:-:S04]  /*6c00*/  IADD3 R22, P2, R22, UR6, RZ ;  /* 0x0000000616167c10 */ /* 0x002fc8000ff5e0ff */
[----:B------:R-:W-:Y:S01]  /*6c10*/  IADD3.X R23, R23, UR4, RZ, P2, !PT ;  /* 0x0000000417177c10 */ /* 0x000fe200097fe4ff */
[----:B------:R-:W-:Y:S04]  /*6c20*/  STS.64 [R3], R64 ;  /* 0x0000004003007388 */ /* 0x000fe80000000a00 */
[----:B------:R-:W-:Y:S01]  /*6c30*/  STS.64 [R3+0x20], R60 ;  /* 0x0000203c03007388 */ /* 0x000fe20000000a00 */
[----:B--2---:R-:W-:-:S03]  /*6c40*/  IADD3 R20, P1, R20, UR6, RZ ;  /* 0x0000000614147c10 */ /* 0x004fc6000ff3e0ff */
[----:B------:R-:W-:Y:S01]  /*6c50*/  STS.64 [R3+0x40], R56 ;  /* 0x0000403803007388 */ /* 0x000fe20000000a00 */
[----:B------:R-:W-:-:S03]  /*6c60*/  IADD3.X R21, R21, UR4, RZ, P1, !PT ;  /* 0x0000000415157c10 */ /* 0x000fc60008ffe4ff */
        /* <DEDUP_REMOVED lines=31> */
[----:B------:R-:W-:Y:S01]  /*6e60*/  F2FP.F16.F32.PACK_AB R5, R15, R12 ;  /* 0x0000000c0f05723e */ /* 0x000fe200000000ff */
[----:B------:R1:W-:Y:S01]  /*6e70*/  @P4 STG.E.128 desc[UR18][R22.64], R8 ;  /* 0x0000000816004986 */ /* 0x0003e2000c101d12 */
[----:B------:R-:W-:-:S02]  /*6e80*/  F2FP.F16.F32.PACK_AB R6, R26, R13 ;  /* 0x0000000d1a06723e */ /* 0x000fc400000000ff */
[----:B------:R-:W-:Y:S02]  /*6e90*/  F2FP.F16.F32.PACK_AB R7, R7, R24 ;  /* 0x000000180707723e */ /* 0x000fe400000000ff */
[C---:B------:R-:W-:Y:S02]  /*6ea0*/  IADD3 R25, R0.reuse, 0x18, RZ ;  /* 0x0000001800197810 */ /* 0x040fe40007ffe0ff */
[----:B------:R-:W-:Y:S01]  /*6eb0*/  IADD3 R24, R0, 0x1a, RZ ;  /* 0x0000001a00187810 */ /* 0x000fe20007ffe0ff */
[----:B------:R2:W-:Y:S01]  /*6ec0*/  @P3 STG.E.128 desc[UR18][R20.64], R4 ;  /* 0x0000000414003986 */ /* 0x0005e2000c101d12 */
[----:B------:R-:W-:Y:S01]  /*6ed0*/  BAR.SYNC.DEFER_BLOCKING 0x0 ;  /* 0x0000000000007b1d */ /* 0x000fe20000010000 */
[----:B------:R-:W-:Y:S02]  /*6ee0*/  ISETP.LT.AND P4, PT, R25, UR11, P0 ;  /* 0x0000000b19007c0c */ /* 0x000fe40008781270 */
[----:B------:R-:W-:Y:S02]  /*6ef0*/  ISETP.LT.AND P3, PT, R24, UR11, P0 ;  /* 0x0000000b18007c0c */ /* 0x000fe40008761270 */
[----:B-1----:R-:W-:Y:S01]  /*6f00*/  IADD3 R22, P2, R22, UR6, RZ ;  /* 0x0000000616167c10 */ /* 0x002fe2000ff5e0ff */
[----:B------:R-:W-:Y:S03]  /*6f10*/  STS.64 [R3], R66 ;  /* 0x0000004203007388 */ /* 0x000fe60000000a00 */
[----:B------:R-:W-:Y:S01]  /*6f20*/  IADD3.X R23, R23, UR4, RZ, P2, !PT ;  /* 0x0000000417177c10 */ /* 0x000fe200097fe4ff */
        /* <DEDUP_REMOVED lines=183> */
[C---:B------:R-:W-:Y:S02]  /*7aa0*/  IADD3 R24, R0.reuse, 0x38, RZ ;  /* 0x0000003800187810 */ /* 0x040fe40007ffe0ff */
[----:B------:R-:W-:Y:S01]  /*7ab0*/  IADD3 R0, R0, 0x3a, RZ ;  /* 0x0000003a00007810 */ /* 0x000fe20007ffe0ff */
[----:B------:R-:W-:Y:S01]  /*7ac0*/  @P3 STG.E.128 desc[UR18][R20.64], R4 ;  /* 0x0000000414003986 */ /* 0x000fe2000c101d12 */
        /* <DEDUP_REMOVED lines=13> */
[----:B------:R-:W2:Y:S04]  /*7ba0*/  LDS.128 R8, [R201+0x440] ;  /* 0x00044000c9087984 */ /* 0x000ea80000000c00 */
        /* <DEDUP_REMOVED lines=8> */
[----:B------:R-:W-:Y:S01]  /*7c30*/  F2FP.F16.F32.PACK_AB R10, R13, R12 ;  /* 0x0000000c0d0a723e */ /* 0x000fe200000000ff */
[----:B------:R-:W-:Y:S01]  /*7c40*/  FMUL R0, R8, UR20 ;  /* 0x0000001408007c20 */ /* 0x000fe20008400000 */
[----:B---3--:R-:W-:Y:S01]  /*7c50*/  FMUL R16, R16, UR20 ;  /* 0x0000001410107c20 */ /* 0x008fe20008400000 */
[----:B------:R-:W-:Y:S01]  /*7c60*/  FMUL R17, R17, UR20 ;  /* 0x0000001411117c20 */ /* 0x000fe20008400000 */
        /* <DEDUP_REMOVED lines=9> */
[----:B------:R-:W-:Y:S02]  /*7d00*/  IADD3 R14, P0, R20, UR6, RZ ;  /* 0x00000006140e7c10 */ /* 0x000fe4000ff1e0ff */
[----:B------:R-:W-:Y:S02]  /*7d10*/  F2FP.F16.F32.PACK_AB R8, R17, R16 ;  /* 0x000000101108723e */ /* 0x000fe400000000ff */
[----:B------:R-:W-:Y:S02]  /*7d20*/  F2FP.F16.F32.PACK_AB R9, R19, R18 ;  /* 0x000000121309723e */ /* 0x000fe400000000ff */
[----:B------:R-:W-:Y:S02]  /*7d30*/  IADD3.X R13, R23, UR4, RZ, P2, !PT ;  /* 0x00000004170d7c10 */ /* 0x000fe400097fe4ff */
[----:B------:R-:W-:-:S02]  /*7d40*/  F2FP.F16.F32.PACK_AB R4, R3, R0 ;  /* 0x000000000304723e */ /* 0x000fc400000000ff */
[----:B------:R-:W-:Y:S01]  /*7d50*/  F2FP.F16.F32.PACK_AB R5, R25, R2 ;  /* 0x000000021905723e */ /* 0x000fe200000000ff */
[----:B------:R1:W-:Y:S01]  /*7d60*/  @P1 STG.E.128 desc[UR18][R12.64], R8 ;  /* 0x000000080c001986 */ /* 0x0003e2000c101d12 */
[----:B------:R-:W-:Y:S02]  /*7d70*/  F2FP.F16.F32.PACK_AB R6, R27, R24 ;  /* 0x000000181b06723e */ /* 0x000fe400000000ff */
[----:B------:R-:W-:Y:S02]  /*7d80*/  IADD3.X R15, R21, UR4, RZ, P0, !PT ;  /* 0x00000004150f7c10 */ /* 0x000fe400087fe4ff */
[----:B------:R-:W-:-:S05]  /*7d90*/  F2FP.F16.F32.PACK_AB R7, R7, R26 ;  /* 0x0000001a0707723e */ /* 0x000fca00000000ff */
[----:B------:R1:W-:Y:S02]  /*7da0*/  @P3 STG.E.128 desc[UR18][R14.64], R4 ;  /* 0x000000040e003986 */ /* 0x0003e4000c101d12 */
.L_x_252:
[----:B------:R-:W-:Y:S05]  /*7db0*/  BSYNC B0 ;  /* 0x0000000000007941 */ /* 0x000fea0003800000 */
.L_x_250:
[----:B------:R-:W3:Y:S01]  /*7dc0*/  LDC R0, c[0x0][0x228] ;  /* 0x00008a00ff007b82 */ /* 0x000ee20000000800 */
[----:B------:R-:W-:Y:S02]  /*7dd0*/  ULDC UR4, c[0x0][0xc] ;  /* 0x0000030000047ab9 */ /* 0x000fe40000000800 */
[----:B------:R-:W-:-:S06]  /*7de0*/  UIADD3 UR16, UR4, UR16, URZ ;  /* 0x0000001004107290 */ /* 0x000fcc000fffe03f */
[----:B---3--:R-:W-:-:S13]  /*7df0*/  ISETP.LE.AND P0, PT, R0, UR16, PT ;  /* 0x0000001000007c0c */ /* 0x008fda000bf03270 */
[----:B------:R-:W-:Y:S05]  /*7e00*/  @P0 BRA `(.L_x_253) ;  /* 0x0000000000040947 */ /* 0x000fea0003800000 */
[----:B------:R-:W-:Y:S05]  /*7e10*/  BRA `(.L_x_254) ;  /* 0xffffff8c00647947 */ /* 0x000fea000383ffff */
.L_x_253:
[----:B------:R-:W-:Y:S05]  /*7e20*/  EXIT ;  /* 0x000000000000794d */ /* 0x000fea0003800000 */
.L_x_255:
        /* <DEDUP_REMOVED lines=13> */
.L_x_300:


//--------------------- .text._ZN7cutlass6KernelINS_4gemm6kernel11GemmGroupedINS1_11threadblock13MmaMultistageINS1_9GemmShapeILi128ELi128ELi32EEENS_9transform11threadblock28PredicatedTileAccessIteratorINS_11MatrixShapeILi128ELi32EEENS_6half_tENS_6layout8RowMajorELi1ENS8_29PitchLinearWarpRakedThreadMapINS_16PitchLinearShapeILi32ELi128EEELi128ENSH_ILi4ELi8EEELi8EEENS_5ArrayISD_Li8ELb0EEELb0ENSE_9NoPermuteEEENS9_25RegularTileAccessIteratorISC_SD_NSE_37RowMajorTensorOpMultiplicandCrosswiseILi16ELi32EEELi0ESK_Li16EEELNS_4arch14CacheOperation4KindE1ENSA_INSB_ILi32ELi128EEESD_SF_Li0ENSG_INSH_ILi128ELi32EEELi128ENSH_ILi8ELi4EEELi8EEESM_Lb0ESN_EENSP_ISW_SD_NSE_37RowMajorTensorOpMultiplicandCongruousILi16ELi64EEELi0ESZ_Li16EEELSV_1EfSF_NS4_9MmaPolicyINS1_4warp11MmaTensorOpINS6_ILi64ELi64ELi32EEESD_SR_SD_S12_fSF_NS15_17MmaTensorOpPolicyINST_3MmaINS6_ILi16ELi8ELi16EEELi32ESD_SF_SD_NSE_11ColumnMajorEfSF_NST_13OpMultiplyAddEEENSB_ILi1ELi1EEEEELi1ELb0EbEENSB_ILi0ELi0EEES1H_Li1EEELi4ELNS1_23SharedMemoryClearOptionE0EbEENS_8epilogue11threadblock8EpilogueIS7_S1G_Li1ENS1M_22PredicatedTileIteratorINS1M_26OutputTileOptimalThreadMapINS1M_15OutputTileShapeILi128ELi8ELi2ELi1ELi1EEENS1Q_ILi1ELi8ELi1ELi1ELi8EEELi128ELi8ELi16EEESD_Lb0ESN_Lb0EEENS1L_4warp24FragmentIteratorTensorOpIS17_S1A_fNSL_IfLi4ELb1EEESF_EENS1V_25TileIteratorTensorOpMixedIS17_S1A_fLi32ELi16ELi8ELi8ELb0EEENS1M_23SharedLoadIteratorMixedINS1T_18CompactedThreadMapEfLi32ELi16ELi8ELi8ELb0EEENS1L_6thread17LinearCombinationISD_Li8EffLNS24_9ScaleType4KindE0ELNS_15FloatRoundStyleE2ESD_EENSB_ILi0ELi8EEELi2ELi1EEENS4_37GemmBatchedIdentityThreadblockSwizzleELNS2_17GroupScheduleModeE0ELb1EEEEEvNT_6ParamsE --------------------------
	.section	.text._ZN7cutlass6KernelINS_4gemm6kernel11GemmGroupedINS1_11threadblock13MmaMultistageINS1_9GemmShapeILi128ELi128ELi32EEENS_9transform11threadblock28PredicatedTileAccessIteratorINS_11MatrixShapeILi128ELi32EEENS_6half_tENS_6layout8RowMajorELi1ENS8_29PitchLinearWarpRakedThreadMapINS_16PitchLinearShapeILi32ELi128EEELi128ENSH_ILi4ELi8EEELi8EEENS_5ArrayISD_Li8ELb0EEELb0ENSE_9NoPermuteEEENS9_25RegularTileAccessIteratorISC_SD_NSE_37RowMajorTensorOpMultiplicandCrosswiseILi16ELi32EEELi0ESK_Li16EEELNS_4arch14CacheOperation4KindE1ENSA_INSB_ILi32ELi128EEESD_SF_Li0ENSG_INSH_ILi128ELi32EEELi128ENSH_ILi8ELi4EEELi8EEESM_Lb0ESN_EENSP_ISW_SD_NSE_37RowMajorTensorOpMultiplicandCongruousILi16ELi64EEELi0ESZ_Li16EEELSV_1EfSF_NS4_9MmaPolicyINS1_4warp11MmaTensorOpINS6_ILi64ELi64ELi32EEESD_SR_SD_S12_fSF_NS15_17MmaTensorOpPolicyINST_3MmaINS6_ILi16ELi8ELi16EEELi32ESD_SF_SD_NSE_11ColumnMajorEfSF_NST_13OpMultiplyAddEEENSB_ILi1ELi1EEEEELi1ELb0EbEENSB_ILi0ELi0EEES1H_Li1EEELi4ELNS1_23SharedMemoryClearOptionE0EbEENS_8epilogue11threadblock8EpilogueIS7_S1G_Li1ENS1M_22PredicatedTileIteratorINS1M_26OutputTileOptimalThreadMapINS1M_15OutputTileShapeILi128ELi8ELi2ELi1ELi1EEENS1Q_ILi1ELi8ELi1ELi1ELi8EEELi128ELi8ELi16EEESD_Lb0ESN_Lb0EEENS1L_4warp24FragmentIteratorTensorOpIS17_S1A_fNSL_IfLi4ELb1EEESF_EENS1V_25TileIteratorTensorOpMixedIS17_S1A_fLi32ELi16ELi8ELi8ELb0EEENS1M_23SharedLoadIteratorMixedINS1T_18CompactedThreadMapEfLi32ELi16ELi8ELi8ELb0EEENS1L_6thread17LinearCombinationISD_Li8EffLNS24_9ScaleType4KindE0ELNS_15FloatRoundStyleE2ESD_EENSB_ILi0ELi8EEELi2ELi1EEENS4_37GemmBatchedIdentityThreadblockSwizzleELNS2_17GroupScheduleModeE0ELb1EEEEEvNT_6ParamsE,"ax",@progbits
	.align	128
.text._ZN7cutlass6KernelINS_4gemm6kernel11GemmGroupedINS1_11threadblock13MmaMultistageINS1_9GemmShapeILi128ELi128ELi32EEENS_9transform11threadblock28PredicatedTileAccessIteratorINS_11MatrixShapeILi128ELi32EEENS_6half_tENS_6layout8RowMajorELi1ENS8_29PitchLinearWarpRakedThreadMapINS_16PitchLinearShapeILi32ELi128EEELi128ENSH_ILi4ELi8EEELi8EEENS_5ArrayISD_Li8ELb0EEELb0ENSE_9NoPermuteEEENS9_25RegularTileAccessIteratorISC_SD_NSE_37RowMajorTensorOpMultiplicandCrosswiseILi16ELi32EEELi0ESK_Li16EEELNS_4arch14CacheOperation4KindE1ENSA_INSB_ILi32ELi128EEESD_SF_Li0ENSG_INSH_ILi128ELi32EEELi128ENSH_ILi8ELi4EEELi8EEESM_Lb0ESN_EENSP_ISW_SD_NSE_37RowMajorTensorOpMultiplicandCongruousILi16ELi64EEELi0ESZ_Li16EEELSV_1EfSF_NS4_9MmaPolicyINS1_4warp11MmaTensorOpINS6_ILi64ELi64ELi32EEESD_SR_SD_S12_fSF_NS15_17MmaTensorOpPolicyINST_3MmaINS6_ILi16ELi8ELi16EEELi32ESD_SF_SD_NSE_11ColumnMajorEfSF_NST_13OpMultiplyAddEEENSB_ILi1ELi1EEEEELi1ELb0EbEENSB_ILi0ELi0EEES1H_Li1EEELi4ELNS1_23SharedMemoryClearOptionE0EbEENS_8epilogue11threadblock8EpilogueIS7_S1G_Li1ENS1M_22PredicatedTileIteratorINS1M_26OutputTileOptimalThreadMapINS1M_15OutputTileShapeILi128ELi8ELi2ELi1ELi1EEENS1Q_ILi1ELi8ELi1ELi1ELi8EEELi128ELi8ELi16EEESD_Lb0ESN_Lb0EEENS1L_4warp24FragmentIteratorTensorOpIS17_S1A_fNSL_IfLi4ELb1EEESF_EENS1V_25TileIteratorTensorOpMixedIS17_S1A_fLi32ELi16ELi8ELi8ELb0EEENS1M_23SharedLoadIteratorMixedINS1T_18CompactedThreadMapEfLi32ELi16ELi8ELi8ELb0EEENS1L_6thread17LinearCombinationISD_Li8EffLNS24_9ScaleType4KindE0ELNS_15FloatRoundStyleE2ESD_EENSB_ILi0ELi8EEELi2ELi1EEENS4_37GemmBatchedIdentityThreadblockSwizzleELNS2_17GroupScheduleModeE0ELb1EEEEEvNT_6ParamsE:
        .type           _ZN7cutlass6KernelINS_4gemm6kernel11GemmGroupedINS1_11threadblock13MmaMultistageINS1_9GemmShapeILi128ELi128ELi32EEENS_9transform11threadblock28PredicatedTileAccessIteratorINS_11MatrixShapeILi128ELi32EEENS_6half_tENS_6layout8RowMajorELi1ENS8_29PitchLinearWarpRakedThreadMapINS_16PitchLinearShapeILi32ELi128EEELi128ENSH_ILi4ELi8EEELi8EEENS_5ArrayISD_Li8ELb0EEELb0ENSE_9NoPermuteEEENS9_25RegularTileAccessIteratorISC_SD_NSE_37RowMajorTensorOpMultiplicandCrosswiseILi16ELi32EEELi0ESK_Li16EEELNS_4arch14CacheOperation4KindE1ENSA_INSB_ILi32ELi128EEESD_SF_Li0ENSG_INSH_ILi128ELi32EEELi128ENSH_ILi8ELi4EEELi8EEESM_Lb0ESN_EENSP_ISW_SD_NSE_37RowMajorTensorOpMultiplicandCongruousILi16ELi64EEELi0ESZ_Li16EEELSV_1EfSF_NS4_9MmaPolicyINS1_4warp11MmaTensorOpINS6_ILi64ELi64ELi32EEESD_SR_SD_S12_fSF_NS15_17MmaTensorOpPolicyINST_3MmaINS6_ILi16ELi8ELi16EEELi32ESD_SF_SD_NSE_11ColumnMajorEfSF_NST_13OpMultiplyAddEEENSB_ILi1ELi1EEEEELi1ELb0EbEENSB_ILi0ELi0EEES1H_Li1EEELi4ELNS1_23SharedMemoryClearOptionE0EbEENS_8epilogue11threadblock8EpilogueIS7_S1G_Li1ENS1M_22PredicatedTileIteratorINS1M_26OutputTileOptimalThreadMapINS1M_15OutputTileShapeILi128ELi8ELi2ELi1ELi1EEENS1Q_ILi1ELi8ELi1ELi1ELi8EEELi128ELi8ELi16EEESD_Lb0ESN_Lb0EEENS1L_4warp24FragmentIteratorTensorOpIS17_S1A_fNSL_IfLi4ELb1EEESF_EENS1V_25TileIteratorTensorOpMixedIS17_S1A_fLi32ELi16ELi8ELi8ELb0EEENS1M_23SharedLoadIteratorMixedINS1T_18CompactedThreadMapEfLi32ELi16ELi8ELi8ELb0EEENS1L_6thread17LinearCombinationISD_Li8EffLNS24_9ScaleType4KindE0ELNS_15FloatRoundStyleE2ESD_EENSB_ILi0ELi8EEELi2ELi1EEENS4_37GemmBatchedIdentityThreadblockSwizzleELNS2_17GroupScheduleModeE0ELb1EEEEEvNT_6ParamsE,@function
        .size           _ZN7cutlass6KernelINS_4gemm6kernel11GemmGroupedINS1_11threadblock13MmaMultistageINS1_9GemmShapeILi128ELi128ELi32EEENS_9transform11threadblock28PredicatedTileAccessIteratorINS_11MatrixShapeILi128ELi32EEENS_6half_tENS_6layout8RowMajorELi1ENS8_29PitchLinearWarpRakedThreadMapINS_16PitchLinearShapeILi32ELi128EEELi128ENSH_ILi4ELi8EEELi8EEENS_5ArrayISD_Li8ELb0EEELb0ENSE_9NoPermuteEEENS9_25RegularTileAccessIteratorISC_SD_NSE_37RowMajorTensorOpMultiplicandCrosswiseILi16ELi32EEELi0ESK_Li16EEELNS_4arch14CacheOperation4KindE1ENSA_INSB_ILi32ELi128EEESD_SF_Li0ENSG_INSH_ILi128ELi32EEELi128ENSH_ILi8ELi4EEELi8EEESM_Lb0ESN_EENSP_ISW_SD_NSE_37RowMajorTensorOpMultiplicandCongruousILi16ELi64EEELi0ESZ_Li16EEELSV_1EfSF_NS4_9MmaPolicyINS1_4warp11MmaTensorOpINS6_ILi64ELi64ELi32EEESD_SR_SD_S12_fSF_NS15_17MmaTensorOpPolicyINST_3MmaINS6_ILi16ELi8ELi16EEELi32ESD_SF_SD_NSE_11ColumnMajorEfSF_NST_13OpMultiplyAddEEENSB_ILi1ELi1EEEEELi1ELb0EbEENSB_ILi0ELi0EEES1H_Li1EEELi4ELNS1_23SharedMemoryClearOptionE0EbEENS_8epilogue11threadblock8EpilogueIS7_S1G_Li1ENS1M_22PredicatedTileIteratorINS1M_26OutputTileOptimalThreadMapINS1M_15OutputTileShapeILi128ELi8ELi2ELi1ELi1EEENS1Q_ILi1ELi8ELi1ELi1ELi8EEELi128ELi8ELi16EEESD_Lb0ESN_Lb0EEENS1L_4warp24FragmentIteratorTensorOpIS17_S1A_fNSL_IfLi4ELb1EEESF_EENS1V_25TileIteratorTensorOpMixedIS17_S1A_fLi32ELi16ELi8ELi8ELb0EEENS1M_23SharedLoadIteratorMixedINS1T_18CompactedThreadMapEfLi32ELi16ELi8ELi8ELb0EEENS1L_6thread17LinearCombinationISD_Li8EffLNS24_9ScaleType4KindE0ELNS_15FloatRoundStyleE2ESD_EENSB_ILi0ELi8EEELi2ELi1EEENS4_37GemmBatchedIdentityThreadblockSwizzleELNS2_17GroupScheduleModeE0ELb1EEEEEvNT_6ParamsE,(.L_x_301 - _ZN7cutlass6KernelINS_4gemm6kernel11GemmGroupedINS1_11threadblock13MmaMultistageINS1_9GemmShapeILi128ELi128ELi32EEENS_9transform11threadblock28PredicatedTileAccessIteratorINS_11MatrixShapeILi128ELi32EEENS_6half_tENS_6layout8RowMajorELi1ENS8_29PitchLinearWarpRakedThreadMapINS_16PitchLinearShapeILi32ELi128EEELi128ENSH_ILi4ELi8EEELi8EEENS_5ArrayISD_Li8ELb0EEELb0ENSE_9NoPermuteEEENS9_25RegularTileAccessIteratorISC_SD_NSE_37RowMajorTensorOpMultiplicandCrosswiseILi16ELi32EEELi0ESK_Li16EEELNS_4arch14CacheOperation4KindE1ENSA_INSB_ILi32ELi128EEESD_SF_Li0ENSG_INSH_ILi128ELi32EEELi128ENSH_ILi8ELi4EEELi8EEESM_Lb0ESN_EENSP_ISW_SD_NSE_37RowMajorTensorOpMultiplicandCongruousILi16ELi64EEELi0ESZ_Li16EEELSV_1EfSF_NS4_9MmaPolicyINS1_4warp11MmaTensorOpINS6_ILi64ELi64ELi32EEESD_SR_SD_S12_fSF_NS15_17MmaTensorOpPolicyINST_3MmaINS6_ILi16ELi8ELi16EEELi32ESD_SF_SD_NSE_11ColumnMajorEfSF_NST_13OpMultiplyAddEEENSB_ILi1ELi1EEEEELi1ELb0EbEENSB_ILi0ELi0EEES1H_Li1EEELi4ELNS1_23SharedMemoryClearOptionE0EbEENS_8epilogue11threadblock8EpilogueIS7_S1G_Li1ENS1M_22PredicatedTileIteratorINS1M_26OutputTileOptimalThreadMapINS1M_15OutputTileShapeILi128ELi8ELi2ELi1ELi1EEENS1Q_ILi1ELi8ELi1ELi1ELi8EEELi128ELi8ELi16EEESD_Lb0ESN_Lb0EEENS1L_4warp24FragmentIteratorTensorOpIS17_S1A_fNSL_IfLi4ELb1EEESF_EENS1V_25TileIteratorTensorOpMixedIS17_S1A_fLi32ELi16ELi8ELi8ELb0EEENS1M_23SharedLoadIteratorMixedINS1T_18CompactedThreadMapEfLi32ELi16ELi8ELi8ELb0EEENS1L_6thread17LinearCombinationISD_Li8EffLNS24_9ScaleType4KindE0ELNS_15FloatRoundStyleE2ESD_EENSB_ILi0ELi8EEELi2ELi1EEENS4_37GemmBatchedIdentityThreadblockSwizzleELNS2_17GroupScheduleModeE0ELb1EEEEEvNT_6ParamsE)
        .other          _ZN7cutlass6KernelINS_4gemm6kernel11GemmGroupedINS1_11threadblock13MmaMultistageINS1_9GemmShapeILi128ELi128ELi32EEENS_9transform11threadblock28PredicatedTileAccessIteratorINS_11MatrixShapeILi128ELi32EEENS_6half_tENS_6layout8RowMajorELi1ENS8_29PitchLinearWarpRakedThreadMapINS_16PitchLinearShapeILi32ELi128EEELi128ENSH_ILi4ELi8EEELi8EEENS_5ArrayISD_Li8ELb0EEELb0ENSE_9NoPermuteEEENS9_25RegularTileAccessIteratorISC_SD_NSE_37RowMajorTensorOpMultiplicandCrosswiseILi16ELi32EEELi0ESK_Li16EEELNS_4arch14CacheOperation4KindE1ENSA_INSB_ILi32ELi128EEESD_SF_Li0ENSG_INSH_ILi128ELi32EEELi128ENSH_ILi8ELi4EEELi8EEESM_Lb0ESN_EENSP_ISW_SD_NSE_37RowMajorTensorOpMultiplicandCongruousILi16ELi64EEELi0ESZ_Li16EEELSV_1EfSF_NS4_9MmaPolicyINS1_4warp11MmaTensorOpINS6_ILi64ELi64ELi32EEESD_SR_SD_S12_fSF_NS15_17MmaTensorOpPolicyINST_3MmaINS6_ILi16ELi8ELi16EEELi32ESD_SF_SD_NSE_11ColumnMajorEfSF_NST_13OpMultiplyAddEEENSB_ILi1ELi1EEEEELi1ELb0EbEENSB_ILi0ELi0EEES1H_Li1EEELi4ELNS1_23SharedMemoryClearOptionE0EbEENS_8epilogue11threadblock8EpilogueIS7_S1G_Li1ENS1M_22PredicatedTileIteratorINS1M_26OutputTileOptimalThreadMapINS1M_15OutputTileShapeILi128ELi8ELi2ELi1ELi1EEENS1Q_ILi1ELi8ELi1ELi1ELi8EEELi128ELi8ELi16EEESD_Lb0ESN_Lb0EEENS1L_4warp24FragmentIteratorTensorOpIS17_S1A_fNSL_IfLi4ELb1EEESF_EENS1V_25TileIteratorTensorOpMixedIS17_S1A_fLi32ELi16ELi8ELi8ELb0EEENS1M_23SharedLoadIteratorMixedINS1T_18CompactedThreadMapEfLi32ELi16ELi8ELi8ELb0EEENS1L_6thread17LinearCombinationISD_Li8EffLNS24_9ScaleType4KindE0ELNS_15FloatRoundStyleE2ESD_EENSB_ILi0ELi8EEELi2ELi1EEENS4_37GemmBatchedIdentityThreadblockSwizzleELNS2_17GroupScheduleModeE0ELb1EEEEEvNT_6ParamsE,@"STO_CUDA_ENTRY STV_DEFAULT"
_ZN7cutlass6KernelINS_4gemm6kernel11GemmGroupedINS1_11threadblock13MmaMultistageINS1_9GemmShapeILi128ELi128ELi32EEENS_9transform11threadblock28PredicatedTileAccessIteratorINS_11MatrixShapeILi128ELi32EEENS_6half_tENS_6layout8RowMajorELi1ENS8_29PitchLinearWarpRakedThreadMapINS_16PitchLinearShapeILi32ELi128EEELi128ENSH_ILi4ELi8EEELi8EEENS_5ArrayISD_Li8ELb0EEELb0ENSE_9NoPermuteEEENS9_25RegularTileAccessIteratorISC_SD_NSE_37RowMajorTensorOpMultiplicandCrosswiseILi16ELi32EEELi0ESK_Li16EEELNS_4arch14CacheOperation4KindE1ENSA_INSB_ILi32ELi128EEESD_SF_Li0ENSG_INSH_ILi128ELi32EEELi128ENSH_ILi8ELi4EEELi8EEESM_Lb0ESN_EENSP_ISW_SD_NSE_37RowMajorTensorOpMultiplicandCongruousILi16ELi64EEELi0ESZ_Li16EEELSV_1EfSF_NS4_9MmaPolicyINS1_4warp11MmaTensorOpINS6_ILi64ELi64ELi32EEESD_SR_SD_S12_fSF_NS15_17MmaTensorOpPolicyINST_3MmaINS6_ILi16ELi8ELi16EEELi32ESD_SF_SD_NSE_11ColumnMajorEfSF_NST_13OpMultiplyAddEEENSB_ILi1ELi1EEEEELi1ELb0EbEENSB_ILi0ELi0EEES1H_Li1EEELi4ELNS1_23SharedMemoryClearOptionE0EbEENS_8epilogue11threadblock8EpilogueIS7_S1G_Li1ENS1M_22PredicatedTileIteratorINS1M_26OutputTileOptimalThreadMapINS1M_15OutputTileShapeILi128ELi8ELi2ELi1ELi1EEENS1Q_ILi1ELi8ELi1ELi1ELi8EEELi128ELi8ELi16EEESD_Lb0ESN_Lb0EEENS1L_4warp24FragmentIteratorTensorOpIS17_S1A_fNSL_IfLi4ELb1EEESF_EENS1V_25TileIteratorTensorOpMixedIS17_S1A_fLi32ELi16ELi8ELi8ELb0EEENS1M_23SharedLoadIteratorMixedINS1T_18CompactedThreadMapEfLi32ELi16ELi8ELi8ELb0EEENS1L_6thread17LinearCombinationISD_Li8EffLNS24_9ScaleType4KindE0ELNS_15FloatRoundStyleE2ESD_EENSB_ILi0ELi8EEELi2ELi1EEENS4_37GemmBatchedIdentityThreadblockSwizzleELNS2_17GroupScheduleModeE0ELb1EEEEEvNT_6ParamsE:
[----:B------:R-:W-:Y:S01]  /*0000*/  LDC R1, c[0x0][0x28] ;  /* 0x00000a00ff017b82 */ /* 0x000fe20000000800 */
[----:B------:R-:W1:Y:S07]  /*0010*/  S2R R200, SR_TID.X ;  /* 0x0000000000c87919 */ /* 0x000e6e0000002100 */
[----:B------:R-:W2:Y:S01]  /*0020*/  S2UR UR5, SR_CgaCtaId ;  /* 0x00000000000579c3 */ /* 0x000ea20000008800 */
[----:B------:R-:W-:Y:S01]  /*0030*/  UMOV UR4, 0x400 ;  /* 0x0000040000047882 */ /* 0x000fe20000000000 */
[----:B------:R-:W-:Y:S01]  /*0040*/  IMAD.MOV.U32 R203, RZ, RZ, RZ ;  /* 0x000000ffffcb7224 */ /* 0x000fe200078e00ff */
[----:B------:R-:W-:Y:S01]  /*0050*/  ULDC.64 UR12, c[0x0][0x208] ;  /* 0x00008200000c7ab9 */ /* 0x000fe20000000a00 */
[----:B------:R-:W-:-:S02]  /*0060*/  IMAD.MOV.U32 R202, RZ, RZ, -0x20 ;  /* 0xffffffe0ffca7424 */ /* 0x000fc400078e00ff */
[----:B------:R-:W-:Y:S02]  /*0070*/  IMAD.MOV.U32 R201, RZ, RZ, RZ ;  /* 0x000000ffffc97224 */ /* 0x000fe400078e00ff */
[----:B------:R-:W3:Y:S01]  /*0080*/  S2UR UR11, SR_CTAID.X ;  /* 0x00000000000b79c3 */ /* 0x000ee20000002500 */
[----:B--2---:R-:W-:-:S04]  /*0090*/  ULEA UR5, UR5, UR4, 0x18 ;  /* 0x0000000405057291 */ /* 0x004fc8000f8ec03f */
[----:B------:R-:W-:Y:S01]  /*00a0*/  UIADD3 UR4, UR5, 0x8000, URZ ;  /* 0x0000800005047890 */ /* 0x000fe2000fffe03f */
[----:B-1----:R-:W-:-:S04]  /*00b0*/  SHF.R.S32.HI R213, RZ, 0x1f, R200 ;  /* 0x0000001fffd57819 */ /* 0x002fc800000114c8 */
[CC--:B------:R-:W-:Y:S02]  /*00c0*/  LEA.HI R7, R213.reuse, R200.reuse, RZ, 0x5 ;  /* 0x000000c8d5077211 */ /* 0x0c0fe400078f28ff */
[----:B------:R-:W-:Y:S02]  /*00d0*/  LEA.HI R213, R213, R200, RZ, 0x7 ;  /* 0x000000c8d5d57211 */ /* 0x000fe400078f38ff */
[--C-:B------:R-:W-:Y:S02]  /*00e0*/  SHF.R.S32.HI R211, RZ, 0x5, R7.reuse ;  /* 0x00000005ffd37819 */ /* 0x100fe40000011407 */
[----:B------:R-:W-:Y:S02]  /*00f0*/  SHF.R.S32.HI R4, RZ, 0x1f, R7 ;  /* 0x0000001fff047819 */ /* 0x000fe40000011407 */
[----:B------:R-:W-:Y:S02]  /*0100*/  LOP3.LUT R7, R7, 0xffffffe0, RZ, 0xc0, !PT ;  /* 0xffffffe007077812 */ /* 0x000fe400078ec0ff */
[----:B------:R-:W-:-:S02]  /*0110*/  LEA.HI R4, R4, R211, RZ, 0x2 ;  /* 0x000000d304047211 */ /* 0x000fc400078f10ff */
[----:B------:R-:W-:Y:S01]  /*0120*/  SHF.R.S32.HI R2, RZ, 0x7, R213 ;  /* 0x00000007ff027819 */ /* 0x000fe200000114d5 */
[----:B------:R-:W-:Y:S01]  /*0130*/  IMAD.IADD R5, R200, 0x1, -R7 ;  /* 0x00000001c8057824 */ /* 0x000fe200078e0a07 */
[----:B------:R-:W-:Y:S02]  /*0140*/  LOP3.LUT R4, R4, 0xfffffffc, RZ, 0xc0, !PT ;  /* 0xfffffffc04047812 */ /* 0x000fe400078ec0ff */
[----:B------:R-:W-:Y:S02]  /*0150*/  LOP3.LUT R213, R213, 0xffffff80, RZ, 0xc0, !PT ;  /* 0xffffff80d5d57812 */ /* 0x000fe400078ec0ff */
[----:B------:R-:W-:Y:S01]  /*0160*/  SHF.R.S32.HI R0, RZ, 0x1f, R5 ;  /* 0x0000001fff007819 */ /* 0x000fe20000011405 */
[C---:B------:R-:W-:Y:S02]  /*0170*/  IMAD.IADD R3, R211.reuse, 0x1, -R4 ;  /* 0x00000001d3037824 */ /* 0x040fe400078e0a04 */
[----:B------:R-:W-:Y:S01]  /*0180*/  IMAD.SHL.U32 R211, R211, 0x8, RZ ;  /* 0x00000008d3d37824 */ /* 0x000fe200078e00ff */
[----:B------:R-:W-:-:S02]  /*0190*/  LEA.HI R214, R0, R5, RZ, 0x4 ;  /* 0x0000000500d67211 */ /* 0x000fc400078f20ff */
[CC--:B------:R-:W-:Y:S02]  /*01a0*/  LEA.HI R216, R0.reuse, R5.reuse, RZ, 0x2 ;  /* 0x0000000500d87211 */ /* 0x0c0fe400078f10ff */
[----:B------:R-:W-:Y:S02]  /*01b0*/  LEA.HI R0, R0, R5, RZ, 0x3 ;  /* 0x0000000500007211 */ /* 0x000fe400078f18ff */
[----:B------:R-:W-:Y:S02]  /*01c0*/  LEA.HI.SX32 R213, R214, R213, 0x1c ;  /* 0x000000d5d6d57211 */ /* 0x000fe400078fe2ff */
[----:B------:R-:W-:Y:S02]  /*01d0*/  LEA.HI.SX32 R211, R0, R211, 0x1d ;  /* 0x000000d300d37211 */ /* 0x000fe400078feaff */
[----:B------:R-:W-:Y:S01]  /*01e0*/  LEA.HI.SX32 R212, R216, R7, 0x1e ;  /* 0x00000007d8d47211 */ /* 0x000fe200078ff2ff */
[----:B------:R-:W-:Y:S01]  /*01f0*/  IMAD R17, R2, -0x70, R213 ;  /* 0xffffff9002117824 */ /* 0x000fe200078e02d5 */
[----:B------:R-:W-:Y:S01]  /*0200*/  LOP3.LUT R0, R0, 0xfffffff8, RZ, 0xc0, !PT ;  /* 0xfffffff800007812 */ /* 0x000fe200078ec0ff */
[----:B------:R-:W-:Y:S01]  /*0210*/  VIADD R210, R211, 0x4 ;  /* 0x00000004d3d27836 */ /* 0x000fe20000000000 */
[----:B------:R-:W-:Y:S01]  /*0220*/  LOP3.LUT R214, R214, 0xfffffff0, RZ, 0xc0, !PT ;  /* 0xfffffff0d6d67812 */ /* 0x000fe200078ec0ff */
[----:B------:R-:W-:Y:S01]  /*0230*/  VIADD R2, R212, 0x8 ;  /* 0x00000008d4027836 */ /* 0x000fe20000000000 */
[----:B------:R-:W-:Y:S01]  /*0240*/  LEA.HI R6, R3, R3, RZ, 0x1 ;  /* 0x0000000303067211 */ /* 0x000fe200078f08ff */
[C---:B------:R-:W-:Y:S01]  /*0250*/  IMAD.IADD R215, R5.reuse, 0x1, -R0 ;  /* 0x0000000105d77824 */ /* 0x040fe200078e0a00 */
[----:B------:R-:W-:Y:S01]  /*0260*/  SHF.R.S32.HI R4, RZ, 0x1f, R211 ;  /* 0x0000001fff047819 */ /* 0x000fe200000114d3 */
[----:B------:R-:W-:Y:S01]  /*0270*/  IMAD.IADD R214, R5, 0x1, -R214 ;  /* 0x0000000105d67824 */ /* 0x000fe200078e0ad6 */
[----:B------:R-:W-:-:S02]  /*0280*/  LOP3.LUT R0, R6, 0x3ffffffe, RZ, 0xc0, !PT ;  /* 0x3ffffffe06007812 */ /* 0x000fc400078ec0ff */
[----:B------:R-:W-:Y:S02]  /*0290*/  LEA.HI R4, R4, R211, RZ, 0x3 ;  /* 0x000000d304047211 */ /* 0x000fe400078f18ff */
[----:B------:R-:W-:Y:S01]  /*02a0*/  LOP3.LUT R216, R216, 0xfffffffc, RZ, 0xc0, !PT ;  /* 0xfffffffcd8d87812 */ /* 0x000fe200078ec0ff */
[----:B------:R-:W-:Y:S01]  /*02b0*/  IMAD.IADD R0, R3, 0x1, -R0 ;  /* 0x0000000103007824 */ /* 0x000fe200078e0a00 */
[----:B------:R-:W-:Y:S02]  /*02c0*/  SHF.R.S32.HI R6, RZ, 0x1, R6 ;  /* 0x00000001ff067819 */ /* 0x000fe40000011406 */
[----:B------:R-:W-:Y:S01]  /*02d0*/  LEA.HI R13, R2, R2, RZ, 0x1 ;  /* 0x00000002020d7211 */ /* 0x000fe200078f08ff */
[----:B------:R-:W-:Y:S01]  /*02e0*/  IMAD.IADD R216, R5, 0x1, -R216 ;  /* 0x0000000105d87824 */ /* 0x000fe200078e0ad8 */
[----:B------:R-:W-:Y:S01]  /*02f0*/  LOP3.LUT R4, R4, 0xfffffff8, RZ, 0xc0, !PT ;  /* 0xfffffff804047812 */ /* 0x000fe200078ec0ff */
[C---:B------:R-:W-:Y:S01]  /*0300*/  IMAD R213, R6.reuse, 0x40, R213 ;  /* 0x0000004006d57824 */ /* 0x040fe200078e02d5 */
[----:B------:R-:W-:Y:S01]  /*0310*/  SHF.R.S32.HI R3, RZ, 0x1f, R214 ;  /* 0x0000001fff037819 */ /* 0x000fe200000114d6 */
[----:B------:R-:W-:Y:S01]  /*0320*/  IMAD R17, R6, 0x8, R17 ;  /* 0x0000000806117824 */ /* 0x000fe200078e0211 */
[----:B------:R-:W-:Y:S01]  /*0330*/  LOP3.LUT R5, R13, 0x3ffffffe, RZ, 0xc0, !PT ;  /* 0x3ffffffe0d057812 */ /* 0x000fe200078ec0ff */
[----:B------:R-:W-:Y:S01]  /*0340*/  IMAD.IADD R15, R211, 0x1, -R4 ;  /* 0x00000001d30f7824 */ /* 0x000fe200078e0a04 */
[----:B------:R-:W-:Y:S01]  /*0350*/  LEA.HI R3, R3, R214, RZ, 0x2 ;  /* 0x000000d603037211 */ /* 0x000fe200078f10ff */
[----:B------:R-:W-:Y:S01]  /*0360*/  IMAD R213, R0, 0x4, R213 ;  /* 0x0000000400d57824 */ /* 0x000fe200078e02d5 */
[----:B------:R-:W-:Y:S01]  /*0370*/  LEA.HI R11, R212, R212, RZ, 0x1 ;  /* 0x000000d4d40b7211 */ /* 0x000fe200078f08ff */
[----:B------:R-:W-:Y:S01]  /*0380*/  IMAD R17, R0, 0x4, R17 ;  /* 0x0000000400117824 */ /* 0x000fe200078e0211 */
[----:B------:R-:W-:Y:S01]  /*0390*/  SHF.R.S32.HI R19, RZ, 0x1f, R210 ;  /* 0x0000001fff137819 */ /* 0x000fe200000114d2 */
[----:B------:R-:W-:Y:S01]  /*03a0*/  IMAD.IADD R5, R2, 0x1, -R5 ;  /* 0x0000000102057824 */ /* 0x000fe200078e0a05 */
[----:B------:R-:W-:-:S02]  /*03b0*/  SHF.R.S32.HI R0, RZ, 0x2, R3 ;  /* 0x00000002ff007819 */ /* 0x000fc40000011403 */
[----:B------:R-:W-:Y:S01]  /*03c0*/  SHF.R.S32.HI R2, RZ, 0x1f, R15 ;  /* 0x0000001fff027819 */ /* 0x000fe2000001140f */
[--C-:B------:R-:W-:Y:S01]  /*03d0*/  IMAD R10, R5, 0x4, R216.reuse ;  /* 0x00000004050a7824 */ /* 0x100fe200078e02d8 */
[----:B------:R-:W-:Y:S02]  /*03e0*/  LOP3.LUT R9, R11, 0x3ffffffe, RZ, 0xc0, !PT ;  /* 0x3ffffffe0b097812 */ /* 0x000fe400078ec0ff */
[----:B------:R-:W-:Y:S02]  /*03f0*/  LEA.HI R19, R19, R210, RZ, 0x3 ;  /* 0x000000d213137211 */ /* 0x000fe400078f18ff */
[----:B------:R-:W-:Y:S01]  /*0400*/  LEA.HI R3, R3, R0, RZ, 0x1 ;  /* 0x0000000003037211 */ /* 0x000fe200078f08ff */
[----:B------:R-:W-:Y:S01]  /*0410*/  IMAD.IADD R9, R212, 0x1, -R9 ;  /* 0x00000001d4097824 */ /* 0x000fe200078e0a09 */
[----:B------:R-:W-:Y:S02]  /*0420*/  LEA.HI R7, R2, R15, RZ, 0x2 ;  /* 0x0000000f02077211 */ /* 0x000fe400078f10ff */
[----:B------:R-:W-:Y:S01]  /*0430*/  LOP3.LUT R19, R19, 0xfffffff8, RZ, 0xc0, !PT ;  /* 0xfffffff813137812 */ /* 0x000fe200078ec0ff */
[----:B------:R-:W-:Y:S01]  /*0440*/  IMAD R14, R9, 0x4, R216 ;  /* 0x00000004090e7824 */ /* 0x000fe200078e02d8 */
[----:B------:R-:W-:Y:S01]  /*0450*/  LOP3.LUT R3, R3, 0xfffffffe, RZ, 0xc0, !PT ;  /* 0xfffffffe03037812 */ /* 0x000fe200078ec0ff */
[----:B------:R-:W-:Y:S01]  /*0460*/  IMAD.SHL.U32 R216, R216, 0x8, RZ ;  /* 0x00000008d8d87824 */ /* 0x000fe200078e00ff */
[----:B------:R-:W-:Y:S01]  /*0470*/  LOP3.LUT R8, R7, 0x1ffffffc, RZ, 0xc0, !PT ;  /* 0x1ffffffc07087812 */ /* 0x000fe200078ec0ff */
[----:B------:R-:W-:Y:S01]  /*0480*/  IMAD.IADD R19, R210, 0x1, -R19 ;  /* 0x00000001d2137824 */ /* 0x000fe200078e0a13 */
[----:B------:R-:W-:Y:S01]  /*0490*/  SHF.R.S32.HI R16, RZ, 0x1, R11 ;  /* 0x00000001ff107819 */ /* 0x000fe2000001140b */
[----:B------:R-:W-:Y:S01]  /*04a0*/  IMAD.IADD R3, R0, 0x1, -R3 ;  /* 0x0000000100037824 */ /* 0x000fe200078e0a03 */
[----:B------:R-:W-:Y:S01]  /*04b0*/  SHF.R.S32.HI R0, RZ, 0x1f, R215 ;  /* 0x0000001fff007819 */ /* 0x000fe200000114d7 */
[----:B------:R-:W-:Y:S01]  /*04c0*/  IMAD.IADD R8, R15, 0x1, -R8 ;  /* 0x000000010f087824 */ /* 0x000fe200078e0a08 */
[----:B------:R-:W-:-:S02]  /*04d0*/  SHF.R.S32.HI R11, RZ, 0x1f, R11 ;  /* 0x0000001fff0b7819 */ /* 0x000fc4000001140b */
[----:B------:R-:W-:Y:S02]  /*04e0*/  SHF.R.S32.HI R15, RZ, 0x1f, R14 ;  /* 0x0000001fff0f7819 */ /* 0x000fe4000001140e */
[----:B------:R-:W-:Y:S02]  /*04f0*/  SHF.R.S32.HI R4, RZ, 0x1f, R19 ;  /* 0x0000001fff047819 */ /* 0x000fe40000011413 */
        /* <DEDUP_REMOVED lines=14> */
[----:B------:R-:W-:-:S02]  /*05e0*/  LEA.HI R7, R7, R2, RZ, 0x1 ;  /* 0x0000000207077211 */ /* 0x000fc400078f08ff */
[----:B------:R-:W-:Y:S02]  /*05f0*/  LOP3.LUT R14, R14, R11, RZ, 0x3c, !PT ;  /* 0x0000000b0e0e7212 */ /* 0x000fe400078e3cff */
[C---:B------:R-:W-:Y:S02]  /*0600*/  LOP3.LUT R8, R5.reuse, R8, RZ, 0x3c, !PT ;  /* 0x0000000805087212 */ /* 0x040fe400078e3cff */
[----:B------:R-:W-:Y:S01]  /*0610*/  LOP3.LUT R6, R5, R6, RZ, 0x3c, !PT ;  /* 0x0000000605067212 */ /* 0x000fe200078e3cff */
[----:B------:R-:W-:Y:S01]  /*0620*/  IMAD.IADD R15, R15, 0x1, R14 ;  /* 0x000000010f0f7824 */ /* 0x000fe200078e020e */
[----:B------:R-:W-:Y:S02]  /*0630*/  SHF.R.S32.HI R13, RZ, 0x1f, R13 ;  /* 0x0000001fff0d7819 */ /* 0x000fe4000001140d */
[----:B------:R-:W-:Y:S01]  /*0640*/  SHF.R.S32.HI R11, RZ, 0x1f, R10 ;  /* 0x0000001fff0b7819 */ /* 0x000fe2000001140a */
[----:B------:R-:W-:Y:S01]  /*0650*/  IMAD R16, R16, 0x20, R15 ;  /* 0x0000002010107824 */ /* 0x000fe200078e020f */
[----:B------:R-:W-:-:S02]  /*0660*/  SHF.R.S32.HI R5, RZ, 0x2, R4 ;  /* 0x00000002ff057819 */ /* 0x000fc40000011404 */
[----:B------:R-:W-:Y:S01]  /*0670*/  LOP3.LUT R7, R7, 0x7fffffe, RZ, 0xc0, !PT ;  /* 0x07fffffe07077812 */ /* 0x000fe200078ec0ff */
[----:B------:R-:W-:Y:S01]  /*0680*/  IMAD.SHL.U32 R16, R16, 0x8, RZ ;  /* 0x0000000810107824 */ /* 0x000fe200078e00ff */
[----:B------:R-:W-:Y:S02]  /*0690*/  LEA.HI R13, R13, R12, RZ, 0x2 ;  /* 0x0000000c0d0d7211 */ /* 0x000fe400078f10ff */
[----:B------:R-:W-:Y:S01]  /*06a0*/  LEA.HI R11, R11, R10, RZ, 0x2 ;  /* 0x0000000a0b0b7211 */ /* 0x000fe200078f10ff */
[----:B------:R-:W-:Y:S01]  /*06b0*/  IMAD.IADD R7, R2, 0x1, -R7 ;  /* 0x0000000102077824 */ /* 0x000fe200078e0a07 */
[----:B------:R-:W-:Y:S01]  /*06c0*/  LEA.HI R4, R4, R5, RZ, 0x1 ;  /* 0x0000000504047211 */ /* 0x000fe200078f08ff */
[----:B------:R-:W-:Y:S01]  /*06d0*/  VIADD R2, R3, 0x1 ;  /* 0x0000000103027836 */ /* 0x000fe20000000000 */
[----:B------:R-:W-:Y:S02]  /*06e0*/  LOP3.LUT R13, R13, 0x1ffffffc, RZ, 0xc0, !PT ;  /* 0x1ffffffc0d0d7812 */ /* 0x000fe400078ec0ff */
[----:B------:R-:W-:-:S02]  /*06f0*/  LOP3.LUT R11, R11, 0xfffffffc, RZ, 0xc0, !PT ;  /* 0xfffffffc0b0b7812 */ /* 0x000fc400078ec0ff */
[----:B------:R-:W-:Y:S01]  /*0700*/  LOP3.LUT R4, R4, 0x7fffffe, RZ, 0xc0, !PT ;  /* 0x07fffffe04047812 */ /* 0x000fe200078ec0ff */
[----:B------:R-:W-:Y:S01]  /*0710*/  IMAD.IADD R13, R12, 0x1, -R13 ;  /* 0x000000010c0d7824 */ /* 0x000fe200078e0a0d */
[----:B------:R-:W-:Y:S01]  /*0720*/  SHF.R.S32.HI R9, RZ, 0x2, R9 ;  /* 0x00000002ff097819 */ /* 0x000fe20000011409 */
[----:B------:R-:W-:Y:S01]  /*0730*/  IMAD.IADD R10, R10, 0x1, -R11 ;  /* 0x000000010a0a7824 */ /* 0x000fe200078e0a0b */
[----:B------:R-:W-:Y:S01]  /*0740*/  LEA.HI R0, R2, R2, RZ, 0x1 ;  /* 0x0000000202007211 */ /* 0x000fe200078f08ff */
[----:B------:R-:W-:Y:S01]  /*0750*/  IMAD.IADD R4, R5, 0x1, -R4 ;  /* 0x0000000105047824 */ /* 0x000fe200078e0a04 */
[----:B------:R-:W-:Y:S02]  /*0760*/  LOP3.LUT R7, R7, R9, RZ, 0x3c, !PT ;  /* 0x0000000907077212 */ /* 0x000fe400078e3cff */
[----:B------:R-:W-:Y:S02]  /*0770*/  LOP3.LUT R10, R10, R13, RZ, 0x3c, !PT ;  /* 0x0000000d0a0a7212 */ /* 0x000fe400078e3cff */
[----:B------:R-:W-:Y:S01]  /*0780*/  LOP3.LUT R5, R0, 0xffffffe, RZ, 0xc0, !PT ;  /* 0x0ffffffe00057812 */ /* 0x000fe200078ec0ff */
[----:B------:R-:W-:Y:S01]  /*0790*/  IMAD R0, R214, 0x2, R3 ;  /* 0x00000002d6007824 */ /* 0x000fe200078e0203 */
[----:B------:R-:W-:Y:S01]  /*07a0*/  LOP3.LUT R9, R4, R9, RZ, 0x3c, !PT ;  /* 0x0000000904097212 */ /* 0x000fe200078e3cff */
[----:B------:R-:W-:Y:S01]  /*07b0*/  IMAD.IADD R11, R11, 0x1, R10 ;  /* 0x000000010b0b7824 */ /* 0x000fe200078e020a */
[----:B------:R-:W-:Y:S01]  /*07c0*/  SHF.R.S32.HI R199, RZ, 0x1f, R211 ;  /* 0x0000001fffc77819 */ /* 0x000fe200000114d3 */
[----:B------:R-:W-:Y:S01]  /*07d0*/  IMAD.IADD R5, R2, 0x1, -R5 ;  /* 0x0000000102057824 */ /* 0x000fe200078e0a05 */
[----:B------:R-:W-:Y:S01]  /*07e0*/  SHF.R.S32.HI R217, RZ, 0x1f, R216 ;  /* 0x0000001fffd97819 */ /* 0x000fe200000114d8 */
[----:B------:R-:W-:Y:S01]  /*07f0*/  IMAD R8, R7, 0x4, R8 ;  /* 0x0000000407087824 */ /* 0x000fe200078e0208 */
[----:B------:R-:W-:Y:S01]  /*0800*/  LEA R208, R16, UR5, 0x1 ;  /* 0x0000000510d07c11 */ /* 0x000fe2000f8e08ff */
[----:B------:R-:W-:-:S02]  /*0810*/  IMAD R3, R9, 0x4, R6 ;  /* 0x0000000409037824 */ /* 0x000fc400078e0206 */
[----:B------:R-:W-:Y:S02]  /*0820*/  IMAD R204, R214, 0x2, R5 ;  /* 0x00000002d6cc7824 */ /* 0x000fe400078e0205 */
[----:B------:R-:W-:Y:S02]  /*0830*/  IMAD R12, R12, 0x20, R11 ;  /* 0x000000200c0c7824 */ /* 0x000fe400078e020b */
[----:B------:R-:W-:Y:S02]  /*0840*/  IMAD R8, R211, 0x10, R8 ;  /* 0x00000010d3087824 */ /* 0x000fe400078e0208 */
[----:B------:R-:W-:Y:S02]  /*0850*/  IMAD R3, R210, 0x10, R3 ;  /* 0x00000010d2037824 */ /* 0x000fe400078e0203 */
[C---:B------:R-:W-:Y:S02]  /*0860*/  IMAD R205, R17.reuse, 0x22, R0 ;  /* 0x0000002211cd7824 */ /* 0x040fe400078e0200 */
[----:B------:R-:W-:-:S02]  /*0870*/  IMAD R204, R17, 0x22, R204 ;  /* 0x0000002211cc7824 */ /* 0x000fc400078e02cc */
[----:B------:R-:W-:Y:S01]  /*0880*/  IMAD.SHL.U32 R12, R12, 0x8, RZ ;  /* 0x000000080c0c7824 */ /* 0x000fe200078e00ff */
[----:B------:R-:W-:Y:S01]  /*0890*/  LEA R205, R205, UR5, 0x4 ;  /* 0x00000005cdcd7c11 */ /* 0x000fe2000f8e20ff */
[----:B------:R-:W-:Y:S01]  /*08a0*/  IMAD.SHL.U32 R207, R8, 0x8, RZ ;  /* 0x0000000808cf7824 */ /* 0x000fe200078e00ff */
[----:B------:R-:W-:Y:S01]  /*08b0*/  LEA R204, R204, UR5, 0x4 ;  /* 0x00000005cccc7c11 */ /* 0x000fe2000f8e20ff */
[----:B------:R-:W-:Y:S01]  /*08c0*/  IMAD.SHL.U32 R206, R3, 0x8, RZ ;  /* 0x0000000803ce7824 */ /* 0x000fe200078e00ff */
[----:B------:R-:W-:Y:S02]  /*08d0*/  SHF.R.S32.HI R209, RZ, 0x3, R12 ;  /* 0x00000003ffd17819 */ /* 0x000fe4000001140c */
[----:B------:R-:W-:Y:S02]  /*08e0*/  LEA R207, R207, UR4, 0x1 ;  /* 0x00000004cfcf7c11 */ /* 0x000fe4000f8e08ff */
[----:B---3--:R-:W-:-:S07]  /*08f0*/  LEA R206, R206, UR4, 0x1 ;  /* 0x00000004cece7c11 */ /* 0x008fce000f8e08ff */
.L_x_270:
[----:B--2---:R-:W-:Y:S02]  /*0900*/  SHF.R.S32.HI R3, RZ, 0x1f, R202 ;  /* 0x0000001fff037819 */ /* 0x004fe400000114ca */
[----:B------:R-:W-:Y:S02]  /*0910*/  PLOP3.LUT P6, PT, PT, PT, PT, 0x8, 0x0 ;  /* 0x000000000000781c */ /* 0x000fe40003fce170 */
[----:B------:R-:W-:-:S04]  /*0920*/  LEA.HI R3, R3, R202, RZ, 0x5 ;  /* 0x000000ca03037211 */ /* 0x000fc800078f28ff */
[----:B------:R-:W-:-:S05]  /*0930*/  LOP3.LUT R3, R3, 0xffffffe0, RZ, 0xc0, !PT ;  /* 0xffffffe003037812 */ /* 0x000fca00078ec0ff */
[----:B------:R-:W-:-:S06]  /*0940*/  IMAD.IADD R0, R202, 0x1, -R3 ;  /* 0x00000001ca007824 */ /* 0x000fcc00078e0a03 */
[----:B-1----:R-:W1:Y:S02]  /*0950*/  SHFL.IDX PT, R0, R201, R0, 0x1f ;  /* 0x00001f00c9007589 */ /* 0x002e6400000e0000 */
[----:B-1----:R-:W-:-:S13]  /*0960*/  ISETP.LE.AND P0, PT, R0, UR11, PT ;  /* 0x0000000b00007c0c */ /* 0x002fda000bf03270 */
[----:B------:R-:W-:Y:S05]  /*0970*/  @!P0 BRA `(.L_x_256) ;  /* 0x0000000000fc8947 */ /* 0x000fea0003800000 */
[----:B------:R-:W1:Y:S01]  /*0980*/  SHFL.IDX PT, R0, R201, 0x1f, 0x1f ;  /* 0x03e01f00c9007f89 */ /* 0x000e6200000e0000 */
[----:B------:R-:W-:Y:S02]  /*0990*/  MOV R202, R3 ;  /* 0x0000000300ca7202 */ /* 0x000fe40000000f00 */
[----:B-1----:R-:W-:-:S13]  /*09a0*/  ISETP.GT.AND P0, PT, R0, UR11, PT ;  /* 0x0000000b00007c0c */ /* 0x002fda000bf04270 */
[----:B------:R-:W-:Y:S05]  /*09b0*/  @P0 BRA `(.L_x_257) ;  /* 0x0000000000c40947 */ /* 0x000fea0003800000 */
[----:B------:R-:W-:Y:S01]  /*09c0*/  IMAD.MOV.U32 R202, RZ, RZ, R3 ;  /* 0x000000ffffca7224 */ /* 0x000fe200078e0003 */
[----:B------:R-:W-:Y:S01]  /*09d0*/  LOP3.LUT R3, R200, 0x1f, RZ, 0xc0, !PT ;  /* 0x0000001fc8037812 */ /* 0x000fe200078ec0ff */
[----:B------:R-:W-:-:S03]  /*09e0*/  ULDC UR7, c[0x0][0x218] ;  /* 0x0000860000077ab9 */ /* 0x000fc60000000800 */
[C---:B------:R-:W-:Y:S02]  /*09f0*/  ISETP.GE.U32.AND P4, PT, R3.reuse, 0x10, PT ;  /* 0x000000100300780c */ /* 0x040fe40003f86070 */
[C---:B------:R-:W-:Y:S02]  /*0a00*/  ISETP.GE.U32.AND P3, PT, R3.reuse, 0x8, PT ;  /* 0x000000080300780c */ /* 0x040fe40003f66070 */
[C---:B------:R-:W-:Y:S02]  /*0a10*/  ISETP.GE.U32.AND P2, PT, R3.reuse, 0x4, PT ;  /* 0x000000040300780c */ /* 0x040fe40003f46070 */
[C---:B------:R-:W-:Y:S02]  /*0a20*/  ISETP.GE.U32.AND P1, PT, R3.reuse, 0x2, PT ;  /* 0x000000020300780c */ /* 0x040fe40003f26070 */
[----:B------:R-:W-:-:S13]  /*0a30*/  ISETP.NE.AND P0, PT, R3, RZ, PT ;  /* 0x000000ff0300720c */ /* 0x000fda0003f05270 */
.L_x_258:
[----:B------:R-:W-:Y:S01]  /*0a40*/  VIADD R202, R202, 0x20 ;  /* 0x00000020caca7836 */ /* 0x000fe20000000000 */
[----:B------:R-:W-:-:S04]  /*0a50*/  PLOP3.LUT P6, PT, PT, PT, PT, 0x80, 0x0 ;  /* 0x000000000000781c */ /* 0x000fc80003fcf070 */
[----:B------:R-:W-:-:S13]  /*0a60*/  ISETP.GT.AND P5, PT, R202, UR7, PT ;  /* 0x00000007ca007c0c */ /* 0x000fda000bfa4270 */
[----:B------:R-:W-:Y:S05]  /*0a70*/  @P5 BRA `(.L_x_256) ;  /* 0x0000000000bc5947 */ /* 0x000fea0003800000 */
[----:B------:R-:W-:-:S05]  /*0a80*/  IMAD.IADD R2, R202, 0x1, R3 ;  /* 0x00000001ca027824 */ /* 0x000fca00078e0203 */
[----:B------:R-:W-:-:S13]  /*0a90*/  ISETP.GE.AND P5, PT, R2, UR7, PT ;  /* 0x0000000702007c0c */ /* 0x000fda000bfa6270 */
[----:B------:R-:W1:Y:S02]  /*0aa0*/  @!P5 LDC.64 R4, c[0x0][0x210] ;  /* 0x00008400ff04db82 */ /* 0x000e640000000a00 */
[----:B-1----:R-:W-:-:S05]  /*0ab0*/  @!P5 IMAD.WIDE R8, R2, 0xc, R4 ;  /* 0x0000000c0208d825 */ /* 0x002fca00078e0204 */
[----:B------:R-:W2:Y:S04]  /*0ac0*/  @!P5 LDG.E R7, desc[UR12][R8.64+0x4] ;  /* 0x0000040c0807d981 */ /* 0x000ea8000c1e1900 */
[----:B------:R-:W3:Y:S01]  /*0ad0*/  @!P5 LDG.E R5, desc[UR12][R8.64] ;  /* 0x0000000c0805d981 */ /* 0x000ee2000c1e1900 */
[----:B------:R-:W-:Y:S02]  /*0ae0*/  IMAD.MOV.U32 R203, RZ, RZ, R0 ;  /* 0x000000ffffcb7224 */ /* 0x000fe400078e0000 */
[----:B--2---:R-:W-:Y:S02]  /*0af0*/  @!P5 VIADD R7, R7, 0x7f ;  /* 0x0000007f0707d836 */ /* 0x004fe40000000000 */
[----:B---3--:R-:W-:-:S03]  /*0b00*/  @!P5 VIADD R5, R5, 0x7f ;  /* 0x0000007f0505d836 */ /* 0x008fc60000000000 */
[----:B------:R-:W-:Y:S02]  /*0b10*/  @!P5 SHF.R.S32.HI R4, RZ, 0x1f, R7 ;  /* 0x0000001fff04d819 */ /* 0x000fe40000011407 */
[----:B------:R-:W-:Y:S02]  /*0b20*/  @!P5 SHF.R.S32.HI R2, RZ, 0x1f, R5 ;  /* 0x0000001fff02d819 */ /* 0x000fe40000011405 */
[----:B------:R-:W-:Y:S02]  /*0b30*/  @!P5 LEA.HI R4, R4, R7, RZ, 0x7 ;  /* 0x000000070404d211 */ /* 0x000fe400078f38ff */
[----:B------:R-:W-:Y:S01]  /*0b40*/  @!P5 LEA.HI R2, R2, R5, RZ, 0x7 ;  /* 0x000000050202d211 */ /* 0x000fe200078f38ff */
[----:B------:R-:W-:Y:S01]  /*0b50*/  IMAD.MOV.U32 R5, RZ, RZ, RZ ;  /* 0x000000ffff057224 */ /* 0x000fe200078e00ff */
[----:B------:R-:W-:Y:S02]  /*0b60*/  @!P5 SHF.R.S32.HI R4, RZ, 0x7, R4 ;  /* 0x00000007ff04d819 */ /* 0x000fe40000011404 */
[----:B------:R-:W-:-:S05]  /*0b70*/  @!P5 SHF.R.S32.HI R7, RZ, 0x7, R2 ;  /* 0x00000007ff07d819 */ /* 0x000fca0000011402 */
[----:B------:R-:W-:-:S05]  /*0b80*/  @!P5 IMAD R5, R4, R7, RZ ;  /* 0x000000070405d224 */ /* 0x000fca00078e02ff */
[----:B------:R-:W1:Y:S02]  /*0b90*/  SHFL.UP PT, R2, R5, 0x1, RZ ;  /* 0x0420000005027989 */ /* 0x000e6400000e00ff */
[----:B-1----:R-:W-:-:S05]  /*0ba0*/  SEL R2, R2, RZ, P0 ;  /* 0x000000ff02027207 */ /* 0x002fca0000000000 */
[----:B------:R-:W-:-:S05]  /*0bb0*/  IMAD.IADD R9, R2, 0x1, R5 ;  /* 0x0000000102097824 */ /* 0x000fca00078e0205 */
[----:B------:R-:W1:Y:S02]  /*0bc0*/  SHFL.UP PT, R6, R9, 0x2, RZ ;  /* 0x0440000009067989 */ /* 0x000e6400000e00ff */
[----:B-1----:R-:W-:-:S05]  /*0bd0*/  SEL R6, R6, RZ, P1 ;  /* 0x000000ff06067207 */ /* 0x002fca0000800000 */
[----:B------:R-:W-:-:S05]  /*0be0*/  IMAD.IADD R6, R9, 0x1, R6 ;  /* 0x0000000109067824 */ /* 0x000fca00078e0206 */
[----:B------:R-:W1:Y:S02]  /*0bf0*/  SHFL.UP PT, R7, R6, 0x4, RZ ;  /* 0x0480000006077989 */ /* 0x000e6400000e00ff */
[----:B-1----:R-:W-:-:S04]  /*0c00*/  SEL R7, R7, RZ, P2 ;  /* 0x000000ff07077207 */ /* 0x002fc80001000000 */
[----:B------:R-:W-:-:S05]  /*0c10*/  IADD3 R7, R6, R7, RZ ;  /* 0x0000000706077210 */ /* 0x000fca0007ffe0ff */
[----:B------:R-:W1:Y:S02]  /*0c20*/  SHFL.UP PT, R2, R7, 0x8, RZ ;  /* 0x0500000007027989 */ /* 0x000e6400000e00ff */
[----:B-1----:R-:W-:-:S05]  /*0c30*/  SEL R2, R2, RZ, P3 ;  /* 0x000000ff02027207 */ /* 0x002fca0001800000 */
[----:B------:R-:W-:-:S05]  /*0c40*/  IMAD.IADD R5, R7, 0x1, R2 ;  /* 0x0000000107057824 */ /* 0x000fca00078e0202 */
[----:B------:R-:W1:Y:S02]  /*0c50*/  SHFL.UP PT, R2, R5, 0x10, RZ ;  /* 0x0600000005027989 */ /* 0x000e6400000e00ff */
[----:B-1----:R-:W-:-:S05]  /*0c60*/  SEL R2, R2, RZ, P4 ;  /* 0x000000ff02027207 */ /* 0x002fca0002000000 */
[----:B------:R-:W-:-:S04]  /*0c70*/  IMAD.IADD R2, R5, 0x1, R2 ;  /* 0x0000000105027824 */ /* 0x000fc800078e0202 */
[C---:B------:R-:W-:Y:S01]  /*0c80*/  IMAD.IADD R201, R203.reuse, 0x1, R2 ;  /* 0x00000001cbc97824 */ /* 0x040fe200078e0202 */
[----:B------:R-:W1:Y:S02]  /*0c90*/  SHFL.IDX PT, R4, R2, 0x1f, 0x1f ;  /* 0x03e01f0002047f89 */ /* 0x000e6400000e0000 */
[----:B-1----:R-:W-:-:S04]  /*0ca0*/  IADD3 R0, R203, R4, RZ ;  /* 0x00000004cb007210 */ /* 0x002fc80007ffe0ff */
[----:B------:R-:W-:-:S13]  /*0cb0*/  ISETP.GT.AND P5, PT, R0, UR11, PT ;  /* 0x0000000b00007c0c */ /* 0x000fda000bfa4270 */
[----:B------:R-:W-:Y:S05]  /*0cc0*/  @!P5 BRA `(.L_x_258) ;  /* 0xfffffffc005cd947 */ /* 0x000fea000383ffff */
.L_x_257:
[----:B------:R-:W-:Y:S02]  /*0cd0*/  ISETP.GT.AND P0, PT, R201, UR11, PT ;  /* 0x0000000bc9007c0c */ /* 0x000fe4000bf04270 */
[----:B------:R-:W-:-:S11]  /*0ce0*/  PLOP3.LUT P6, PT, PT, PT, PT, 0x8, 0x0 ;  /* 0x000000000000781c */ /* 0x000fd60003fce170 */
[----:B------:R-:W-:-:S04]  /*0cf0*/  VOTE.ANY R0, PT, !P0 ;  /* 0x0000000000007806 */ /* 0x000fc800040e0100 */
[----:B------:R-:W1:Y:S01]  /*0d00*/  POPC R3, R0 ;  /* 0x0000000000037309 */ /* 0x000e620000000000 */
[----:B------:R-:W-:Y:S01]  /*0d10*/  ISETP.NE.AND P0, PT, R0, RZ, PT ;  /* 0x000000ff0000720c */ /* 0x000fe20003f05270 */
[----:B-1----:R-:W-:-:S12]  /*0d20*/  IMAD.IADD R202, R3, 0x1, R202 ;  /* 0x0000000103ca7824 */ /* 0x002fd800078e02ca */
[----:B------:R-:W-:Y:S05]  /*0d30*/  @!P0 BRA `(.L_x_256) ;  /* 0x00000000000c8947 */ /* 0x000fea0003800000 */
[----:B------:R-:W-:Y:S02]  /*0d40*/  IADD3 R0, R3, -0x1, RZ ;  /* 0xffffffff03007810 */ /* 0x000fe40007ffe0ff */
[----:B------:R-:W-:-:S03]  /*0d50*/  PLOP3.LUT P6, PT, PT, PT, PT, 0x8, 0x0 ;  /* 0x000000000000781c */ /* 0x000fc60003fce170 */
[----:B------:R1:W2:Y:S10]  /*0d60*/  SHFL.IDX PT, R203, R201, R0, 0x1f ;  /* 0x00001f00c9cb7589 */ /* 0x0002b400000e0000 */
.L_x_256:
[----:B------:R-:W-:Y:S05]  /*0d70*/  @P6 EXIT ;  /* 0x000000000000694d */ /* 0x000fea0003800000 */
[----:B------:R-:W3:Y:S02]  /*0d80*/  LDC.64 R12, c[0x0][0x210] ;  /* 0x00008400ff0c7b82 */ /* 0x000ee40000000a00 */
[----:B---3--:R-:W-:-:S05]  /*0d90*/  IMAD.WIDE R12, R202, 0xc, R12 ;  /* 0x0000000cca0c7825 */ /* 0x008fca00078e020c */
[----:B------:R-:W3:Y:S04]  /*0da0*/  LDG.E R220, desc[UR12][R12.64] ;  /* 0x0000000c0cdc7981 */ /* 0x000ee8000c1e1900 */
[----:B------:R-:W4:Y:S04]  /*0db0*/  LDG.E R198, desc[UR12][R12.64+0x4] ;  /* 0x0000040c0cc67981 */ /* 0x000f28000c1e1900 */
[----:B------:R5:W5:Y:S01]  /*0dc0*/  LDG.E R6, desc[UR12][R12.64+0x8] ;  /* 0x0000080c0c067981 */ /* 0x000b62000c1e1900 */
[----:B---3--:R-:W-:-:S05]  /*0dd0*/  VIADD R3, R220, 0x7f ;  /* 0x0000007fdc037836 */ /* 0x008fca0000000000 */
[----:B-1----:R-:W-:-:S04]  /*0de0*/  SHF.R.S32.HI R0, RZ, 0x1f, R3 ;  /* 0x0000001fff007819 */ /* 0x002fc80000011403 */
[----:B------:R-:W-:-:S04]  /*0df0*/  LEA.HI R3, R0, R3, RZ, 0x7 ;  /* 0x0000000300037211 */ /* 0x000fc800078f38ff */
[----:B------:R-:W-:-:S04]  /*0e00*/  SHF.R.S32.HI R3, RZ, 0x7, R3 ;  /* 0x00000007ff037819 */ /* 0x000fc80000011403 */
[----:B------:R-:W-:-:S04]  /*0e10*/  IABS R5, R3 ;  /* 0x0000000300057213 */ /* 0x000fc80000000000 */
[----:B------:R-:W1:Y:S08]  /*0e20*/  I2F.RP R10, R5 ;  /* 0x00000005000a7306 */ /* 0x000e700000209400 */
[----:B-1----:R-:W1:Y:S02]  /*0e30*/  MUFU.RCP R8, R10 ;  /* 0x0000000a00087308 */ /* 0x002e640000001000 */
[----:B-1----:R-:W-:-:S06]  /*0e40*/  VIADD R8, R8, 0xffffffe ;  /* 0x0ffffffe08087836 */ /* 0x002fcc0000000000 */
[----:B------:R-:W1:Y:S01]  /*0e50*/  F2I.FTZ.U32.TRUNC.NTZ R9, R8 ;  /* 0x0000000800097305 */ /* 0x000e62000021f000 */
[----:B--2---:R-:W-:-:S04]  /*0e60*/  IADD3 R0, -R203, UR11, RZ ;  /* 0x0000000bcb007c10 */ /* 0x004fc8000fffe1ff */
[----:B------:R-:W-:Y:S01]  /*0e70*/  IABS R4, R0 ;  /* 0x0000000000047213 */ /* 0x000fe20000000000 */
[----:B-1----:R-:W-:Y:S02]  /*0e80*/  IMAD.MOV R2, RZ, RZ, -R9 ;  /* 0x000000ffff027224 */ /* 0x002fe400078e0a09 */
[----:B------:R-:W-:Y:S02]  /*0e90*/  IMAD.MOV.U32 R8, RZ, RZ, RZ ;  /* 0x000000ffff087224 */ /* 0x000fe400078e00ff */
[----:B------:R-:W-:Y:S01]  /*0ea0*/  IMAD R7, R2, R5, RZ ;  /* 0x0000000502077224 */ /* 0x000fe200078e02ff */
[----:B------:R-:W-:-:S03]  /*0eb0*/  IABS R2, R3 ;  /* 0x0000000300027213 */ /* 0x000fc60000000000 */
[----:B------:R-:W-:-:S04]  /*0ec0*/  IMAD.HI.U32 R7, R9, R7, R8 ;  /* 0x0000000709077227 */ /* 0x000fc800078e0008 */
[----:B------:R-:W-:Y:S02]  /*0ed0*/  IMAD.MOV R2, RZ, RZ, -R2 ;  /* 0x000000ffff027224 */ /* 0x000fe400078e0a02 */
[----:B------:R-:W-:-:S04]  /*0ee0*/  IMAD.HI.U32 R219, R7, R4, RZ ;  /* 0x0000000407db7227 */ /* 0x000fc800078e00ff */
[----:B------:R-:W-:-:S05]  /*0ef0*/  IMAD R2, R219, R2, R4 ;  /* 0x00000002db027224 */ /* 0x000fca00078e0204 */
[----:B------:R-:W-:-:S13]  /*0f00*/  ISETP.GT.U32.AND P1, PT, R5, R2, PT ;  /* 0x000000020500720c */ /* 0x000fda0003f24070 */
[----:B------:R-:W-:-:S05]  /*0f10*/  @!P1 IMAD.IADD R2, R2, 0x1, -R5 ;  /* 0x0000000102029824 */ /* 0x000fca00078e0a05 */
[----:B------:R-:W-:Y:S02]  /*0f20*/  ISETP.GE.U32.AND P2, PT, R2, R5, PT ;  /* 0x000000050200720c */ /* 0x000fe40003f46070 */
[----:B------:R-:W-:Y:S01]  /*0f30*/  LOP3.LUT R2, R0, R3, RZ, 0x3c, !PT ;  /* 0x0000000300027212 */ /* 0x000fe200078e3cff */
[----:B------:R-:W-:Y:S01]  /*0f40*/  @!P1 VIADD R219, R219, 0x1 ;  /* 0x00000001dbdb9836 */ /* 0x000fe20000000000 */
[----:B------:R-:W-:Y:S02]  /*0f50*/  ISETP.NE.AND P1, PT, R3, RZ, PT ;  /* 0x000000ff0300720c */ /* 0x000fe40003f25270 */
[----:B------:R-:W-:-:S07]  /*0f60*/  ISETP.GE.AND P0, PT, R2, RZ, PT ;  /* 0x000000ff0200720c */ /* 0x000fce0003f06270 */
[----:B------:R-:W-:-:S06]  /*0f70*/  @P2 VIADD R219, R219, 0x1 ;  /* 0x00000001dbdb2836 */ /* 0x000fcc0000000000 */
[----:B------:R-:W-:Y:S01]  /*0f80*/  @!P0 IMAD.MOV R219, RZ, RZ, -R219 ;  /* 0x000000ffffdb8224 */ /* 0x000fe200078e0adb */
[----:B------:R-:W-:-:S05]  /*0f90*/  @!P1 LOP3.LUT R219, RZ, R3, RZ, 0x33, !PT ;  /* 0x00000003ffdb9212 */ /* 0x000fca00078e33ff */
[----:B------:R-:W-:-:S04]  /*0fa0*/  IMAD R11, R219, 0x80, R212 ;  /* 0x00000080db0b7824 */ /* 0x000fc800078e02d4 */
[----:B------:R-:W-:-:S05]  /*0fb0*/  VIADD R9, R11, 0x18 ;  /* 0x000000180b097836 */ /* 0x000fca0000000000 */
[----:B----4-:R-:W-:Y:S02]  /*0fc0*/  ISETP.GE.AND P4, PT, R9, R198, PT ;  /* 0x000000c60900720c */ /* 0x010fe40003f86270 */
[----:B------:R-:W1:Y:S01]  /*0fd0*/  LDC.64 R8, c[0x0][0x288] ;  /* 0x0000a200ff087b82 */ /* 0x000e620000000a00 */
[----:B------:R-:W-:-:S05]  /*0fe0*/  VIADD R15, R11, 0x8 ;  /* 0x000000080b0f7836 */ /* 0x000fca0000000000 */
[----:B------:R-:W-:Y:S02]  /*0ff0*/  ISETP.GE.AND P6, PT, R15, R198, PT ;  /* 0x000000c60f00720c */ /* 0x000fe40003fc6270 */
[----:B------:R-:W2:Y:S01]  /*1000*/  LDC.64 R14, c[0x0][0x280] ;  /* 0x0000a000ff0e7b82 */ /* 0x000ea20000000a00 */
[----:B-----5:R-:W-:Y:S02]  /*1010*/  VIADD R13, R11, 0x10 ;  /* 0x000000100b0d7836 */ /* 0x020fe40000000000 */
[----:B-1----:R-:W-:-:S03]  /*1020*/  IMAD.WIDE R230, R202, 0x8, R8 ;  /* 0x00000008cae67825 */ /* 0x002fc600078e0208 */
[----:B------:R-:W-:Y:S02]  /*1030*/  ISETP.GE.AND P5, PT, R13, R198, PT ;  /* 0x000000c60d00720c */ /* 0x000fe40003fa6270 */
[----:B------:R-:W1:Y:S01]  /*1040*/  LDC.64 R8, c[0x0][0x268] ;  /* 0x00009a00ff087b82 */ /* 0x000e620000000a00 */
[----:B------:R-:W3:Y:S07]  /*1050*/  LDG.E.64 R230, desc[UR12][R230.64] ;  /* 0x0000000ce6e67981 */ /* 0x000eee000c1e1b00 */
[----:B------:R-:W4:Y:S01]  /*1060*/  LDC.64 R12, c[0x0][0x260] ;  /* 0x00009800ff0c7b82 */ /* 0x000f220000000a00 */
[----:B--2---:R-:W-:-:S05]  /*1070*/  IMAD.WIDE R14, R202, 0x8, R14 ;  /* 0x00000008ca0e7825 */ /* 0x004fca00078e020e */
[----:B------:R2:W5:Y:S01]  /*1080*/  LDG.E.64 R228, desc[UR12][R14.64] ;  /* 0x0000000c0ee47981 */ /* 0x000562000c1e1b00 */
[----:B-1----:R-:W-:-:S06]  /*1090*/  IMAD.WIDE R16, R202, 0x8, R8 ;  /* 0x00000008ca107825 */ /* 0x002fcc00078e0208 */
[----:B------:R-:W5:Y:S01]  /*10a0*/  LDG.E.64 R16, desc[UR12][R16.64] ;  /* 0x0000000c10107981 */ /* 0x000f62000c1e1b00 */
[----:B----4-:R-:W-:-:S05]  /*10b0*/  IMAD.WIDE R12, R202, 0x8, R12 ;  /* 0x00000008ca0c7825 */ /* 0x010fca00078e020c */
[----:B------:R1:W4:Y:S01]  /*10c0*/  LDG.E.64 R18, desc[UR12][R12.64] ;  /* 0x0000000c0c127981 */ /* 0x000322000c1e1b00 */
[----:B------:R-:W-:-:S04]  /*10d0*/  SHF.R.S32.HI R5, RZ, 0x1f, R6 ;  /* 0x0000001fff057819 */ /* 0x000fc80000011406 */
[----:B------:R-:W-:-:S04]  /*10e0*/  LEA.HI R5, R5, R6, RZ, 0x5 ;  /* 0x0000000605057211 */ /* 0x000fc800078f28ff */
[----:B------:R-:W-:-:S05]  /*10f0*/  LOP3.LUT R5, R5, 0xffffffe0, RZ, 0xc0, !PT ;  /* 0xffffffe005057812 */ /* 0x000fca00078ec0ff */
[----:B------:R-:W-:-:S05]  /*1100*/  IMAD.IADD R5, R6, 0x1, -R5 ;  /* 0x0000000106057824 */ /* 0x000fca00078e0a05 */
[----:B------:R-:W-:Y:S01]  /*1110*/  ISETP.NE.AND P0, PT, R5, RZ, PT ;  /* 0x000000ff0500720c */ /* 0x000fe20003f05270 */
[----:B------:R-:W-:-:S03]  /*1120*/  IMAD.MOV R2, RZ, RZ, -R219 ;  /* 0x000000ffff027224 */ /* 0x000fc600078e0adb */
[----:B------:R-:W-:Y:S02]  /*1130*/  SEL R5, R5, 0x20, P0 ;  /* 0x0000002005057807 */ /* 0x000fe40000000000 */
[----:B------:R-:W-:Y:S02]  /*1140*/  ISETP.GE.AND P3, PT, R11, R198, PT ;  /* 0x000000c60b00720c */ /* 0x000fe40003f66270 */
[----:B------:R-:W-:Y:S01]  /*1150*/  VIMNMX R7, R6, R5, PT ;  /* 0x0000000506077248 */ /* 0x000fe20003fe0100 */
[----:B------:R-:W-:-:S03]  /*1160*/  IMAD R2, R3, R2, R0 ;  /* 0x0000000203027224 */ /* 0x000fc600078e0200 */
[-C--:B------:R-:W-:Y:S01]  /*1170*/  ISETP.LT.AND P0, PT, R216, R7.reuse, !P3 ;  /* 0x00000007d800720c */ /* 0x080fe20005f01270 */
[----:B------:R-:W-:Y:S01]  /*1180*/  IMAD.SHL.U32 R218, R2, 0x80, RZ ;  /* 0x0000008002da7824 */ /* 0x000fe200078e00ff */
[----:B------:R-:W-:Y:S02]  /*1190*/  SHF.R.U32.HI R2, RZ, 0x5, R200 ;  /* 0x00000005ff027819 */ /* 0x000fe400000116c8 */
[CC--:B------:R-:W-:Y:S02]  /*11a0*/  ISETP.LT.AND P1, PT, R216.reuse, R7.reuse, !P6 ;  /* 0x00000007d800720c */ /* 0x0c0fe40007721270 */
[CC--:B------:R-:W-:Y:S02]  /*11b0*/  ISETP.LT.AND P2, PT, R216.reuse, R7.reuse, !P5 ;  /* 0x00000007d800720c */ /* 0x0c0fe40006f41270 */
[----:B------:R-:W-:Y:S02]  /*11c0*/  SEL R4, RZ, 0x1, !P0 ;  /* 0x00000001ff047807 */ /* 0x000fe40004000000 */
[----:B------:R-:W-:Y:S01]  /*11d0*/  ISETP.LT.AND P3, PT, R216, R7, !P4 ;  /* 0x00000007d800720c */ /* 0x000fe20006761270 */
[----:B------:R-:W-:Y:S01]  /*11e0*/  IMAD R20, R215, 0x8, R218 ;  /* 0x00000008d7147824 */ /* 0x000fe200078e02da */
[----:B------:R-:W1:Y:S02]  /*11f0*/  SHFL.IDX PT, R2, R2, RZ, 0x1f ;  /* 0x00001fff02027589 */ /* 0x000e6400000e0000 */
[----:B------:R-:W-:-:S02]  /*1200*/  P2R R4, PR, R4, 0xf ;  /* 0x0000000f04047803 */ /* 0x000fc40000000000 */
[-C--:B------:R-:W-:Y:S01]  /*1210*/  ISETP.GE.AND P1, PT, R211, R7.reuse, PT ;  /* 0x00000007d300720c */ /* 0x080fe20003f26270 */
[----:B------:R-:W-:Y:S01]  /*1220*/  VIADD R3, R20, 0x40 ;  /* 0x0000004014037836 */ /* 0x000fe20000000000 */
[----:B------:R-:W-:Y:S02]  /*1230*/  ISETP.GE.AND P3, PT, R210, R7, PT ;  /* 0x00000007d200720c */ /* 0x000fe40003f66270 */
[----:B------:R-:W-:Y:S02]  /*1240*/  SHF.R.S32.HI R0, RZ, 0x1f, R11 ;  /* 0x0000001fff007819 */ /* 0x000fe4000001140b */
[C---:B------:R-:W-:Y:S02]  /*1250*/  LOP3.LUT R7, R200.reuse, 0x1f, RZ, 0xc0, !PT ;  /* 0x0000001fc8077812 */ /* 0x040fe400078ec0ff */
[----:B------:R-:W-:Y:S02]  /*1260*/  LOP3.LUT R8, R200, 0x6, RZ, 0xc0, !PT ;  /* 0x00000006c8087812 */ /* 0x000fe400078ec0ff */
[----:B------:R-:W-:-:S02]  /*1270*/  ISETP.LT.AND P0, PT, R20, R220, !P1 ;  /* 0x000000dc1400720c */ /* 0x000fc40004f01270 */
[-C--:B------:R-:W-:Y:S02]  /*1280*/  ISETP.LT.AND P2, PT, R20, R220.reuse, !P3 ;  /* 0x000000dc1400720c */ /* 0x080fe40005f41270 */
[----:B------:R-:W-:Y:S02]  /*1290*/  SHF.R.U32.HI R7, RZ, 0x4, R7 ;  /* 0x00000004ff077819 */ /* 0x000fe40000011607 */
[----:B------:R-:W-:Y:S02]  /*12a0*/  SHF.R.U32.HI R8, RZ, 0x1, R8 ;  /* 0x00000001ff087819 */ /* 0x000fe40000011608 */
[CC--:B------:R-:W-:Y:S02]  /*12b0*/  ISETP.LT.AND P1, PT, R3.reuse, R220.reuse, !P1 ;  /* 0x000000dc0300720c */ /* 0x0c0fe40004f21270 */
[----:B------:R-:W-:Y:S02]  /*12c0*/  ISETP.LT.AND P3, PT, R3, R220, !P3 ;  /* 0x000000dc0300720c */ /* 0x000fe40005f61270 */
[----:B------:R-:W-:Y:S01]  /*12d0*/  SEL R10, RZ, 0x1, !P0 ;  /* 0x00000001ff0a7807 */ /* 0x000fe20004000000 */
[----:B------:R-:W-:Y:S01]  /*12e0*/  IMAD.SHL.U32 R225, R200, 0x4, RZ ;  /* 0x00000004c8e17824 */ /* 0x000fe200078e00ff */
[----:B------:R-:W-:-:S02]  /*12f0*/  LOP3.LUT R8, R7, R8, RZ, 0x3c, !PT ;  /* 0x0000000807087212 */ /* 0x000fc400078e3cff */
[----:B------:R-:W-:Y:S02]  /*1300*/  P2R R10, PR, R10, 0xf ;  /* 0x0000000f0a0a7803 */ /* 0x000fe40000000000 */
[----:B------:R-:W-:Y:S01]  /*1310*/  ISETP.GE.AND P1, PT, R3, R220, PT ;  /* 0x000000dc0300720c */ /* 0x000fe20003f26270 */
[C---:B------:R-:W-:Y:S01]  /*1320*/  VIADD R3, R7.reuse, 0x2 ;  /* 0x0000000207037836 */ /* 0x040fe20000000000 */
[----:B------:R-:W-:Y:S02]  /*1330*/  LOP3.LUT R225, R8, 0x4, R225, 0xf8, !PT ;  /* 0x0000000408e17812 */ /* 0x000fe400078ef8e1 */
[--C-:B------:R-:W-:Y:S02]  /*1340*/  LOP3.LUT R7, R7, 0x3, R200.reuse, 0x78, !PT ;  /* 0x0000000307077812 */ /* 0x100fe400078e78c8 */
[----:B------:R-:W-:Y:S02]  /*1350*/  LOP3.LUT R3, R3, 0x3, R200, 0x78, !PT ;  /* 0x0000000303037812 */ /* 0x000fe400078e78c8 */
[----:B--2---:R-:W-:-:S02]  /*1360*/  SEL R14, RZ, 0xffffffff, P1 ;  /* 0xffffffffff0e7807 */ /* 0x004fc40000800000 */
[----:B------:R-:W-:Y:S02]  /*1370*/  ISETP.GE.AND P2, PT, R20, R220, PT ;  /* 0x000000dc1400720c */ /* 0x000fe40003f46270 */
[C-C-:B------:R-:W-:Y:S01]  /*1380*/  LOP3.LUT R197, R3.reuse, 0x4, R200.reuse, 0xf4, !PT ;  /* 0x0000000403c57812 */ /* 0x140fe200078ef4c8 */
[----:B------:R-:W-:Y:S01]  /*1390*/  IMAD.SHL.U32 R14, R14, 0x2, RZ ;  /* 0x000000020e0e7824 */ /* 0x000fe200078e00ff */
[----:B-1----:R-:W-:Y:S02]  /*13a0*/  R2UR UR5, R2 ;  /* 0x00000000020572ca */ /* 0x002fe400000e0000 */
[----:B------:R-:W-:Y:S02]  /*13b0*/  LOP3.LUT R3, R3, 0x4, R200, 0xf8, !PT ;  /* 0x0000000403037812 */ /* 0x000fe400078ef8c8 */
[----:B------:R-:W-:Y:S01]  /*13c0*/  SEL R15, RZ, 0x4, P2 ;  /* 0x00000004ff0f7807 */ /* 0x000fe20001000000 */
[----:B------:R-:W1:Y:S01]  /*13d0*/  S2UR UR6, SR_CgaCtaId ;  /* 0x00000000000679c3 */ /* 0x000e620000008800 */
[----:B------:R-:W-:-:S02]  /*13e0*/  SHF.R.S32.HI R21, RZ, 0x1f, R20 ;  /* 0x0000001fff157819 */ /* 0x000fc40000011414 */
[----:B------:R-:W-:Y:S01]  /*13f0*/  ISETP.GE.AND P3, PT, R11, R198, PT ;  /* 0x000000c60b00720c */ /* 0x000fe20003f66270 */
[----:B------:R-:W-:Y:S02]  /*1400*/  UMOV UR4, 0x400 ;  /* 0x0000040000047882 */ /* 0x000fe40000000000 */
[----:B-1----:R-:W-:-:S06]  /*1410*/  ULEA UR6, UR6, UR4, 0x18 ;  /* 0x0000000406067291 */ /* 0x002fcc000f8ec03f */
[----:B------:R-:W-:Y:S01]  /*1420*/  LEA R226, R209, UR6, 0x4 ;  /* 0x00000006d1e27c11 */ /* 0x000fe2000f8e20ff */
[-C--:B---3--:R-:W-:Y:S02]  /*1430*/  IMAD R9, R231, R11.reuse, RZ ;  /* 0x0000000be7097224 */ /* 0x088fe400078e02ff */
[----:B------:R-:W-:-:S04]  /*1440*/  IMAD.WIDE.U32 R12, R230, R11, R216 ;  /* 0x0000000be60c7225 */ /* 0x000fc800078e00d8 */
[----:B------:R-:W-:Y:S02]  /*1450*/  IMAD R0, R230, R0, R9 ;  /* 0x00000000e6007224 */ /* 0x000fe400078e0209 */
[----:B------:R-:W-:Y:S02]  /*1460*/  IMAD.SHL.U32 R9, R12, 0x2, RZ ;  /* 0x000000020c097824 */ /* 0x000fe400078e00ff */
[----:B------:R-:W-:Y:S02]  /*1470*/  IMAD.IADD R13, R13, 0x1, R0 ;  /* 0x000000010d0d7824 */ /* 0x000fe400078e0200 */
[C---:B------:R-:W-:Y:S01]  /*1480*/  IMAD.SHL.U32 R222, R230.reuse, 0x10, RZ ;  /* 0x00000010e6de7824 */ /* 0x040fe200078e00ff */
[----:B------:R-:W-:Y:S02]  /*1490*/  SHF.L.U64.HI R221, R230, 0x4, R231 ;  /* 0x00000004e6dd7819 */ /* 0x000fe400000102e7 */
[----:B------:R-:W-:Y:S02]  /*14a0*/  SHF.L.U64.HI R8, R12, 0x1, R13 ;  /* 0x000000010c087819 */ /* 0x000fe4000001020d */
[----:B------:R-:W-:Y:S01]  /*14b0*/  IADD3 R22, P0, R9, R222, RZ ;  /* 0x000000de09167210 */ /* 0x000fe20007f1e0ff */
[----:B------:R-:W-:Y:S01]  /*14c0*/  IMAD.SHL.U32 R0, R200, 0x10, RZ ;  /* 0x00000010c8007824 */ /* 0x000fe200078e00ff */
[----:B------:R-:W-:-:S02]  /*14d0*/  LOP3.LUT R13, R7, 0x4, R200, 0xf4, !PT ;  /* 0x00000004070d7812 */ /* 0x000fc400078ef4c8 */
[----:B------:R-:W-:Y:S01]  /*14e0*/  LOP3.LUT R7, R7, 0x4, R200, 0xf8, !PT ;  /* 0x0000000407077812 */ /* 0x000fe200078ef8c8 */
[----:B------:R-:W-:Y:S01]  /*14f0*/  IMAD.X R23, R8, 0x1, R221, P0 ;  /* 0x0000000108177824 */ /* 0x000fe200000e06dd */
[--C-:B------:R-:W-:Y:S02]  /*1500*/  LOP3.LUT R196, R13, 0xf0, R0.reuse, 0xf8, !PT ;  /* 0x000000f00dc47812 */ /* 0x100fe400078ef800 */
[----:B------:R-:W-:Y:S01]  /*1510*/  LOP3.LUT R2, R7, 0xf0, R0, 0xf8, !PT ;  /* 0x000000f007027812 */ /* 0x000fe200078ef800 */
[----:B------:R-:W-:Y:S01]  /*1520*/  IMAD.WIDE R22, R5, 0x2, R22 ;  /* 0x0000000205167825 */ /* 0x000fe200078e0216 */
[----:B------:R-:W-:Y:S02]  /*1530*/  SEL R7, RZ, 0x1, P2 ;  /* 0x00000001ff077807 */ /* 0x000fe40001000000 */
[--C-:B------:R-:W-:Y:S01]  /*1540*/  LOP3.LUT R225, R225, 0xe0, R0.reuse, 0xf8, !PT ;  /* 0x000000e0e1e17812 */ /* 0x100fe200078ef800 */
[----:B------:R-:W-:Y:S01]  /*1550*/  VIADD R13, R6, 0x3e ;  /* 0x0000003e060d7836 */ /* 0x000fe20000000000 */
[----:B------:R-:W-:-:S02]  /*1560*/  LOP3.LUT R197, R197, 0xf0, R0, 0xf8, !PT ;  /* 0x000000f0c5c57812 */ /* 0x000fc400078ef800 */
[----:B------:R-:W-:Y:S02]  /*1570*/  LOP3.LUT R3, R3, 0xf0, R0, 0xf8, !PT ;  /* 0x000000f003037812 */ /* 0x000fe400078ef800 */
[----:B------:R-:W-:Y:S02]  /*1580*/  SEL R0, RZ, 0x8, P1 ;  /* 0x00000008ff007807 */ /* 0x000fe40000800000 */
[----:B------:R-:W-:Y:S02]  /*1590*/  LOP3.LUT R14, R14, 0x2, R7, 0xe2, !PT ;  /* 0x000000020e0e7812 */ /* 0x000fe400078ee207 */
[----:B------:R-:W-:Y:S01]  /*15a0*/  IADD3 R12, P1, P0, R222, R22, R222 ;  /* 0x00000016de0c7210 */ /* 0x000fe2000783e0de */
[----:B------:R-:W-:Y:S01]  /*15b0*/  VIADD R7, R6, 0xffffffff ;  /* 0xffffffff06077836 */ /* 0x000fe20000000000 */
[----:B------:R-:W-:Y:S02]  /*15c0*/  ISETP.GE.U32.AND P2, PT, R13, 0x3f, PT ;  /* 0x0000003f0d00780c */ /* 0x000fe40003f46070 */
[----:B------:R-:W-:Y:S01]  /*15d0*/  LOP3.LUT R0, R0, R15, R14, 0xfe, !PT ;  /* 0x0000000f00007212 */ /* 0x000fe200078efe0e */
[C---:B------:R-:W-:Y:S01]  /*15e0*/  VIADD R14, R6.reuse, 0xffffffdf ;  /* 0xffffffdf060e7836 */ /* 0x040fe20000000000 */
[----:B------:R-:W-:Y:S01]  /*15f0*/  IADD3.X R13, R221, R23, R221, P1, P0 ;  /* 0x00000017dd0d7210 */ /* 0x000fe20000fe04dd */
[C---:B------:R-:W-:Y:S01]  /*1600*/  VIADD R15, R6.reuse, 0x1f ;  /* 0x0000001f060f7836 */ /* 0x040fe20000000000 */
[----:B------:R-:W-:-:S02]  /*1610*/  ISETP.GE.AND P0, PT, R6, 0x1, PT ;  /* 0x000000010600780c */ /* 0x000fc40003f06270 */
[----:B------:R-:W-:Y:S02]  /*1620*/  SEL R6, RZ, 0xffffffff, P6 ;  /* 0xffffffffff067807 */ /* 0x000fe40003000000 */
[----:B------:R-:W-:Y:S01]  /*1630*/  ISETP.GE.U32.AND P1, PT, R7, 0x20, PT ;  /* 0x000000200700780c */ /* 0x000fe20003f26070 */
[----:B-----5:R-:W-:Y:S01]  /*1640*/  IMAD R7, R229, R211, RZ ;  /* 0x000000d3e5077224 */ /* 0x020fe200078e02ff */
[----:B------:R-:W-:Y:S01]  /*1650*/  SHF.R.S32.HI R236, RZ, 0x1f, R15 ;  /* 0x0000001fffec7819 */ /* 0x000fe2000001140f */
[----:B------:R-:W-:Y:S01]  /*1660*/  IMAD.SHL.U32 R6, R6, 0x2, RZ ;  /* 0x0000000206067824 */ /* 0x000fe200078e00ff */
[----:B------:R-:W-:Y:S01]  /*1670*/  SEL R11, RZ, 0x1, P3 ;  /* 0x00000001ff0b7807 */ /* 0x000fe20001800000 */
[----:B------:R-:W-:Y:S01]  /*1680*/  IMAD R7, R228, R199, R7 ;  /* 0x000000c7e4077224 */ /* 0x000fe200078e0207 */
[----:B------:R-:W-:Y:S01]  /*1690*/  SEL R4, R4, RZ, P2 ;  /* 0x000000ff04047207 */ /* 0x000fe20001000000 */
[----:B------:R-:W-:Y:S01]  /*16a0*/  IMAD.WIDE.U32 R20, R211, R228, R20 ;  /* 0x000000e4d3147225 */ /* 0x000fe200078e0014 */
[----:B------:R-:W-:-:S02]  /*16b0*/  LEA.HI R236, R236, R15, RZ, 0x5 ;  /* 0x0000000fecec7211 */ /* 0x000fc400078f28ff */
[----:B------:R-:W-:Y:S01]  /*16c0*/  ISETP.GE.U32.AND P6, PT, R14, 0x20, PT ;  /* 0x000000200e00780c */ /* 0x000fe20003fc6070 */
[----:B------:R-:W-:Y:S01]  /*16d0*/  IMAD.IADD R15, R21, 0x1, R7 ;  /* 0x00000001150f7824 */ /* 0x000fe200078e0207 */
[----:B------:R-:W-:Y:S01]  /*16e0*/  LOP3.LUT R6, R6, 0x2, R11, 0xe2, !PT ;  /* 0x0000000206067812 */ /* 0x000fe200078ee20b */
[----:B------:R-:W-:Y:S01]  /*16f0*/  IMAD.SHL.U32 R11, R4, 0x10, RZ ;  /* 0x00000010040b7824 */ /* 0x000fe200078e00ff */
[C---:B----4-:R-:W-:Y:S02]  /*1700*/  LEA R14, P3, R20.reuse, R18, 0x1 ;  /* 0x00000012140e7211 */ /* 0x050fe400078608ff */
[----:B------:R-:W-:Y:S02]  /*1710*/  SEL R7, RZ, 0x4, P5 ;  /* 0x00000004ff077807 */ /* 0x000fe40002800000 */
[----:B------:R-:W-:Y:S01]  /*1720*/  LEA.HI.X R15, R20, R19, R15, 0x1, P3 ;  /* 0x00000013140f7211 */ /* 0x000fe200018f0c0f */
[C---:B------:R-:W-:Y:S01]  /*1730*/  IMAD.SHL.U32 R20, R4.reuse, 0x8, RZ ;  /* 0x0000000804147824 */ /* 0x040fe200078e00ff */
[----:B------:R-:W-:Y:S01]  /*1740*/  LOP3.LUT P5, RZ, R11, 0x10, RZ, 0xc0, !PT ;  /* 0x000000100bff7812 */ /* 0x000fe200078ac0ff */
[----:B------:R-:W-:Y:S01]  /*1750*/  IMAD.SHL.U32 R19, R4, 0x4, RZ ;  /* 0x0000000404137824 */ /* 0x000fe200078e00ff */
[----:B------:R-:W-:-:S02]  /*1760*/  IADD3 R18, P3, R16, R9, RZ ;  /* 0x0000000910127210 */ /* 0x000fc40007f7e0ff */
[----:B------:R-:W-:Y:S02]  /*1770*/  SEL R11, RZ, 0x8, P4 ;  /* 0x00000008ff0b7807 */ /* 0x000fe40002000000 */
[----:B------:R-:W-:Y:S02]  /*1780*/  SEL R10, R10, RZ, P2 ;  /* 0x000000ff0a0a7207 */ /* 0x000fe40001000000 */
[----:B------:R-:W-:Y:S02]  /*1790*/  LOP3.LUT P4, RZ, R20, 0x10, RZ, 0xc0, !PT ;  /* 0x0000001014ff7812 */ /* 0x000fe4000788c0ff */
[----:B------:R-:W-:Y:S01]  /*17a0*/  LOP3.LUT P2, RZ, R19, 0x10, RZ, 0xc0, !PT ;  /* 0x0000001013ff7812 */ /* 0x000fe2000784c0ff */
[----:B------:R-:W-:Y:S01]  /*17b0*/  IMAD.X R19, R17, 0x1, R8, P3 ;  /* 0x0000000111137824 */ /* 0x000fe200018e0608 */
[----:B------:R-:W-:Y:S01]  /*17c0*/  BAR.SYNC.DEFER_BLOCKING 0x0 ;  /* 0x0000000000007b1d */ /* 0x000fe20000010000 */
[----:B------:R-:W-:Y:S01]  /*17d0*/  IADD3 R20, P3, R18, R222, RZ ;  /* 0x000000de12147210 */ /* 0x000fe20007f7e0ff */
[----:B------:R-:W-:Y:S01]  /*17e0*/  IMAD.SHL.U32 R4, R4, 0x2, RZ ;  /* 0x0000000204047824 */ /* 0x000fe200078e00ff */
[----:B------:R-:W-:-:S03]  /*17f0*/  SEL R0, R0, RZ, P1 ;  /* 0x000000ff00007207 */ /* 0x000fc60000800000 */
[----:B------:R-:W-:Y:S01]  /*1800*/  IMAD.X R21, R19, 0x1, R221, P3 ;  /* 0x0000000113157824 */ /* 0x000fe200018e06dd */
[----:B------:R-:W-:Y:S01]  /*1810*/  LOP3.LUT P3, RZ, R4, 0x10, RZ, 0xc0, !PT ;  /* 0x0000001004ff7812 */ /* 0x000fe2000786c0ff */
[C---:B------:R-:W-:Y:S02]  /*1820*/  IMAD.SHL.U32 R4, R10.reuse, 0x10, RZ ;  /* 0x000000100a047824 */ /* 0x040fe400078e00ff */
[----:B------:R-:W-:Y:S01]  /*1830*/  IMAD.SHL.U32 R8, R10, 0x8, RZ ;  /* 0x000000080a087824 */ /* 0x000fe200078e00ff */
[----:B------:R-:W-:Y:S01]  /*1840*/  @!PT LDS RZ, [RZ] ;  /* 0x00000000fffff984 */ /* 0x000fe20000000800 */
[----:B------:R-:W-:Y:S01]  /*1850*/  @!PT LDS RZ, [RZ] ;  /* 0x00000000fffff984 */ /* 0x000fe20000000800 */
[----:B------:R-:W-:Y:S01]  /*1860*/  @!PT LDS RZ, [RZ] ;  /* 0x00000000fffff984 */ /* 0x000fe20000000800 */
[----:B------:R1:W-:Y:S01]  /*1870*/  LDGSTS.E.BYPASS.LTC128B.128 [R208], desc[UR12][R18.64], P5 ;  /* 0x0000000012d07fae */ /* 0x0003e2000a901d4c */
[----:B------:R-:W-:-:S03]  /*1880*/  IADD3 R24, P5, R20, R222, RZ ;  /* 0x000000de14187210 */ /* 0x000fc60007fbe0ff */
[----:B------:R2:W-:Y:S01]  /*1890*/  LDGSTS.E.BYPASS.LTC128B.128 [R226], desc[UR12][R20.64], P4 ;  /* 0x0000000014e27fae */ /* 0x0005e2000a101d4c */
[----:B------:R-:W-:Y:S01]  /*18a0*/  LOP3.LUT P4, RZ, R4, 0x10, RZ, 0xc0, !PT ;  /* 0x0000001004ff7812 */ /* 0x000fe2000788c0ff */
[----:B------:R-:W-:Y:S01]  /*18b0*/  IMAD.X R25, R21, 0x1, R221, P5 ;  /* 0x0000000115197824 */ /* 0x000fe200028e06dd */
[----:B------:R-:W-:Y:S01]  /*18c0*/  IADD3 R22, P5, R24, R222, RZ ;  /* 0x000000de18167210 */ /* 0x000fe20007fbe0ff */
[----:B------:R-:W-:-:S03]  /*18d0*/  IMAD.SHL.U32 R4, R0, 0x10, RZ ;  /* 0x0000001000047824 */ /* 0x000fc600078e00ff */
[----:B------:R-:W-:Y:S01]  /*18e0*/  LDGSTS.E.BYPASS.LTC128B.128 [R208+0x1000], desc[UR12][R24.64], P2 ;  /* 0x0100000018d07fae */ /* 0x000fe20009101d4c */
[----:B------:R-:W-:Y:S01]  /*18f0*/  IMAD.X R23, R25, 0x1, R221, P5 ;  /* 0x0000000119177824 */ /* 0x000fe200028e06dd */
[----:B------:R-:W-:Y:S01]  /*1900*/  LOP3.LUT P2, RZ, R4, 0x10, RZ, 0xc0, !PT ;  /* 0x0000001004ff7812 */ /* 0x000fe2000784c0ff */
[----:B------:R-:W-:Y:S01]  /*1910*/  IMAD.SHL.U32 R4, R10, 0x4, RZ ;  /* 0x000000040a047824 */ /* 0x000fe200078e00ff */
[----:B------:R-:W-:Y:S02]  /*1920*/  LOP3.LUT R6, R11, R7, R6, 0xfe, !PT ;  /* 0x000000070b067212 */ /* 0x000fe400078efe06 */
[----:B------:R-:W-:Y:S01]  /*1930*/  LDGSTS.E.BYPASS.LTC128B.128 [R226+0x1000], desc[UR12][R22.64], P3 ;  /* 0x0100000016e27fae */ /* 0x000fe20009901d4c */
[----:B------:R-:W-:Y:S02]  /*1940*/  LOP3.LUT P5, RZ, R8, 0x10, RZ, 0xc0, !PT ;  /* 0x0000001008ff7812 */ /* 0x000fe400078ac0ff */
[----:B------:R-:W-:Y:S01]  /*1950*/  LOP3.LUT P3, RZ, R4, 0x10, RZ, 0xc0, !PT ;  /* 0x0000001004ff7812 */ /* 0x000fe2000786c0ff */
[----:B------:R-:W-:Y:S01]  /*1960*/  IMAD R4, R229, R5, RZ ;  /* 0x00000005e5047224 */ /* 0x000fe200078e02ff */
[----:B------:R-:W-:Y:S01]  /*1970*/  SHF.R.S32.HI R7, RZ, 0x1f, R5 ;  /* 0x0000001fff077819 */ /* 0x000fe20000011405 */
[----:B------:R-:W-:Y:S01]  /*1980*/  IMAD.SHL.U32 R10, R10, 0x2, RZ ;  /* 0x000000020a0a7824 */ /* 0x000fe200078e00ff */
[----:B------:R-:W-:Y:S01]  /*1990*/  SEL R239, R6, RZ, P1 ;  /* 0x000000ff06ef7207 */ /* 0x000fe20000800000 */
[C---:B------:R-:W-:Y:S01]  /*19a0*/  IMAD.SHL.U32 R224, R228.reuse, 0x8, RZ ;  /* 0x00000008e4e07824 */ /* 0x040fe200078e00ff */
[----:B------:R-:W-:Y:S01]  /*19b0*/  LDGSTS.E.BYPASS.LTC128B.128 [R207], desc[UR12][R14.64], P4 ;  /* 0x000000000ecf7fae */ /* 0x000fe2000a101d4c */
[----:B------:R-:W-:-:S02]  /*19c0*/  IMAD R7, R228, R7, R4 ;  /* 0x00000007e4077224 */ /* 0x000fc400078e0204 */
[----:B------:R-:W-:Y:S01]  /*19d0*/  IMAD.WIDE.U32 R8, R228, R5, RZ ;  /* 0x00000005e4087225 */ /* 0x000fe200078e00ff */
[----:B------:R-:W-:Y:S01]  /*19e0*/  LOP3.LUT P4, RZ, R10, 0x10, RZ, 0xc0, !PT ;  /* 0x000000100aff7812 */ /* 0x000fe2000788c0ff */
[----:B------:R3:W-:Y:S01]  /*19f0*/  LDGSTS.E.BYPASS.LTC128B.128 [R207+0x80], desc[UR12][R14.64+0x80], P5 ;  /* 0x000800800ecf7fae */ /* 0x0007e2000a901d4c */
[----:B------:R-:W-:Y:S01]  /*1a00*/  SHF.L.U64.HI R223, R228, 0x3, R229 ;  /* 0x00000003e4df7819 */ /* 0x000fe200000102e5 */
[----:B------:R-:W-:Y:S01]  /*1a10*/  IMAD.SHL.U32 R4, R239, 0x10, RZ ;  /* 0x00000010ef047824 */ /* 0x000fe200078e00ff */
[----:B------:R-:W-:Y:S01]  /*1a20*/  IADD3 R10, P1, R14, R224, RZ ;  /* 0x000000e00e0a7210 */ /* 0x000fe20007f3e0ff */
[----:B------:R-:W-:Y:S02]  /*1a30*/  IMAD.IADD R7, R9, 0x1, R7 ;  /* 0x0000000109077824 */ /* 0x000fe400078e0207 */
[----:B------:R-:W-:Y:S01]  /*1a40*/  IMAD.SHL.U32 R9, R8, 0x2, RZ ;  /* 0x0000000208097824 */ /* 0x000fe200078e00ff */
[----:B------:R-:W-:Y:S01]  /*1a50*/  LOP3.LUT P5, RZ, R4, 0x10, RZ, 0xc0, !PT ;  /* 0x0000001004ff7812 */ /* 0x000fe200078ac0ff */
[----:B------:R-:W-:Y:S01]  /*1a60*/  IMAD.X R11, R15, 0x1, R223, P1 ;  /* 0x000000010f0b7824 */ /* 0x000fe200008e06df */
[----:B------:R-:W-:Y:S01]  /*1a70*/  SHF.L.U64.HI R7, R8, 0x1, R7 ;  /* 0x0000000108077819 */ /* 0x000fe20000010207 */
[----:B------:R-:W-:-:S02]  /*1a80*/  IMAD.SHL.U32 R6, R239, 0x8, RZ ;  /* 0x00000008ef067824 */ /* 0x000fc400078e00ff */
[----:B------:R-:W-:Y:S01]  /*1a90*/  IMAD.SHL.U32 R4, R239, 0x4, RZ ;  /* 0x00000004ef047824 */ /* 0x000fe200078e00ff */
[----:B------:R-:W-:Y:S01]  /*1aa0*/  LDGSTS.E.BYPASS.LTC128B.128 [R206], desc[UR12][R10.64], P3 ;  /* 0x000000000ace7fae */ /* 0x000fe20009901d4c */
[C---:B-1----:R-:W-:Y:S01]  /*1ab0*/  IMAD.WIDE R18, R5.reuse, 0x2, R18 ;  /* 0x0000000205127825 */ /* 0x042fe200078e0212 */
[----:B------:R-:W-:Y:S02]  /*1ac0*/  LOP3.LUT P3, RZ, R6, 0x10, RZ, 0xc0, !PT ;  /* 0x0000001006ff7812 */ /* 0x000fe4000786c0ff */
[----:B------:R1:W-:Y:S01]  /*1ad0*/  LDGSTS.E.BYPASS.LTC128B.128 [R206+0x80], desc[UR12][R10.64+0x80], P4 ;  /* 0x000800800ace7fae */ /* 0x0003e2000a101d4c */
[----:B--2---:R-:W-:Y:S01]  /*1ae0*/  IMAD.WIDE R20, R5, 0x2, R20 ;  /* 0x0000000205147825 */ /* 0x004fe200078e0214 */
[----:B---3--:R-:W-:-:S03]  /*1af0*/  IADD3 R14, P1, R9, R14, RZ ;  /* 0x0000000e090e7210 */ /* 0x008fc60007f3e0ff */
[----:B------:R-:W-:Y:S02]  /*1b00*/  IMAD R5, R231, -0x30, RZ ;  /* 0xffffffd0e7057824 */ /* 0x000fe400078e02ff */
[----:B------:R-:W-:Y:S01]  /*1b10*/  IMAD.WIDE.U32 R12, R230, -0x30, R12 ;  /* 0xffffffd0e60c7825 */ /* 0x000fe200078e000c */
[----:B------:R-:W-:Y:S01]  /*1b20*/  LOP3.LUT P4, RZ, R4, 0x10, RZ, 0xc0, !PT ;  /* 0x0000001004ff7812 */ /* 0x000fe2000788c0ff */
[----:B------:R-:W0:Y:S02]  /*1b30*/  LDGDEPBAR ;  /* 0x00000000000079af */ /* 0x000e240000000000 */
[----:B------:R-:W-:Y:S01]  /*1b40*/  IMAD.X R15, R7, 0x1, R15, P1 ;  /* 0x00000001070f7824 */ /* 0x000fe200008e060f */
[----:B------:R-:W-:Y:S01]  /*1b50*/  IADD3 R6, P1, R9, R10, RZ ;  /* 0x0000000a09067210 */ /* 0x000fe20007f3e0ff */
[----:B------:R-:W-:Y:S01]  /*1b60*/  LDGSTS.E.BYPASS.LTC128B.128 [R208+0x80], desc[UR12][R18.64], P5 ;  /* 0x0008000012d07fae */ /* 0x000fe2000a901d4c */
[----:B------:R-:W-:-:S03]  /*1b70*/  IADD3 R5, R13, -R230, R5 ;  /* 0x800000e60d057210 */ /* 0x000fc60007ffe005 */
[----:B------:R-:W-:Y:S01]  /*1b80*/  IMAD.X R7, R7, 0x1, R11, P1 ;  /* 0x0000000107077824 */ /* 0x000fe200008e060b */
[----:B------:R-:W-:Y:S01]  /*1b90*/  IADD3 R164, P1, R16, R12, RZ ;  /* 0x0000000c10a47210 */ /* 0x000fe20007f3e0ff */
[----:B------:R-:W-:Y:S01]  /*1ba0*/  IMAD.SHL.U32 R8, R239, 0x2, RZ ;  /* 0x00000002ef087824 */ /* 0x000fe200078e00ff */
[----:B------:R-:W-:Y:S01]  /*1bb0*/  LDGSTS.E.BYPASS.LTC128B.128 [R226+0x80], desc[UR12][R20.64], P3 ;  /* 0x0008000014e27fae */ /* 0x000fe20009901d4c */
[-C--:B-1----:R-:W-:Y:S01]  /*1bc0*/  IADD3 R10, P5, R20, R222.reuse, RZ ;  /* 0x000000de140a7210 */ /* 0x082fe20007fbe0ff */
[----:B------:R-:W-:Y:S02]  /*1bd0*/  IMAD.SHL.U32 R4, R0, 0x8, RZ ;  /* 0x0000000800047824 */ /* 0x000fe400078e00ff */
[----:B------:R-:W-:Y:S01]  /*1be0*/  IMAD.X R165, R17, 0x1, R5, P1 ;  /* 0x0000000111a57824 */ /* 0x000fe200008e0605 */
[----:B------:R-:W-:Y:S01]  /*1bf0*/  IADD3 R12, P1, R10, R222, RZ ;  /* 0x000000de0a0c7210 */ /* 0x000fe20007f3e0ff */
[----:B------:R-:W-:Y:S01]  /*1c00*/  IMAD.X R11, R21, 0x1, R221, P5 ;  /* 0x00000001150b7824 */ /* 0x000fe200028e06dd */
[----:B------:R-:W-:-:S02]  /*1c10*/  LOP3.LUT P5, RZ, R8, 0x10, RZ, 0xc0, !PT ;  /* 0x0000001008ff7812 */ /* 0x000fc400078ac0ff */
[----:B------:R-:W-:Y:S01]  /*1c20*/  LOP3.LUT P3, RZ, R4, 0x10, RZ, 0xc0, !PT ;  /* 0x0000001004ff7812 */ /* 0x000fe2000786c0ff */
[C---:B------:R-:W-:Y:S01]  /*1c30*/  IMAD.SHL.U32 R4, R0.reuse, 0x4, RZ ;  /* 0x0000000400047824 */ /* 0x040fe200078e00ff */
[----:B------:R1:W-:Y:S01]  /*1c40*/  LDGSTS.E.BYPASS.LTC128B.128 [R208+0x1080], desc[UR12][R10.64], P4 ;  /* 0x010800000ad07fae */ /* 0x0003e2000a101d4c */
[----:B------:R-:W-:Y:S01]  /*1c50*/  SEL R238, R0, RZ, P6 ;  /* 0x000000ff00ee7207 */ /* 0x000fe20003000000 */
[----:B------:R-:W-:Y:S01]  /*1c60*/  IMAD.X R13, R11, 0x1, R221, P1 ;  /* 0x000000010b0d7824 */ /* 0x000fe200008e06dd */
[----:B------:R-:W-:Y:S01]  /*1c70*/  IADD3 R8, P4, P1, R222, 0x40, R164 ;  /* 0x00000040de087810 */ /* 0x000fe2000799e0a4 */
[----:B------:R-:W-:Y:S01]  /*1c80*/  IMAD.SHL.U32 R0, R0, 0x2, RZ ;  /* 0x0000000200007824 */ /* 0x000fe200078e00ff */
[----:B------:R-:W-:Y:S02]  /*1c90*/  SEL R239, R239, RZ, P6 ;  /* 0x000000ffefef7207 */ /* 0x000fe40003000000 */
[----:B------:R-:W-:Y:S02]  /*1ca0*/  IADD3.X R9, R221, RZ, R165, P4, P1 ;  /* 0x000000ffdd097210 */ /* 0x000fe400027e24a5 */
[----:B------:R-:W-:Y:S01]  /*1cb0*/  LOP3.LUT P4, RZ, R0, 0x10, RZ, 0xc0, !PT ;  /* 0x0000001000ff7812 */ /* 0x000fe2000788c0ff */
[----:B------:R-:W-:Y:S01]  /*1cc0*/  IMAD.SHL.U32 R0, R239, 0x10, RZ ;  /* 0x00000010ef007824 */ /* 0x000fe200078e00ff */
[----:B------:R-:W-:Y:S01]  /*1cd0*/  LOP3.LUT P6, RZ, R4, 0x10, RZ, 0xc0, !PT ;  /* 0x0000001004ff7812 */ /* 0x000fe200078cc0ff */
[----:B------:R-:W-:Y:S01]  /*1ce0*/  IMAD.SHL.U32 R4, R238, 0x10, RZ ;  /* 0x00000010ee047824 */ /* 0x000fe200078e00ff */
[----:B------:R2:W-:Y:S02]  /*1cf0*/  LDGSTS.E.BYPASS.LTC128B.128 [R226+0x1080], desc[UR12][R12.64], P5 ;  /* 0x010800000ce27fae */ /* 0x0005e4000a901d4c */
[----:B------:R-:W-:-:S02]  /*1d00*/  LOP3.LUT P5, RZ, R0, 0x10, RZ, 0xc0, !PT ;  /* 0x0000001000ff7812 */ /* 0x000fc400078ac0ff */
[----:B------:R-:W-:Y:S01]  /*1d10*/  LOP3.LUT P1, RZ, R4, 0x10, RZ, 0xc0, !PT ;  /* 0x0000001004ff7812 */ /* 0x000fe2000782c0ff */
[----:B------:R-:W-:Y:S01]  /*1d20*/  IMAD.SHL.U32 R4, R239, 0x8, RZ ;  /* 0x00000008ef047824 */ /* 0x000fe200078e00ff */
[----:B------:R-:W-:Y:S01]  /*1d30*/  LDGSTS.E.BYPASS.LTC128B.128 [R207+0x2000], desc[UR12][R14.64], P2 ;  /* 0x020000000ecf7fae */ /* 0x000fe20009101d4c */
[----:B------:R-:W-:-:S03]  /*1d40*/  IMAD.SHL.U32 R0, R238, 0x8, RZ ;  /* 0x00000008ee007824 */ /* 0x000fc600078e00ff */
[----:B------:R3:W-:Y:S01]  /*1d50*/  LDGSTS.E.BYPASS.LTC128B.128 [R207+0x2080], desc[UR12][R14.64+0x80], P3 ;  /* 0x020800800ecf7fae */ /* 0x0007e20009901d4c */
[----:B------:R-:W-:Y:S01]  /*1d60*/  LOP3.LUT P3, RZ, R4, 0x10, RZ, 0xc0, !PT ;  /* 0x0000001004ff7812 */ /* 0x000fe2000786c0ff */
[C---:B------:R-:W-:Y:S01]  /*1d70*/  IMAD.SHL.U32 R4, R239.reuse, 0x4, RZ ;  /* 0x00000004ef047824 */ /* 0x040fe200078e00ff */
[----:B------:R-:W-:Y:S01]  /*1d80*/  LOP3.LUT P2, RZ, R0, 0x10, RZ, 0xc0, !PT ;  /* 0x0000001000ff7812 */ /* 0x000fe2000784c0ff */
[----:B------:R-:W-:Y:S01]  /*1d90*/  LDGSTS.E.BYPASS.LTC128B.128 [R206+0x2000], desc[UR12][R6.64], P6 ;  /* 0x0200000006ce7fae */ /* 0x000fe2000b101d4c */
[----:B------:R-:W-:-:S03]  /*1da0*/  IMAD.SHL.U32 R0, R239, 0x2, RZ ;  /* 0x00000002ef007824 */ /* 0x000fc600078e00ff */
[----:B------:R-:W-:Y:S04]  /*1db0*/  LDGSTS.E.BYPASS.LTC128B.128 [R206+0x2080], desc[UR12][R6.64+0x80], P4 ;  /* 0x0208008006ce7fae */ /* 0x000fe8000a101d4c */
[----:B------:R-:W0:Y:S01]  /*1dc0*/  LDGDEPBAR ;  /* 0x00000000000079af */ /* 0x000e220000000000 */
[----:B------:R-:W-:-:S03]  /*1dd0*/  LOP3.LUT P6, RZ, R4, 0x10, RZ, 0xc0, !PT ;  /* 0x0000001004ff7812 */ /* 0x000fc600078cc0ff */
[----:B------:R-:W-:Y:S01]  /*1de0*/  LDGSTS.E.BYPASS.LTC128B.128 [R208+0x100], desc[UR12][R164.64+0x40], P5 ;  /* 0x00100040a4d07fae */ /* 0x000fe2000a901d4c */
[-C--:B-1----:R-:W-:Y:S02]  /*1df0*/  IADD3 R10, P5, R8, R222.reuse, RZ ;  /* 0x000000de080a7210 */ /* 0x082fe40007fbe0ff */
[----:B------:R-:W-:Y:S01]  /*1e00*/  LOP3.LUT P4, RZ, R0, 0x10, RZ, 0xc0, !PT ;  /* 0x0000001000ff7812 */ /* 0x000fe2000788c0ff */
[----:B------:R-:W-:Y:S01]  /*1e10*/  IMAD.SHL.U32 R0, R238, 0x4, RZ ;  /* 0x00000004ee007824 */ /* 0x000fe200078e00ff */
[----:B------:R-:W-:Y:S01]  /*1e20*/  LDGSTS.E.BYPASS.LTC128B.128 [R226+0x100], desc[UR12][R8.64], P3 ;  /* 0x0010000008e27fae */ /* 0x000fe20009901d4c */
[--C-:B------:R-:W-:Y:S01]  /*1e30*/  IMAD.X R11, R9, 0x1, R221.reuse, P5 ;  /* 0x00000001090b7824 */ /* 0x100fe200028e06dd */
[----:B--2---:R-:W-:Y:S02]  /*1e40*/  IADD3 R12, P5, R10, R222, RZ ;  /* 0x000000de0a0c7210 */ /* 0x004fe40007fbe0ff */
[----:B------:R-:W-:Y:S01]  /*1e50*/  LOP3.LUT P3, RZ, R0, 0x10, RZ, 0xc0, !PT ;  /* 0x0000001000ff7812 */ /* 0x000fe2000786c0ff */
[----:B------:R-:W-:Y:S01]  /*1e60*/  IMAD.SHL.U32 R0, R238, 0x2, RZ ;  /* 0x00000002ee007824 */ /* 0x000fe200078e00ff */
[----:B------:R-:W-:Y:S01]  /*1e70*/  LDGSTS.E.BYPASS.LTC128B.128 [R208+0x1100], desc[UR12][R10.64], P6 ;  /* 0x011000000ad07fae */ /* 0x000fe2000b101d4c */
[----:B------:R-:W-:-:S02]  /*1e80*/  IMAD.X R13, R11, 0x1, R221, P5 ;  /* 0x000000010b0d7824 */ /* 0x000fc400028e06dd */
[----:B------:R-:W-:Y:S01]  /*1e90*/  IMAD.WIDE.U32 R4, R228, 0x38, R6 ;  /* 0x00000038e4047825 */ /* 0x000fe200078e0006 */
[----:B------:R-:W-:Y:S02]  /*1ea0*/  LOP3.LUT P5, RZ, R0, 0x10, RZ, 0xc0, !PT ;  /* 0x0000001000ff7812 */ /* 0x000fe400078ac0ff */
[----:B------:R1:W-:Y:S01]  /*1eb0*/  LDGSTS.E.BYPASS.LTC128B.128 [R226+0x1100], desc[UR12][R12.64], P4 ;  /* 0x011000000ce27fae */ /* 0x0003e2000a101d4c */
[----:B------:R-:W-:Y:S01]  /*1ec0*/  IMAD R227, R229, 0x38, RZ ;  /* 0x00000038e5e37824 */ /* 0x000fe200078e02ff */
[----:B------:R-:W-:-:S03]  /*1ed0*/  IADD3 R166, P4, R224, R4, RZ ;  /* 0x00000004e0a67210 */ /* 0x000fc60007f9e0ff */
[----:B------:R-:W-:-:S04]  /*1ee0*/  IMAD.IADD R5, R5, 0x1, R227 ;  /* 0x0000000105057824 */ /* 0x000fc800078e02e3 */
[----:B------:R-:W-:Y:S01]  /*1ef0*/  IMAD.X R167, R5, 0x1, R223, P4 ;  /* 0x0000000105a77824 */ /* 0x000fe200020e06df */
[----:B------:R-:W-:Y:S04]  /*1f00*/  LDGSTS.E.BYPASS.LTC128B.128 [R207+0x4000], desc[UR12][R4.64], P1 ;  /* 0x0400000004cf7fae */ /* 0x000fe80008901d4c */
        /* <DEDUP_REMOVED lines=15> */
[----:B------:R-:W-:Y:S02]  /*2000*/  ULEA UR5, UR10, UR9, 0x6 ;  /* 0x000000090a057291 */ /* 0x000fe4000f8e303f */
[----:B------:R-:W-:Y:S02]  /*2010*/  USHF.L.U32 UR14, UR14, 0x3, URZ ;  /* 0x000000030e0e7899 */ /* 0x000fe4000800063f */
[----:B------:R-:W-:Y:S02]  /*2020*/  USHF.L.U32 UR5, UR5, 0x6, URZ ;  /* 0x0000000605057899 */ /* 0x000fe4000800063f */
[----:B------:R-:W-:-:S02]  /*2030*/  UIADD3 UR4, UR6, 0x8000, URZ ;  /* 0x0000800006047890 */ /* 0x000fc4000fffe03f */
[----:B------:R-:W-:Y:S01]  /*2040*/  VIADD R0, R225, UR14 ;  /* 0x0000000ee1007c36 */ /* 0x000fe20008000000 */
[----:B------:R-:W-:-:S03]  /*2050*/  USHF.L.U32 UR5, UR5, 0x1, URZ ;  /* 0x0000000105057899 */ /* 0x000fc6000800063f */
[----:B------:R-:W-:Y:S01]  /*2060*/  LEA R196, R196, UR4, 0x4 ;  /* 0x00000004c4c47c11 */ /* 0x000fe2000f8e20ff */
[----:B------:R-:W-:Y:S01]  /*2070*/  BAR.SYNC.DEFER_BLOCKING 0x0 ;  /* 0x0000000000007b1d */ /* 0x000fe20000010000 */
[----:B------:R-:W-:Y:S02]  /*2080*/  LEA R2, R2, UR4, 0x4 ;  /* 0x0000000402027c11 */ /* 0x000fe4000f8e20ff */
[----:B------:R-:W-:Y:S02]  /*2090*/  LEA R197, R197, UR4, 0x4 ;  /* 0x00000004c5c57c11 */ /* 0x000fe4000f8e20ff */
[----:B------:R-:W-:Y:S02]  /*20a0*/  LEA R3, R3, UR4, 0x4 ;  /* 0x0000000403037c11 */ /* 0x000fe4000f8e20ff */
[----:B------:R-:W-:Y:S02]  /*20b0*/  LEA R0, R0, UR6, 0x4 ;  /* 0x0000000600007c11 */ /* 0x000fe4000f8e20ff */
        /* <DEDUP_REMOVED lines=13> */
[----:B------:R-:W-:Y:S01]  /*2190*/  CS2R R40, SRZ ;  /* 0x0000000000287805 */ /* 0x000fe2000001ff00 */
[----:B------:R4:W1:Y:S01]  /*21a0*/  LDSM.16.M88.4 R132, [R0] ;  /* 0x000000000084783b */ /* 0x0008620000000200 */
[----:B------:R-:W-:-:S03]  /*21b0*/  CS2R R30, SRZ ;  /* 0x00000000001e7805 */ /* 0x000fc6000001ff00 */
[----:B------:R4:W1:Y:S01]  /*21c0*/  LDSM.16.M88.4 R152, [R0+0x1000] ;  /* 0x001000000098783b */ /* 0x0008620000000200 */
[----:B------:R-:W-:-:S03]  /*21d0*/  CS2R R28, SRZ ;  /* 0x00000000001c7805 */ /* 0x000fc6000001ff00 */
[----:B------:R4:W1:Y:S01]  /*21e0*/  LDSM.16.M88.4 R156, [R0+0x2000] ;  /* 0x00200000009c783b */ /* 0x0008620000000200 */
[----:B------:R-:W-:-:S03]  /*21f0*/  CS2R R110, SRZ ;  /* 0x00000000006e7805 */ /* 0x000fc6000001ff00 */
[----:B------:R4:W1:Y:S01]  /*2200*/  LDSM.16.M88.4 R160, [R0+0x3000] ;  /* 0x0030000000a0783b */ /* 0x0008620000000200 */
[----:B------:R-:W-:-:S03]  /*2210*/  CS2R R108, SRZ ;  /* 0x00000000006c7805 */ /* 0x000fc6000001ff00 */
[----:B------:R4:W1:Y:S01]  /*2220*/  LDSM.16.MT88.4 R136, [R2+UR5] ;  /* 0x000000050288783b */ /* 0x0008620008004200 */
[----:B------:R-:W-:-:S03]  /*2230*/  CS2R R90, SRZ ;  /* 0x00000000005a7805 */ /* 0x000fc6000001ff00 */
[----:B------:R4:W1:Y:S01]  /*2240*/  LDSM.16.MT88.4 R140, [R3+UR5] ;  /* 0x00000005038c783b */ /* 0x0008620008004200 */
[----:B------:R-:W-:-:S03]  /*2250*/  CS2R R88, SRZ ;  /* 0x0000000000587805 */ /* 0x000fc6000001ff00 */
[----:B------:R4:W1:Y:S01]  /*2260*/  LDSM.16.MT88.4 R144, [R196+UR5] ;  /* 0x00000005c490783b */ /* 0x0008620008004200 */
[----:B------:R-:W-:-:S03]  /*2270*/  CS2R R46, SRZ ;  /* 0x00000000002e7805 */ /* 0x000fc6000001ff00 */
[----:B------:R4:W1:Y:S01]  /*2280*/  LDSM.16.MT88.4 R148, [R197+UR5] ;  /* 0x00000005c594783b */ /* 0x0008620008004200 */
        /* <DEDUP_REMOVED lines=25> */
[----:B---3--:R-:W-:Y:S02]  /*2420*/  CS2R R14, SRZ ;  /* 0x00000000000e7805 */ /* 0x008fe4000001ff00 */
[----:B-1----:R-:W-:Y:S02]  /*2430*/  CS2R R12, SRZ ;  /* 0x00000000000c7805 */ /* 0x002fe4000001ff00 */
[----:B------:R-:W-:Y:S02]  /*2440*/  CS2R R126, SRZ ;  /* 0x00000000007e7805 */ /* 0x000fe4000001ff00 */
[----:B------:R-:W-:Y:S02]  /*2450*/  CS2R R124, SRZ ;  /* 0x00000000007c7805 */ /* 0x000fe4000001ff00 */
[----:B------:R-:W-:-:S02]  /*2460*/  CS2R R74, SRZ ;  /* 0x00000000004a7805 */ /* 0x000fc4000001ff00 */
[----:B------:R-:W-:Y:S02]  /*2470*/  CS2R R72, SRZ ;  /* 0x0000000000487805 */ /* 0x000fe4000001ff00 */
[----:B------:R-:W-:Y:S02]  /*2480*/  CS2R R62, SRZ ;  /* 0x00000000003e7805 */ /* 0x000fe4000001ff00 */
[----:B------:R-:W-:Y:S02]  /*2490*/  CS2R R60, SRZ ;  /* 0x00000000003c7805 */ /* 0x000fe4000001ff00 */
[----:B------:R-:W-:Y:S01]  /*24a0*/  CS2R R10, SRZ ;  /* 0x00000000000a7805 */ /* 0x000fe2000001ff00 */
[----:B------:R-:W-:Y:S01]  /*24b0*/  IMAD.MOV.U32 R9, RZ, RZ, RZ ;  /* 0x000000ffff097224 */ /* 0x000fe200078e00ff */
[----:B------:R-:W-:Y:S01]  /*24c0*/  CS2R R130, SRZ ;  /* 0x0000000000827805 */ /* 0x000fe2000001ff00 */
[----:B------:R-:W-:Y:S01]  /*24d0*/  IMAD.MOV.U32 R8, RZ, RZ, RZ ;  /* 0x000000ffff087224 */ /* 0x000fe200078e00ff */
[----:B------:R-:W-:-:S02]  /*24e0*/  CS2R R128, SRZ ;  /* 0x0000000000807805 */ /* 0x000fc4000001ff00 */
[----:B------:R-:W-:Y:S02]  /*24f0*/  CS2R R70, SRZ ;  /* 0x0000000000467805 */ /* 0x000fe4000001ff00 */
[----:B------:R-:W-:Y:S02]  /*2500*/  CS2R R68, SRZ ;  /* 0x0000000000447805 */ /* 0x000fe4000001ff00 */
[----:B------:R-:W-:Y:S02]  /*2510*/  CS2R R66, SRZ ;  /* 0x0000000000427805 */ /* 0x000fe4000001ff00 */
[----:B------:R-:W-:Y:S02]  /*2520*/  CS2R R64, SRZ ;  /* 0x0000000000407805 */ /* 0x000fe4000001ff00 */
[----:B------:R-:W-:Y:S02]  /*2530*/  CS2R R6, SRZ ;  /* 0x0000000000067805 */ /* 0x000fe4000001ff00 */
[----:B--2---:R-:W-:-:S02]  /*2540*/  CS2R R4, SRZ ;  /* 0x0000000000047805 */ /* 0x004fc4000001ff00 */
[----:B------:R-:W-:Y:S01]  /*2550*/  LEA.HI.SX32 R236, R236, 0xfffffffd, 0x1b ;  /* 0xfffffffdecec7811 */ /* 0x000fe200078fdaff */
[----:B----4-:R-:W-:Y:S06]  /*2560*/  @!P0 BRA `(.L_x_259) ;  /* 0x0000000800b88947 */ /* 0x010fec0003800000 */
[----:B------:R-:W-:Y:S01]  /*2570*/  IADD3 R234, P0, R164, 0x80, RZ ;  /* 0x00000080a4ea7810 */ /* 0x000fe20007f1e0ff */
[----:B------:R-:W-:Y:S01]  /*2580*/  IMAD.SHL.U32 R0, R225, 0x10, RZ ;  /* 0x00000010e1007824 */ /* 0x000fe200078e00ff */
[----:B------:R-:W-:Y:S01]  /*2590*/  ISETP.NE.AND P1, PT, R236, RZ, PT ;  /* 0x000000ffec00720c */ /* 0x000fe20003f25270 */
[----:B------:R-:W-:Y:S01]  /*25a0*/  IMAD.WIDE.U32 R232, R228, 0x38, R166 ;  /* 0x00000038e4e87825 */ /* 0x000fe200078e00a6 */
[----:B------:R-:W-:Y:S01]  /*25b0*/  MOV R103, RZ ;  /* 0x000000ff00677202 */ /* 0x000fe20000000f00 */
[----:B------:R-:W-:Y:S01]  /*25c0*/  UMOV UR21, URZ ;  /* 0x0000003f00157c82 */ /* 0x000fe20008000000 */
[----:B------:R-:W-:Y:S01]  /*25d0*/  LOP3.LUT R0, R0, 0x20, RZ, 0x3c, !PT ;  /* 0x0000002000007812 */ /* 0x000fe200078e3cff */
[----:B------:R-:W-:Y:S01]  /*25e0*/  IMAD.IADD R227, R227, 0x1, R233 ;  /* 0x00000001e3e37824 */ /* 0x000fe200078e02e9 */
[----:B------:R-:W-:Y:S01]  /*25f0*/  SEL R239, R239, RZ, P1 ;  /* 0x000000ffefef7207 */ /* 0x000fe20000800000 */
[----:B------:R-:W-:Y:S01]  /*2600*/  IMAD.X R235, RZ, RZ, R165, P0 ;  /* 0x000000ffffeb7224 */ /* 0x000fe200000e06a5 */
[----:B------:R-:W-:Y:S01]  /*2610*/  SEL R238, R238, RZ, P1 ;  /* 0x000000ffeeee7207 */ /* 0x000fe20000800000 */
[----:B------:R-:W-:Y:S01]  /*2620*/  IMAD R237, R231, 0x30, RZ ;  /* 0x00000030e7ed7824 */ /* 0x000fe200078e02ff */
[----:B------:R-:W-:Y:S01]  /*2630*/  ULEA UR4, UR14, UR6, 0x4 ;  /* 0x000000060e047291 */ /* 0x000fe2000f8e203f */
[----:B------:R-:W-:Y:S01]  /*2640*/  UMOV UR20, 0x180 ;  /* 0x0000018000147882 */ /* 0x000fe20000000000 */
[----:B------:R-:W-:Y:S01]  /*2650*/  UMOV UR19, 0x6000 ;  /* 0x0000600000137882 */ /* 0x000fe20000000000 */
[----:B------:R-:W-:-:S09]  /*2660*/  UMOV UR18, 0x3 ;  /* 0x0000000300127882 */ /* 0x000fd20000000000 */
.L_x_260:
[C---:B-1----:R-:W-:Y:S01]  /*2670*/  HMMA.16816.F32 R4, R132.reuse, R136, R4 ;  /* 0x000000888404723c */ /* 0x042fe20000001804 */
[----:B------:R-:W-:Y:S01]  /*2680*/  LDSM.16.M88.4 R164, [R0+UR4] ;  /* 0x0000000400a4783b */ /* 0x000fe20008000200 */
[----:B------:R-:W-:Y:S02]  /*2690*/  UIADD3 UR14, UR5, 0x2000, URZ ;  /* 0x00002000050e7890 */ /* 0x000fe4000fffe03f */
[----:B------:R-:W-:Y:S01]  /*26a0*/  UIADD3 UR21, UR21, 0x1, URZ ;  /* 0x0000000115157890 */ /* 0x000fe2000fffe03f */
[----:B------:R-:W-:Y:S01]  /*26b0*/  LOP3.LUT P1, RZ, R239, 0x1, RZ, 0xc0, !PT ;  /* 0x00000001efff7812 */ /* 0x000fe2000782c0ff */
[C---:B------:R-:W-:Y:S01]  /*26c0*/  HMMA.16816.F32 R8, R132.reuse, R138, R8 ;  /* 0x0000008a8408723c */ /* 0x040fe20000001808 */
[----:B------:R-:W-:Y:S02]  /*26d0*/  UIADD3 UR15, UR4, 0x80, URZ ;  /* 0x00000080040f7890 */ /* 0x000fe4000fffe03f */
[----:B------:R-:W1:Y:S01]  /*26e0*/  LDSM.16.MT88.4 R168, [R2+UR5+0x1000] ;  /* 0x0010000502a8783b */ /* 0x000e620008004200 */
[----:B------:R-:W-:Y:S01]  /*26f0*/  LOP3.LUT P6, RZ, R238, 0x1, RZ, 0xc0, !PT ;  /* 0x00000001eeff7812 */ /* 0x000fe200078cc0ff */
[----:B------:R-:W-:Y:S01]  /*2700*/  VIADD R245, R207, UR19 ;  /* 0x00000013cff57c36 */ /* 0x000fe20008000000 */
[C---:B------:R-:W-:Y:S01]  /*2710*/  HMMA.16816.F32 R12, R132.reuse, R140, R12 ;  /* 0x0000008c840c723c */ /* 0x040fe2000000180c */
[----:B------:R-:W-:Y:S02]  /*2720*/  UISETP.NE.AND UP0, UPT, UR21, 0x4, UPT ;  /* 0x000000041500788c */ /* 0x000fe4000bf05270 */
[----:B------:R-:W-:Y:S02]  /*2730*/  UIADD3 UR18, UR18, 0x1, URZ ;  /* 0x0000000112127890 */ /* 0x000fe4000fffe03f */
[----:B------:R-:W1:Y:S01]  /*2740*/  LDSM.16.MT88.4 R172, [R3+UR5+0x1000] ;  /* 0x0010000503ac783b */ /* 0x000e620008004200 */
[C---:B------:R-:W-:Y:S01]  /*2750*/  HMMA.16816.F32 R16, R132.reuse, R142, R16 ;  /* 0x0000008e8410723c */ /* 0x040fe20000001810 */
[----:B------:R-:W-:Y:S02]  /*2760*/  UISETP.NE.AND UP1, UPT, UR18, 0x4, UPT ;  /* 0x000000041200788c */ /* 0x000fe4000bf25270 */
[----:B------:R-:W-:Y:S02]  /*2770*/  UIADD3 UR17, UR19, 0x2000, URZ ;  /* 0x0000200013117890 */ /* 0x000fe4000fffe03f */
[----:B------:R-:W-:Y:S01]  /*2780*/  IMAD.WIDE.U32 R242, R230, 0x30, R234 ;  /* 0x00000030e6f27825 */ /* 0x000fe200078e00ea */
[C---:B------:R-:W-:Y:S01]  /*2790*/  HMMA.16816.F32 R20, R132.reuse, R144, R20 ;  /* 0x000000908414723c */ /* 0x040fe20000001814 */
[----:B------:R-:W1:Y:S01]  /*27a0*/  LDSM.16.MT88.4 R176, [R196+UR5+0x1000] ;  /* 0x00100005c4b0783b */ /* 0x000e620008004200 */
[----:B------:R-:W-:Y:S02]  /*27b0*/  @!UP0 UIADD3 UR14, UR5, -0x6000, URZ ;  /* 0xffffa000050e8890 */ /* 0x000fe4000fffe03f */
[----:B------:R-:W-:Y:S01]  /*27c0*/  @!UP0 UIADD3 UR15, UR4, -0x180, URZ ;  /* 0xfffffe80040f8890 */ /* 0x000fe2000fffe03f */
[----:B------:R-:W-:Y:S01]  /*27d0*/  IMAD.IADD R243, R243, 0x1, R237 ;  /* 0x00000001f3f37824 */ /* 0x000fe200078e02ed */
[C---:B------:R-:W-:Y:S01]  /*27e0*/  HMMA.16816.F32 R24, R132.reuse, R146, R24 ;  /* 0x000000928418723c */ /* 0x040fe20000001818 */
[----:B------:R-:W-:Y:S02]  /*27f0*/  UIADD3 UR16, UR20, 0x80, URZ ;  /* 0x0000008014107890 */ /* 0x000fe4000fffe03f */
[----:B------:R-:W1:Y:S01]  /*2800*/  LDSM.16.MT88.4 R180, [R197+UR5+0x1000] ;  /* 0x00100005c5b4783b */ /* 0x000e620008004200 */
[----:B------:R-:W-:Y:S01]  /*2810*/  @!UP1 UIADD3 UR17, UR19, -0x6000, URZ ;  /* 0xffffa00013119890 */ /* 0x000fe2000fffe03f */
[----:B------:R-:W-:Y:S01]  /*2820*/  LOP3.LUT R233, R239, 0x8, RZ, 0xc0, !PT ;  /* 0x00000008efe97812 */ /* 0x000fe200078ec0ff */
[C---:B------:R-:W-:Y:S01]  /*2830*/  HMMA.16816.F32 R28, R132.reuse, R148, R28 ;  /* 0x00000094841c723c */ /* 0x040fe2000000181c */
[----:B------:R-:W-:Y:S01]  /*2840*/  @!UP1 UIADD3 UR16, UR20, -0x180, URZ ;  /* 0xfffffe8014109890 */ /* 0x000fe2000fffe03f */
[----:B------:R-:W-:Y:S01]  /*2850*/  @!UP1 UMOV UR18, URZ ;  /* 0x0000003f00129c82 */ /* 0x000fe20008000000 */
[----:B------:R-:W-:Y:S02]  /*2860*/  @!UP0 UMOV UR21, URZ ;  /* 0x0000003f00158c82 */ /* 0x000fe40008000000 */
[----:B------:R-:W1:Y:S01]  /*2870*/  LDSM.16.M88.4 R184, [R0+UR4+0x1000] ;  /* 0x0010000400b8783b */ /* 0x000e620008000200 */
[-C--:B------:R-:W-:Y:S01]  /*2880*/  HMMA.16816.F32 R32, R132, R150.reuse, R32 ;  /* 0x000000968420723c */ /* 0x080fe20000001820 */
[----:B------:R-:W-:Y:S04]  /*2890*/  UMOV UR5, UR14 ;  /* 0x0000000e00057c82 */ /* 0x000fe80008000000 */
[----:B------:R-:W-:Y:S01]  /*28a0*/  SHF.R.U32.HI R233, RZ, 0x3, R233 ;  /* 0x00000003ffe97819 */ /* 0x000fe200000116e9 */
[C---:B------:R-:W-:Y:S01]  /*28b0*/  HMMA.16816.F32 R36, R152.reuse, R150, R36 ;  /* 0x000000969824723c */ /* 0x040fe20000001824 */
[----:B------:R-:W2:Y:S03]  /*28c0*/  LDSM.16.M88.4 R188, [R0+UR4+0x2000] ;  /* 0x0020000400bc783b */ /* 0x000ea60008000200 */
[----:B------:R-:W-:Y:S02]  /*28d0*/  ISETP.NE.U32.AND P3, PT, R233, RZ, PT ;  /* 0x000000ffe900720c */ /* 0x000fe40003f65070 */
[C---:B------:R-:W-:Y:S03]  /*28e0*/  HMMA.16816.F32 R40, R152.reuse, R148, R40 ;  /* 0x000000949828723c */ /* 0x040fe60000001828 */
[----:B------:R-:W2:Y:S02]  /*28f0*/  LDSM.16.M88.4 R192, [R0+UR4+0x3000] ;  /* 0x0030000400c0783b */ /* 0x000ea40008000200 */
[----:B------:R-:W-:Y:S01]  /*2900*/  LOP3.LUT R241, R239, 0x2, RZ, 0xc0, !PT ;  /* 0x00000002eff17812 */ /* 0x000fe200078ec0ff */
[C---:B------:R-:W-:Y:S01]  /*2910*/  HMMA.16816.F32 R44, R152.reuse, R146, R44 ;  /* 0x00000092982c723c */ /* 0x040fe2000000182c */
[----:B------:R-:W-:Y:S04]  /*2920*/  UMOV UR4, UR15 ;  /* 0x0000000f00047c82 */ /* 0x000fe80008000000 */
        /* <DEDUP_REMOVED lines=9> */
[----:B------:R-:W-:Y:S01]  /*29c0*/  IADD3 R248, P1, R234, R222, RZ ;  /* 0x000000deeaf87210 */ /* 0x000fe20007f3e0ff */
[C---:B------:R-:W-:Y:S05]  /*29d0*/  HMMA.16816.F32 R56, R152.reuse, R140, R56 ;  /* 0x0000008c9838723c */ /* 0x040fea0000001838 */
[----:B------:R-:W-:Y:S01]  /*29e0*/  IMAD.X R249, R235, 0x1, R221, P1 ;  /* 0x00000001ebf97824 */ /* 0x000fe200008e06dd */
[C---:B------:R-:W-:Y:S05]  /*29f0*/  HMMA.16816.F32 R60, R152.reuse, R138, R60 ;  /* 0x0000008a983c723c */ /* 0x040fea000000183c */
[----:B------:R-:W-:Y:S01]  /*2a00*/  LOP3.LUT R233, R239, 0x4, RZ, 0xc0, !PT ;  /* 0x00000004efe97812 */ /* 0x000fe200078ec0ff */
[-C--:B------:R-:W-:Y:S05]  /*2a10*/  HMMA.16816.F32 R64, R152, R136.reuse, R64 ;  /* 0x000000889840723c */ /* 0x080fea0000001840 */
[----:B------:R-:W-:Y:S01]  /*2a20*/  SHF.R.U32.HI R233, RZ, 0x2, R233 ;  /* 0x00000002ffe97819 */ /* 0x000fe200000116e9 */
[C---:B------:R-:W-:Y:S04]  /*2a30*/  HMMA.16816.F32 R68, R156.reuse, R136, R68 ;  /* 0x000000889c44723c */ /* 0x040fe80000001844 */
[----:B------:R-:W-:Y:S02]  /*2a40*/  ISETP.NE.U32.AND P4, PT, R233, RZ, PT ;  /* 0x000000ffe900720c */ /* 0x000fe40003f85070 */
[C---:B------:R-:W-:Y:S05]  /*2a50*/  HMMA.16816.F32 R72, R156.reuse, R138, R72 ;  /* 0x0000008a9c48723c */ /* 0x040fea0000001848 */
[----:B----4-:R-:W-:Y:S01]  /*2a60*/  LOP3.LUT R240, R238, 0x2, RZ, 0xc0, !PT ;  /* 0x00000002eef07812 */ /* 0x010fe200078ec0ff */
[C---:B------:R-:W-:Y:S05]  /*2a70*/  HMMA.16816.F32 R76, R156.reuse, R140, R76 ;  /* 0x0000008c9c4c723c */ /* 0x040fea000000184c */
[----:B------:R-:W-:Y:S01]  /*2a80*/  SHF.R.U32.HI R240, RZ, 0x1, R240 ;  /* 0x00000001fff07819 */ /* 0x000fe200000116f0 */
[C---:B------:R-:W-:Y:S03]  /*2a90*/  HMMA.16816.F32 R80, R156.reuse, R142, R80 ;  /* 0x0000008e9c50723c */ /* 0x040fe60000001850 */
[----:B------:R-:W-:Y:S02]  /*2aa0*/  ISETP.NE.U32.AND P5, PT, R240, RZ, PT ;  /* 0x000000fff000720c */ /* 0x000fe40003fa5070 */
[C---:B------:R-:W-:Y:S01]  /*2ab0*/  LOP3.LUT R240, R238.reuse, 0x8, RZ, 0xc0, !PT ;  /* 0x00000008eef07812 */ /* 0x040fe200078ec0ff */
[C---:B------:R-:W-:Y:S05]  /*2ac0*/  HMMA.16816.F32 R84, R156.reuse, R144, R84 ;  /* 0x000000909c54723c */ /* 0x040fea0000001854 */
[----:B------:R-:W-:Y:S01]  /*2ad0*/  LOP3.LUT R233, R238, 0x4, RZ, 0xc0, !PT ;  /* 0x00000004eee97812 */ /* 0x000fe200078ec0ff */
[C---:B------:R-:W-:Y:S05]  /*2ae0*/  HMMA.16816.F32 R88, R156.reuse, R146, R88 ;  /* 0x000000929c58723c */ /* 0x040fea0000001858 */
[----:B------:R-:W-:Y:S01]  /*2af0*/  SHF.R.U32.HI R244, RZ, 0x2, R233 ;  /* 0x00000002fff47819 */ /* 0x000fe200000116e9 */
[C---:B------:R-:W-:Y:S03]  /*2b00*/  HMMA.16816.F32 R92, R156.reuse, R148, R92 ;  /* 0x000000949c5c723c */ /* 0x040fe6000000185c */
[----:B------:R-:W-:Y:S02]  /*2b10*/  ISETP.NE.U32.AND P2, PT, R244, RZ, PT ;  /* 0x000000fff400720c */ /* 0x000fe40003f45070 */
[----:B------:R-:W-:Y:S01]  /*2b20*/  VIADD R244, R206, UR19 ;  /* 0x00000013cef47c36 */ /* 0x000fe20008000000 */
[-C--:B------:R-:W-:Y:S01]  /*2b30*/  HMMA.16816.F32 R96, R156, R150.reuse, R96 ;  /* 0x000000969c60723c */ /* 0x080fe20000001860 */
[----:B------:R-:W-:Y:S04]  /*2b40*/  UMOV UR19, UR17 ;  /* 0x0000001100137c82 */ /* 0x000fe80008000000 */
[----:B------:R-:W-:Y:S01]  /*2b50*/  SHF.R.U32.HI R233, RZ, 0x3, R240 ;  /* 0x00000003ffe97819 */ /* 0x000fe200000116f0 */
[C---:B------:R-:W-:Y:S04]  /*2b60*/  HMMA.16816.F32 R100, R160.reuse, R150, R100 ;  /* 0x00000096a064723c */ /* 0x040fe80000001864 */
[----:B------:R-:W-:Y:S01]  /*2b70*/  ISETP.NE.U32.AND P1, PT, R233, RZ, PT ;  /* 0x000000ffe900720c */ /* 0x000fe20003f25070 */
[----:B------:R-:W-:Y:S01]  /*2b80*/  VIADD R240, R226, UR20 ;  /* 0x00000014e2f07c36 */ /* 0x000fe20008000000 */
[C---:B------:R-:W-:Y:S01]  /*2b90*/  HMMA.16816.F32 R104, R160.reuse, R148, R104 ;  /* 0x00000094a068723c */ /* 0x040fe20000001868 */
[----:B------:R-:W-:Y:S03]  /*2ba0*/  UMOV UR20, UR16 ;  /* 0x0000001000147c82 */ /* 0x000fe60008000000 */
[----:B------:R-:W-:Y:S01]  /*2bb0*/  @P0 LDGSTS.E.BYPASS.LTC128B.128 [R240], desc[UR12][R248.64] ;  /* 0x00000000f8f00fae */ /* 0x000fe2000b901d4c */
[----:B------:R-:W-:Y:S01]  /*2bc0*/  @P6 IMAD.MOV.U32 R233, RZ, RZ, R227 ;  /* 0x000000ffffe96224 */ /* 0x000fe200078e00e3 */
[C---:B------:R-:W-:Y:S05]  /*2bd0*/  HMMA.16816.F32 R108, R160.reuse, R146, R108 ;  /* 0x00000092a06c723c */ /* 0x040fea000000186c */
[C---:B------:R-:W-:Y:S01]  /*2be0*/  LEA R246, P0, R230.reuse, R234, 0x5 ;  /* 0x000000eae6f67211 */ /* 0x040fe200078028ff */
[C---:B------:R-:W-:Y:S01]  /*2bf0*/  HMMA.16816.F32 R112, R160.reuse, R144, R112 ;  /* 0x00000090a070723c */ /* 0x040fe20000001870 */
[----:B------:R3:W-:Y:S04]  /*2c00*/  @P6 LDGSTS.E.BYPASS.LTC128B.128 [R245], desc[UR12][R232.64] ;  /* 0x00000000e8f56fae */ /* 0x0007e8000b901d4c */
[----:B------:R-:W-:Y:S01]  /*2c10*/  LEA.HI.X R247, R230, R235, R231, 0x5, P0 ;  /* 0x000000ebe6f77211 */ /* 0x000fe200000f2ce7 */
[C---:B------:R-:W-:Y:S05]  /*2c20*/  HMMA.16816.F32 R116, R160.reuse, R142, R116 ;  /* 0x0000008ea074723c */ /* 0x040fea0000001874 */
[----:B------:R-:W-:Y:S01]  /*2c30*/  IADD3 R250, P0, R232, R224, RZ ;  /* 0x000000e0e8fa7210 */ /* 0x000fe20007f1e0ff */
[C---:B------:R-:W-:Y:S05]  /*2c40*/  HMMA.16816.F32 R120, R160.reuse, R140, R120 ;  /* 0x0000008ca078723c */ /* 0x040fea0000001878 */
[----:B------:R-:W-:Y:S01]  /*2c50*/  IMAD.X R251, R227, 0x1, R223, P0 ;  /* 0x00000001e3fb7824 */ /* 0x000fe200000e06df */
[C---:B------:R-:W-:Y:S06]  /*2c60*/  HMMA.16816.F32 R124, R160.reuse, R138, R124 ;  /* 0x0000008aa07c723c */ /* 0x040fec000000187c */
[----:B------:R-:W-:Y:S05]  /*2c70*/  HMMA.16816.F32 R128, R160, R136, R128 ;  /* 0x00000088a080723c */ /* 0x000fea0000001880 */
[----:B---3--:R-:W-:-:S01]  /*2c80*/  @P5 IMAD.MOV.U32 R233, RZ, RZ, R227 ;  /* 0x000000ffffe95224 */ /* 0x008fc200078e00e3 */
[C---:B-1----:R-:W-:Y:S04]  /*2c90*/  HMMA.16816.F32 R4, R164.reuse, R168, R4 ;  /* 0x000000a8a404723c */ /* 0x042fe80000001804 */
[----:B------:R1:W-:Y:S02]  /*2ca0*/  @P5 LDGSTS.E.BYPASS.LTC128B.128 [R245+0x80], desc[UR12][R232.64+0x80] ;  /* 0x00080080e8f55fae */ /* 0x0003e4000b901d4c */
[C---:B------:R-:W-:Y:S06]  /*2cb0*/  HMMA.16816.F32 R8, R164.reuse, R170, R8 ;  /* 0x000000aaa408723c */ /* 0x040fec0000001808 */
[C---:B------:R-:W-:Y:S01]  /*2cc0*/  HMMA.16816.F32 R12, R164.reuse, R172, R12 ;  /* 0x000000aca40c723c */ /* 0x040fe2000000180c */
[----:B------:R-:W-:Y:S05]  /*2cd0*/  @P4 LDGSTS.E.BYPASS.LTC128B.128 [R241+0x1000], desc[UR12][R246.64] ;  /* 0x01000000f6f14fae */ /* 0x000fea000b901d4c */
[C---:B------:R-:W-:Y:S03]  /*2ce0*/  HMMA.16816.F32 R16, R164.reuse, R174, R16 ;  /* 0x000000aea410723c */ /* 0x040fe60000001810 */
[----:B------:R3:W-:Y:S03]  /*2cf0*/  @P3 LDGSTS.E.BYPASS.LTC128B.128 [R240+0x1000], desc[UR12][R242.64] ;  /* 0x01000000f2f03fae */ /* 0x0007e6000b901d4c */
[C---:B------:R-:W-:Y:S05]  /*2d00*/  HMMA.16816.F32 R20, R164.reuse, R176, R20 ;  /* 0x000000b0a414723c */ /* 0x040fea0000001814 */
[----:B------:R4:W-:Y:S01]  /*2d10*/  @P2 LDGSTS.E.BYPASS.LTC128B.128 [R244], desc[UR12][R250.64] ;  /* 0x00000000faf42fae */ /* 0x0009e2000b901d4c */
[C---:B------:R-:W-:Y:S03]  /*2d20*/  HMMA.16816.F32 R24, R164.reuse, R178, R24 ;  /* 0x000000b2a418723c */ /* 0x040fe60000001818 */
[C---:B------:R-:W-:Y:S02]  /*2d30*/  ISETP.GT.AND P2, PT, R236.reuse, -0x2, PT ;  /* 0xfffffffeec00780c */ /* 0x040fe40003f44270 */
[----:B-1----:R-:W-:Y:S01]  /*2d40*/  VIADD R233, R236, 0xffffffff ;  /* 0xffffffffece97836 */ /* 0x002fe20000000000 */
[C---:B------:R-:W-:Y:S01]  /*2d50*/  HMMA.16816.F32 R28, R164.reuse, R180, R28 ;  /* 0x000000b4a41c723c */ /* 0x040fe2000000181c */
[----:B------:R4:W-:Y:S03]  /*2d60*/  @P1 LDGSTS.E.BYPASS.LTC128B.128 [R244+0x80], desc[UR12][R250.64+0x80] ;  /* 0x00080080faf41fae */ /* 0x0009e6000b901d4c */
[----:B------:R-:W-:Y:S01]  /*2d70*/  ISETP.NE.AND P0, PT, R233, RZ, PT ;  /* 0x000000ffe900720c */ /* 0x000fe20003f05270 */
[----:B------:R-:W-:Y:S01]  /*2d80*/  IMAD.MOV.U32 R236, RZ, RZ, R233 ;  /* 0x000000ffffec7224 */ /* 0x000fe200078e00e9 */
[-C--:B------:R-:W-:Y:S03]  /*2d90*/  HMMA.16816.F32 R32, R164, R182.reuse, R32 ;  /* 0x000000b6a420723c */ /* 0x080fe60000001820 */
[----:B------:R-:W0:Y:S02]  /*2da0*/  LDGDEPBAR ;  /* 0x00000000000079af */ /* 0x000e240000000000 */
[----:B------:R-:W-:Y:S01]  /*2db0*/  SEL R239, R239, RZ, P0 ;  /* 0x000000ffefef7207 */ /* 0x000fe20000000000 */
[C---:B------:R-:W-:Y:S05]  /*2dc0*/  HMMA.16816.F32 R36, R184.reuse, R182, R36 ;  /* 0x000000b6b824723c */ /* 0x040fea0000001824 */
[----:B---3--:R-:W-:Y:S01]  /*2dd0*/  LEA R240, R225, UR15, 0x4 ;  /* 0x0000000fe1f07c11 */ /* 0x008fe2000f8e20ff */
[C---:B------:R-:W-:Y:S05]  /*2de0*/  HMMA.16816.F32 R40, R184.reuse, R180, R40 ;  /* 0x000000b4b828723c */ /* 0x040fea0000001828 */
[----:B------:R-:W-:Y:S01]  /*2df0*/  SEL R238, R238, RZ, P0 ;  /* 0x000000ffeeee7207 */ /* 0x000fe20000000000 */
[C---:B------:R-:W-:Y:S05]  /*2e00*/  HMMA.16816.F32 R44, R184.reuse, R178, R44 ;  /* 0x000000b2b82c723c */ /* 0x040fea000000182c */
[----:B------:R-:W-:Y:S01]  /*2e10*/  IADD3 R234, P1, R234, 0x40, RZ ;  /* 0x00000040eaea7810 */ /* 0x000fe20007f3e0ff */
[C---:B------:R-:W-:Y:S05]  /*2e20*/  HMMA.16816.F32 R48, R184.reuse, R176, R48 ;  /* 0x000000b0b830723c */ /* 0x040fea0000001830 */
[C---:B------:R-:W-:Y:S01]  /*2e30*/  LEA R232, P0, R228.reuse, R232, 0x6 ;  /* 0x000000e8e4e87211 */ /* 0x040fe200078030ff */
[C---:B------:R-:W-:Y:S01]  /*2e40*/  HMMA.16816.F32 R52, R184.reuse, R174, R52 ;  /* 0x000000aeb834723c */ /* 0x040fe20000001834 */
[----:B------:R-:W-:Y:S04]  /*2e50*/  DEPBAR.LE SB0, 0x2 ;  /* 0x000080800000791a */ /* 0x000fe80000000000 */
[----:B------:R-:W-:Y:S01]  /*2e60*/  BAR.SYNC.DEFER_BLOCKING 0x0 ;  /* 0x0000000000007b1d */ /* 0x000fe20000010000 */
[C---:B------:R-:W-:Y:S05]  /*2e70*/  HMMA.16816.F32 R56, R184.reuse, R172, R56 ;  /* 0x000000acb838723c */ /* 0x040fea0000001838 */
[----:B------:R-:W-:Y:S01]  /*2e80*/  IMAD.X R235, RZ, RZ, R235, P1 ;  /* 0x000000ffffeb7224 */ /* 0x000fe200008e06eb */
[C---:B------:R-:W-:Y:S05]  /*2e90*/  HMMA.16816.F32 R60, R184.reuse, R170, R60 ;  /* 0x000000aab83c723c */ /* 0x040fea000000183c */
[----:B------:R-:W-:Y:S01]  /*2ea0*/  LEA.HI.X R227, R228, R227, R229, 0x6, P0 ;  /* 0x000000e3e4e37211 */ /* 0x000fe200000f34e5 */
[-C--:B------:R-:W-:Y:S06]  /*2eb0*/  HMMA.16816.F32 R64, R184, R168.reuse, R64 ;  /* 0x000000a8b840723c */ /* 0x080fec0000001840 */
[C---:B--2---:R-:W-:Y:S01]  /*2ec0*/  HMMA.16816.F32 R68, R188.reuse, R168, R68 ;  /* 0x000000a8bc44723c */ /* 0x044fe20000001844 */
[----:B------:R4:W1:Y:S05]  /*2ed0*/  LDSM.16.M88.4 R132, [R240] ;  /* 0x00000000f084783b */ /* 0x00086a0000000200 */
[C---:B------:R-:W-:Y:S06]  /*2ee0*/  HMMA.16816.F32 R72, R188.reuse, R170, R72 ;  /* 0x000000aabc48723c */ /* 0x040fec0000001848 */
[C---:B------:R-:W-:Y:S01]  /*2ef0*/  HMMA.16816.F32 R76, R188.reuse, R172, R76 ;  /* 0x000000acbc4c723c */ /* 0x040fe2000000184c */
[----:B------:R4:W1:Y:S05]  /*2f00*/  LDSM.16.M88.4 R152, [R240+0x1000] ;  /* 0x00100000f098783b */ /* 0x00086a0000000200 */
[C---:B------:R-:W-:Y:S03]  /*2f10*/  HMMA.16816.F32 R80, R188.reuse, R174, R80 ;  /* 0x000000aebc50723c */ /* 0x040fe60000001850 */
[----:B------:R4:W1:Y:S03]  /*2f20*/  LDSM.16.M88.4 R156, [R240+0x2000] ;  /* 0x00200000f09c783b */ /* 0x0008660000000200 */
[C---:B------:R-:W-:Y:S05]  /*2f30*/  HMMA.16816.F32 R84, R188.reuse, R176, R84 ;  /* 0x000000b0bc54723c */ /* 0x040fea0000001854 */
[----:B------:R4:W1:Y:S01]  /*2f40*/  LDSM.16.M88.4 R160, [R240+0x3000] ;  /* 0x00300000f0a0783b */ /* 0x0008620000000200 */
[C---:B------:R-:W-:Y:S06]  /*2f50*/  HMMA.16816.F32 R88, R188.reuse, R178, R88 ;  /* 0x000000b2bc58723c */ /* 0x040fec0000001858 */
[C---:B------:R-:W-:Y:S01]  /*2f60*/  HMMA.16816.F32 R92, R188.reuse, R180, R92 ;  /* 0x000000b4bc5c723c */ /* 0x040fe2000000185c */
[----:B------:R4:W1:Y:S05]  /*2f70*/  LDSM.16.MT88.4 R136, [R2+UR14] ;  /* 0x0000000e0288783b */ /* 0x00086a0008004200 */
[-C--:B------:R-:W-:Y:S03]  /*2f80*/  HMMA.16816.F32 R96, R188, R182.reuse, R96 ;  /* 0x000000b6bc60723c */ /* 0x080fe60000001860 */
[----:B------:R4:W1:Y:S03]  /*2f90*/  LDSM.16.MT88.4 R140, [R3+UR14] ;  /* 0x0000000e038c783b */ /* 0x0008660008004200 */
[C---:B------:R-:W-:Y:S05]  /*2fa0*/  HMMA.16816.F32 R100, R192.reuse, R182, R100 ;  /* 0x000000b6c064723c */ /* 0x040fea0000001864 */
[----:B------:R4:W1:Y:S01]  /*2fb0*/  LDSM.16.MT88.4 R144, [R196+UR14] ;  /* 0x0000000ec490783b */ /* 0x0008620008004200 */
[C---:B------:R-:W-:Y:S06]  /*2fc0*/  HMMA.16816.F32 R104, R192.reuse, R180, R104 ;  /* 0x000000b4c068723c */ /* 0x040fec0000001868 */
[C---:B------:R-:W-:Y:S01]  /*2fd0*/  HMMA.16816.F32 R108, R192.reuse, R178, R108 ;  /* 0x000000b2c06c723c */ /* 0x040fe2000000186c */
[----:B------:R4:W1:Y:S05]  /*2fe0*/  LDSM.16.MT88.4 R148, [R197+UR14] ;  /* 0x0000000ec594783b */ /* 0x00086a0008004200 */
[C---:B------:R-:W-:Y:S06]  /*2ff0*/  HMMA.16816.F32 R112, R192.reuse, R176, R112 ;  /* 0x000000b0c070723c */ /* 0x040fec0000001870 */
[C---:B------:R-:W-:Y:S06]  /*3000*/  HMMA.16816.F32 R116, R192.reuse, R174, R116 ;  /* 0x000000aec074723c */ /* 0x040fec0000001874 */
[C---:B------:R-:W-:Y:S06]  /*3010*/  HMMA.16816.F32 R120, R192.reuse, R172, R120 ;  /* 0x000000acc078723c */ /* 0x040fec0000001878 */
[C---:B------:R-:W-:Y:S06]  /*3020*/  HMMA.16816.F32 R124, R192.reuse, R170, R124 ;  /* 0x000000aac07c723c */ /* 0x040fec000000187c */
[----:B------:R-:W-:Y:S01]  /*3030*/  HMMA.16816.F32 R128, R192, R168, R128 ;  /* 0x000000a8c080723c */ /* 0x000fe20000001880 */
[----:B------:R-:W-:Y:S11]  /*3040*/  @P2 BRA `(.L_x_260) ;  /* 0xfffffff400882947 */ /* 0x000ff6000383ffff */
.L_x_259:
        /* <DEDUP_REMOVED lines=8> */
[----:B----4-:R-:W2:Y:S02]  /*30d0*/  LDC.64 R2, c[0x0][0x250] ;  /* 0x00009400ff027b82 */ /* 0x010ea40000000a00 */
[----:B--2---:R-:W2:Y:S02]  /*30e0*/  LDG.E.64 R2, desc[UR12][R2.64] ;  /* 0x0000000c02027981 */ /* 0x004ea4000c1e1b00 */
[----:B--2---:R-:W-:-:S04]  /*30f0*/  ISETP.NE.U32.AND P0, PT, R2, RZ, PT ;  /* 0x000000ff0200720c */ /* 0x004fc80003f05070 */
[----:B------:R-:W-:-:S13]  /*3100*/  ISETP.NE.AND.EX P0, PT, R3, RZ, PT, P0 ;  /* 0x000000ff0300720c */ /* 0x000fda0003f05300 */
[----:B------:R-:W-:Y:S05]  /*3110*/  @!P0 BRA `(.L_x_261) ;  /* 0x0000000000088947 */ /* 0x000fea0003800000 */
[----:B------:R2:W5:Y:S01]  /*3120*/  LD.E R0, desc[UR12][R2.64] ;  /* 0x0000000c02007980 */ /* 0x000562000c101900 */
[----:B------:R-:W-:Y:S05]  /*3130*/  BRA `(.L_x_262) ;  /* 0x0000000000207947 */ /* 0x000fea0003800000 */
.L_x_261:
[----:B------:R-:W-:Y:S02]  /*3140*/  ULDC.64 UR4, c[0x0][0x240] ;  /* 0x0000900000047ab9 */ /* 0x000fe40000000a00 */
[----:B------:R-:W-:-:S04]  /*3150*/  ISETP.NE.U32.AND P0, PT, RZ, UR4, PT ;  /* 0x00000004ff007c0c */ /* 0x000fc8000bf05070 */
[----:B------:R-:W-:-:S13]  /*3160*/  ISETP.NE.AND.EX P0, PT, RZ, UR5, PT, P0 ;  /* 0x00000005ff007c0c */ /* 0x000fda000bf05300 */
[----:B------:R-:W-:Y:S05]  /*3170*/  @!P0 BRA `(.L_x_263) ;  /* 0x00000000000c8947 */ /* 0x000fea0003800000 */
[----:B----4-:R-:W2:Y:S02]  /*3180*/  LDC.64 R2, c[0x0][0x240] ;  /* 0x00009000ff027b82 */ /* 0x010ea40000000a00 */
[----:B--2---:R3:W5:Y:S01]  /*3190*/  LDG.E R0, desc[UR12][R2.64] ;  /* 0x0000000c02007981 */ /* 0x004762000c1e1900 */
[----:B------:R-:W-:Y:S05]  /*31a0*/  BRA `(.L_x_262) ;  /* 0x0000000000047947 */ /* 0x000fea0003800000 */
.L_x_263:
[----:B------:R-:W2:Y:S02]  /*31b0*/  LDC R0, c[0x0][0x238] ;  /* 0x00008e00ff007b82 */ /* 0x000ea40000000800 */
.L_x_262:
[----:B------:R-:W-:Y:S02]  /*31c0*/  ULDC.64 UR4, c[0x0][0x258] ;  /* 0x0000960000047ab9 */ /* 0x000fe40000000a00 */
[----:B------:R-:W-:-:S04]  /*31d0*/  ISETP.NE.U32.AND P0, PT, RZ, UR4, PT ;  /* 0x00000004ff007c0c */ /* 0x000fc8000bf05070 */
[----:B------:R-:W-:-:S13]  /*31e0*/  ISETP.NE.AND.EX P0, PT, RZ, UR5, PT, P0 ;  /* 0x00000005ff007c0c */ /* 0x000fda000bf05300 */
[----:B------:R-:W-:Y:S05]  /*31f0*/  @!P0 BRA `(.L_x_264) ;  /* 0x00000000001c8947 */ /* 0x000fea0003800000 */
[----:B--234-:R-:W2:Y:S02]  /*3200*/  LDC.64 R2, c[0x0][0x258] ;  /* 0x00009600ff027b82 */ /* 0x01cea40000000a00 */
[----:B--2---:R-:W2:Y:S02]  /*3210*/  LDG.E.64 R2, desc[UR12][R2.64] ;  /* 0x0000000c02027981 */ /* 0x004ea4000c1e1b00 */
[----:B--2---:R-:W-:-:S04]  /*3220*/  ISETP.NE.U32.AND P0, PT, R2, RZ, PT ;  /* 0x000000ff0200720c */ /* 0x004fc80003f05070 */
[----:B------:R-:W-:-:S13]  /*3230*/  ISETP.NE.AND.EX P0, PT, R3, RZ, PT, P0 ;  /* 0x000000ff0300720c */ /* 0x000fda0003f05300 */
[----:B------:R-:W-:Y:S05]  /*3240*/  @!P0 BRA `(.L_x_264) ;  /* 0x0000000000088947 */ /* 0x000fea0003800000 */
[----:B-1----:R1:W5:Y:S01]  /*3250*/  LD.E R157, desc[UR12][R2.64] ;  /* 0x0000000c029d7980 */ /* 0x002362000c101900 */
[----:B------:R-:W-:Y:S05]  /*3260*/  BRA `(.L_x_265) ;  /* 0x0000000000207947 */ /* 0x000fea0003800000 */
.L_x_264:
[----:B------:R-:W-:Y:S02]  /*3270*/  ULDC.64 UR4, c[0x0][0x248] ;  /* 0x0000920000047ab9 */ /* 0x000fe40000000a00 */
[----:B------:R-:W-:-:S04]  /*3280*/  ISETP.NE.U32.AND P0, PT, RZ, UR4, PT ;  /* 0x00000004ff007c0c */ /* 0x000fc8000bf05070 */
[----:B------:R-:W-:-:S13]  /*3290*/  ISETP.NE.AND.EX P0, PT, RZ, UR5, PT, P0 ;  /* 0x00000005ff007c0c */ /* 0x000fda000bf05300 */
[----:B------:R-:W-:Y:S05]  /*32a0*/  @!P0 BRA `(.L_x_266) ;  /* 0x00000000000c8947 */ /* 0x000fea0003800000 */
[----:B--234-:R-:W1:Y:S02]  /*32b0*/  LDC.64 R2, c[0x0][0x248] ;  /* 0x00009200ff027b82 */ /* 0x01ce640000000a00 */
[----:B-1----:R2:W5:Y:S01]  /*32c0*/  LDG.E R157, desc[UR12][R2.64] ;  /* 0x0000000c029d7981 */ /* 0x002562000c1e1900 */
[----:B------:R-:W-:Y:S05]  /*32d0*/  BRA `(.L_x_265) ;  /* 0x0000000000047947 */ /* 0x000fea0003800000 */
.L_x_266:
[----:B-1----:R-:W1:Y:S02]  /*32e0*/  LDC R157, c[0x0][0x23c] ;  /* 0x00008f00ff9d7b82 */ /* 0x002e640000000800 */
.L_x_265:
[----:B------:R-:W3:Y:S08]  /*32f0*/  LDC.64 R162, c[0x0][0x298] ;  /* 0x0000a600ffa27b82 */ /* 0x000ef00000000a00 */
[----:B------:R-:W4:Y:S08]  /*3300*/  LDC.64 R142, c[0x0][0x290] ;  /* 0x0000a400ff8e7b82 */ /* 0x000f300000000a00 */
[----:B------:R-:W2:Y:S08]  /*3310*/  LDC.64 R136, c[0x0][0x278] ;  /* 0x00009e00ff887b82 */ /* 0x000eb00000000a00 */
[----:B------:R-:W1:Y:S01]  /*3320*/  LDC.64 R144, c[0x0][0x270] ;  /* 0x00009c00ff907b82 */ /* 0x000e620000000a00 */
[----:B---3--:R-:W-:-:S06]  /*3330*/  IMAD.WIDE R162, R202, 0x8, R162 ;  /* 0x00000008caa27825 */ /* 0x008fcc00078e02a2 */
[----:B------:R-:W3:Y:S01]  /*3340*/  LDG.E.64 R162, desc[UR12][R162.64] ;  /* 0x0000000ca2a27981 */ /* 0x000ee2000c1e1b00 */
[----:B----4-:R-:W-:-:S06]  /*3350*/  IMAD.WIDE R142, R202, 0x8, R142 ;  /* 0x00000008ca8e7825 */ /* 0x010fcc00078e028e */
[----:B------:R-:W4:Y:S01]  /*3360*/  LDG.E.64 R142, desc[UR12][R142.64] ;  /* 0x0000000c8e8e7981 */ /* 0x000f22000c1e1b00 */
[----:B--2---:R-:W-:-:S06]  /*3370*/  IMAD.WIDE R136, R202, 0x8, R136 ;  /* 0x00000008ca887825 */ /* 0x004fcc00078e0288 */
[----:B------:R-:W2:Y:S01]  /*3380*/  LDG.E.64 R136, desc[UR12][R136.64] ;  /* 0x0000000c88887981 */ /* 0x000ea2000c1e1b00 */
[----:B-1----:R-:W-:-:S06]  /*3390*/  IMAD.WIDE R144, R202, 0x8, R144 ;  /* 0x00000008ca907825 */ /* 0x002fcc00078e0290 */
[----:B------:R-:W2:Y:S01]  /*33a0*/  LDG.E.64 R144, desc[UR12][R144.64] ;  /* 0x0000000c90907981 */ /* 0x000ea2000c1e1b00 */
[----:B------:R-:W-:Y:S02]  /*33b0*/  IMAD R133, R214, 0x8, R218 ;  /* 0x00000008d6857824 */ /* 0x000fe400078e02da */
[----:B------:R-:W-:Y:S02]  /*33c0*/  IMAD R3, R219, 0x80, R213 ;  /* 0x00000080db037824 */ /* 0x000fe400078e02d5 */
[----:B------:R-:W-:-:S03]  /*33d0*/  IMAD.WIDE R146, R133, 0x2, RZ ;  /* 0x0000000285927825 */ /* 0x000fc600078e02ff */
[----:B------:R-:W-:Y:S02]  /*33e0*/  SHF.R.S32.HI R141, RZ, 0x1f, R3 ;  /* 0x0000001fff8d7819 */ /* 0x000fe40000011403 */
[----:B------:R-:W-:Y:S02]  /*33f0*/  ISETP.GE.AND P4, PT, R133, R220, PT ;  /* 0x000000dc8500720c */ /* 0x000fe40003f86270 */
[----:B------:R-:W-:Y:S02]  /*3400*/  LOP3.LUT R133, R146, 0xfffffff0, RZ, 0xc0, !PT ;  /* 0xfffffff092857812 */ /* 0x000fe400078ec0ff */
[----:B------:R-:W-:Y:S01]  /*3410*/  LOP3.LUT R134, R147, 0x1fffffff, RZ, 0xc0, !PT ;  /* 0x1fffffff93867812 */ /* 0x000fe200078ec0ff */
[----:B------:R-:W-:Y:S01]  /*3420*/  ULEA UR8, UR10, UR8, 0x1 ;  /* 0x000000080a087291 */ /* 0x000fe2000f8e083f */
[C---:B------:R-:W-:Y:S02]  /*3430*/  LOP3.LUT R153, R200.reuse, 0x2, RZ, 0xc0, !PT ;  /* 0x00000002c8997812 */ /* 0x040fe400078ec0ff */
[----:B------:R-:W-:Y:S01]  /*3440*/  LOP3.LUT R151, R200, 0x2, RZ, 0xc, !PT ;  /* 0x00000002c8977812 */ /* 0x000fe200078e0cff */
[----:B------:R-:W-:Y:S01]  /*3450*/  UIMAD UR8, UR8, 0x11, UR9 ;  /* 0x00000011080878a4 */ /* 0x000fe2000f8e0209 */
[----:B------:R-:W-:-:S02]  /*3460*/  LOP3.LUT R2, R153, 0x1, R200, 0xf8, !PT ;  /* 0x0000000199027812 */ /* 0x000fc400078ef8c8 */
[----:B------:R-:W-:Y:S01]  /*3470*/  LOP3.LUT R132, R151, 0x1, R200, 0xf8, !PT ;  /* 0x0000000197847812 */ /* 0x000fe200078ef8c8 */
[----:B------:R-:W-:Y:S01]  /*3480*/  USHF.L.U32 UR8, UR8, 0x5, URZ ;  /* 0x0000000508087899 */ /* 0x000fe2000800063f */
[----:B------:R-:W-:Y:S01]  /*3490*/  BSSY B0, `(.L_x_267) ;  /* 0x0000468000007945 */ /* 0x000fe20003800000 */
[-C--:B---3--:R-:W-:Y:S02]  /*34a0*/  IMAD R135, R163, R3.reuse, RZ ;  /* 0x00000003a3877224 */ /* 0x088fe400078e02ff */
[----:B------:R-:W-:-:S04]  /*34b0*/  IMAD.WIDE.U32 R146, R162, R3, RZ ;  /* 0x00000003a2927225 */ /* 0x000fc800078e00ff */
[----:B------:R-:W-:Y:S02]  /*34c0*/  IMAD R135, R162, R141, R135 ;  /* 0x0000008da2877224 */ /* 0x000fe400078e0287 */
[----:B----4-:R-:W-:Y:S01]  /*34d0*/  IMAD R139, R143, R3, RZ ;  /* 0x000000038f8b7224 */ /* 0x010fe200078e02ff */
[----:B------:R-:W-:Y:S01]  /*34e0*/  LEA R160, P0, R146, R133, 0x1 ;  /* 0x0000008592a07211 */ /* 0x000fe200078008ff */
[----:B------:R-:W-:Y:S02]  /*34f0*/  IMAD.IADD R135, R147, 0x1, R135 ;  /* 0x0000000193877824 */ /* 0x000fe400078e0287 */
[----:B------:R-:W-:Y:S01]  /*3500*/  IMAD R139, R142, R141, R139 ;  /* 0x0000008d8e8b7224 */ /* 0x000fe200078e028b */
[----:B------:R-:W-:Y:S01]  /*3510*/  LOP3.LUT R141, R200, 0x1f, RZ, 0xc0, !PT ;  /* 0x0000001fc88d7812 */ /* 0x000fe200078ec0ff */
[----:B------:R-:W-:Y:S01]  /*3520*/  IMAD.WIDE.U32 R148, R142, R3, RZ ;  /* 0x000000038e947225 */ /* 0x000fe200078e00ff */
[----:B------:R-:W-:Y:S02]  /*3530*/  LEA.HI.X R135, R146, R134, R135, 0x1, P0 ;  /* 0x0000008692877211 */ /* 0x000fe400000f0c87 */
[----:B------:R-:W-:-:S02]  /*3540*/  SHF.R.U32.HI R141, RZ, 0x2, R141 ;  /* 0x00000002ff8d7819 */ /* 0x000fc4000001168d */
[----:B--2---:R-:W-:Y:S01]  /*3550*/  IADD3 R160, P2, R136, R160, RZ ;  /* 0x000000a088a07210 */ /* 0x004fe20007f5e0ff */
[----:B------:R-:W-:Y:S02]  /*3560*/  IMAD.IADD R139, R149, 0x1, R139 ;  /* 0x00000001958b7824 */ /* 0x000fe400078e028b */
[----:B------:R-:W-:Y:S01]  /*3570*/  IMAD R141, R141, 0x44, RZ ;  /* 0x000000448d8d7824 */ /* 0x000fe200078e02ff */
[C---:B------:R-:W-:Y:S01]  /*3580*/  LEA R168, P1, R148.reuse, R133, 0x1 ;  /* 0x0000008594a87211 */ /* 0x040fe200078208ff */
[----:B------:R-:W-:Y:S01]  /*3590*/  IMAD.X R161, R137, 0x1, R135, P2 ;  /* 0x0000000189a17824 */ /* 0x000fe200010e0687 */
[----:B-----5:R-:W-:Y:S02]  /*35a0*/  FSETP.NEU.AND P2, PT, R157, RZ, PT ;  /* 0x000000ff9d00720b */ /* 0x020fe40003f4d000 */
[----:B------:R-:W-:Y:S02]  /*35b0*/  LOP3.LUT R133, R141, R2, RZ, 0xfc, !PT ;  /* 0x000000028d857212 */ /* 0x000fe400078efcff */
[----:B------:R-:W-:-:S02]  /*35c0*/  LEA.HI.X R2, R148, R134, R139, 0x1, P1 ;  /* 0x0000008694027211 */ /* 0x000fc400008f0c8b */
[C---:B------:R-:W-:Y:S02]  /*35d0*/  IADD3 R168, P3, R144.reuse, R168, RZ ;  /* 0x000000a890a87210 */ /* 0x040fe40007f7e0ff */
[----:B------:R-:W-:Y:S01]  /*35e0*/  LOP3.LUT R132, R141, R132, RZ, 0xfc, !PT ;  /* 0x000000848d847212 */ /* 0x000fe200078efcff */
[----:B------:R-:W-:Y:S02]  /*35f0*/  VIADD R133, R133, UR8 ;  /* 0x0000000885857c36 */ /* 0x000fe40008000000 */
[C---:B------:R-:W-:Y:S01]  /*3600*/  IMAD.X R169, R145.reuse, 0x1, R2, P3 ;  /* 0x0000000191a97824 */ /* 0x040fe200018e0602 */
[----:B------:R-:W-:Y:S01]  /*3610*/  ISETP.NE.U32.AND P1, PT, R144, RZ, PT ;  /* 0x000000ff9000720c */ /* 0x000fe20003f25070 */
[----:B------:R-:W-:Y:S01]  /*3620*/  VIADD R2, R132, UR8 ;  /* 0x0000000884027c36 */ /* 0x000fe20008000000 */
[----:B------:R-:W-:Y:S01]  /*3630*/  ISETP.NE.U32.AND P0, PT, R136, RZ, PT ;  /* 0x000000ff8800720c */ /* 0x000fe20003f05070 */
[----:B------:R-:W-:Y:S01]  /*3640*/  IMAD.SHL.U32 R165, R162, 0x4, RZ ;  /* 0x00000004a2a57824 */ /* 0x000fe200078e00ff */
[----:B------:R-:W-:-:S02]  /*3650*/  ISETP.NE.AND.EX P1, PT, R145, RZ, !P4, P1 ;  /* 0x000000ff9100720c */ /* 0x000fc40006725310 */
[----:B------:R-:W-:Y:S02]  /*3660*/  ISETP.NE.AND.EX P0, PT, R137, RZ, !P4, P0 ;  /* 0x000000ff8900720c */ /* 0x000fe40006705300 */
[----:B------:R-:W-:Y:S02]  /*3670*/  SHF.L.U64.HI R159, R162, 0x2, R163 ;  /* 0x00000002a29f7819 */ /* 0x000fe400000102a3 */
[----:B------:R-:W-:Y:S02]  /*3680*/  LEA R156, R133, UR6, 0x3 ;  /* 0x00000006859c7c11 */ /* 0x000fe4000f8e18ff */
[----:B------:R-:W-:Y:S01]  /*3690*/  LEA R2, R2, UR6, 0x3 ;  /* 0x0000000602027c11 */ /* 0x000fe2000f8e18ff */
[----:B------:R-:W-:Y:S06]  /*36a0*/  @!P2 BRA `(.L_x_268) ;  /* 0x0000002c0014a947 */ /* 0x000fec0003800000 */
[----:B------:R-:W-:Y:S02]  /*36b0*/  ISETP.LT.AND P2, PT, R3, R198, P1 ;  /* 0x000000c60300720c */ /* 0x000fe40000f41270 */
[----:B------:R-:W-:Y:S02]  /*36c0*/  CS2R R136, SRZ ;  /* 0x0000000000887805 */ /* 0x000fe4000001ff00 */
[----:B------:R-:W-:-:S09]  /*36d0*/  CS2R R138, SRZ ;  /* 0x00000000008a7805 */ /* 0x000fd2000001ff00 */
[----:B------:R-:W2:Y:S01]  /*36e0*/  @P2 LDG.E.LTC128B.128 R136, desc[UR12][R168.64] ;  /* 0x0000000ca8882981 */ /* 0x000ea2000c1e1d20 */
[----:B------:R-:W-:Y:S02]  /*36f0*/  IADD3 R141, R3, 0x2, RZ ;  /* 0x00000002038d7810 */ /* 0x000fe40007ffe0ff */
[----:B------:R-:W-:Y:S02]  /*3700*/  CS2R R132, SRZ ;  /* 0x0000000000847805 */ /* 0x000fe4000001ff00 */
[C---:B------:R-:W-:Y:S02]  /*3710*/  LEA R166, P2, R142.reuse, R168, 0x2 ;  /* 0x000000a88ea67211 */ /* 0x040fe400078410ff */
[----:B------:R-:W-:Y:S02]  /*3720*/  CS2R R134, SRZ ;  /* 0x0000000000867805 */ /* 0x000fe4000001ff00 */
[----:B------:R-:W-:Y:S02]  /*3730*/  ISETP.LT.AND P3, PT, R141, R198, P1 ;  /* 0x000000c68d00720c */ /* 0x000fe40000f61270 */
[----:B------:R-:W-:-:S11]  /*3740*/  LEA.HI.X R167, R142, R169, R143, 0x2, P2 ;  /* 0x000000a98ea77211 */ /* 0x000fd600010f148f */
[----:B------:R-:W3:Y:S01]  /*3750*/  @P3 LDG.E.LTC128B.128 R132, desc[UR12][R166.64] ;  /* 0x0000000ca6843981 */ /* 0x000ee2000c1e1d20 */
[----:B------:R-:W-:Y:S01]  /*3760*/  SHF.L.U64.HI R158, R142, 0x4, R143 ;  /* 0x000000048e9e7819 */ /* 0x000fe2000001028f */
[----:B------:R-:W-:Y:S01]  /*3770*/  BAR.SYNC.DEFER_BLOCKING 0x0 ;  /* 0x0000000000007b1d */ /* 0x000fe20000010000 */
[-C--:B------:R-:W-:Y:S02]  /*3780*/  ISETP.LT.AND P5, PT, R141, R198.reuse, P0 ;  /* 0x000000c68d00720c */ /* 0x080fe400007a1270 */
[----:B------:R-:W-:-:S03]  /*3790*/  ISETP.LT.AND P6, PT, R3, R198, P0 ;  /* 0x000000c60300720c */ /* 0x000fc600007c1270 */
        /* <DEDUP_REMOVED lines=9> */
[----:B-1----:R-:W-:-:S05]  /*3830*/  SHF.L.U32 R20, R142, 0x4, RZ ;  /* 0x000000048e147819 */ /* 0x002fca00000006ff */
[----:B------:R-:W1:Y:S04]  /*3840*/  LDS.128 R152, [R205] ;  /* 0x00000000cd987984 */ /* 0x000e680000000c00 */
[----:B------:R-:W4:Y:S04]  /*3850*/  LDS.128 R148, [R204] ;  /* 0x00000000cc947984 */ /* 0x000f280000000c00 */
[----:B------:R-:W5:Y:S01]  /*3860*/  LDS.128 R144, [R205+0x440] ;  /* 0x00044000cd907984 */ /* 0x000f620000000c00 */
[--C-:B--2---:R-:W-:Y:S02]  /*3870*/  HADD2.F32 R140, -RZ, R136.reuse.H0_H0 ;  /* 0x20000088ff8c7230 */ /* 0x104fe40000004100 */
[----:B------:R-:W-:-:S02]  /*3880*/  HADD2.F32 R8, -RZ, R136.H1_H1 ;  /* 0x30000088ff087230 */ /* 0x000fc40000004100 */
[----:B------:R-:W-:Y:S02]  /*3890*/  HADD2.F32 R4, -RZ, R137.H0_H0 ;  /* 0x20000089ff047230 */ /* 0x000fe40000004100 */
[-C--:B------:R-:W-:Y:S01]  /*38a0*/  FMUL R5, R140, R157.reuse ;  /* 0x0000009d8c057220 */ /* 0x080fe20000400000 */
[--C-:B------:R-:W-:Y:S01]  /*38b0*/  HADD2.F32 R16, -RZ, R138.reuse.H0_H0 ;  /* 0x2000008aff107230 */ /* 0x100fe20000004100 */
[----:B------:R-:W2:Y:S01]  /*38c0*/  LDS.128 R140, [R204+0x440] ;  /* 0x00044000cc8c7984 */ /* 0x000ea20000000c00 */
[-C--:B------:R-:W-:Y:S01]  /*38d0*/  FMUL R8, R8, R157.reuse ;  /* 0x0000009d08087220 */ /* 0x080fe20000400000 */
[-C--:B-1----:R-:W-:Y:S01]  /*38e0*/  FFMA R152, R152, R0.reuse, R5 ;  /* 0x0000000098987223 */ /* 0x082fe20000000005 */
[----:B------:R-:W-:Y:S01]  /*38f0*/  FMUL R5, R4, R157 ;  /* 0x0000009d04057220 */ /* 0x000fe20000400000 */
[----:B------:R-:W-:Y:S02]  /*3900*/  HADD2.F32 R4, -RZ, R139.H0_H0 ;  /* 0x2000008bff047230 */ /* 0x000fe40000004100 */
[----:B------:R-:W-:Y:S01]  /*3910*/  FFMA R153, R153, R0, R8 ;  /* 0x0000000099997223 */ /* 0x000fe20000000008 */
[----:B------:R-:W-:-:S02]  /*3920*/  HADD2.F32 R8, -RZ, R138.H1_H1 ;  /* 0x3000008aff087230 */ /* 0x000fc40000004100 */
[-C--:B------:R-:W-:Y:S01]  /*3930*/  FFMA R154, R154, R0.reuse, R5 ;  /* 0x000000009a9a7223 */ /* 0x080fe20000000005 */
[-C--:B------:R-:W-:Y:S01]  /*3940*/  FMUL R5, R16, R157.reuse ;  /* 0x0000009d10057220 */ /* 0x080fe20000400000 */
[----:B------:R-:W-:Y:S02]  /*3950*/  HADD2.F32 R12, -RZ, R137.H1_H1 ;  /* 0x30000089ff0c7230 */ /* 0x000fe40000004100 */
[-C--:B------:R-:W-:Y:S01]  /*3960*/  FMUL R8, R8, R157.reuse ;  /* 0x0000009d08087220 */ /* 0x080fe20000400000 */
[-C--:B----4-:R-:W-:Y:S01]  /*3970*/  FFMA R148, R148, R0.reuse, R5 ;  /* 0x0000000094947223 */ /* 0x090fe20000000005 */
[----:B------:R-:W-:Y:S01]  /*3980*/  FMUL R5, R4, R157 ;  /* 0x0000009d04057220 */ /* 0x000fe20000400000 */
[----:B---3--:R-:W-:Y:S02]  /*3990*/  HADD2.F32 R4, -RZ, R132.H1_H1 ;  /* 0x30000084ff047230 */ /* 0x008fe40000004100 */
[----:B------:R-:W-:Y:S01]  /*39a0*/  FFMA R149, R149, R0, R8 ;  /* 0x0000000095957223 */ /* 0x000fe20000000008 */
[----:B------:R-:W-:-:S02]  /*39b0*/  HADD2.F32 R8, -RZ, R133.H0_H0 ;  /* 0x20000085ff087230 */ /* 0x000fc40000004100 */
[-C--:B------:R-:W-:Y:S01]  /*39c0*/  FMUL R12, R12, R157.reuse ;  /* 0x0000009d0c0c7220 */ /* 0x080fe20000400000 */
[----:B------:R-:W-:Y:S02]  /*39d0*/  HADD2.F32 R16, -RZ, R139.H1_H1 ;  /* 0x3000008bff107230 */ /* 0x000fe40000004100 */
[-C--:B------:R-:W-:Y:S01]  /*39e0*/  FFMA R150, R150, R0.reuse, R5 ;  /* 0x0000000096967223 */ /* 0x080fe20000000005 */
[-C--:B------:R-:W-:Y:S01]  /*39f0*/  FMUL R4, R4, R157.reuse ;  /* 0x0000009d04047220 */ /* 0x080fe20000400000 */
[-C--:B------:R-:W-:Y:S01]  /*3a00*/  FMUL R5, R8, R157.reuse ;  /* 0x0000009d08057220 */ /* 0x080fe20000400000 */
[----:B------:R-:W-:Y:S02]  /*3a10*/  HADD2.F32 R28, -RZ, R134.H0_H0 ;  /* 0x20000086ff1c7230 */ /* 0x000fe40000004100 */
[----:B------:R-:W-:Y:S01]  /*3a20*/  FFMA R155, R155, R0, R12 ;  /* 0x000000009b9b7223 */ /* 0x000fe2000000000c */
[----:B------:R-:W-:Y:S01]  /*3a30*/  FMUL R16, R16, R157 ;  /* 0x0000009d10107220 */ /* 0x000fe20000400000 */
[----:B------:R-:W-:-:S02]  /*3a40*/  HADD2.F32 R12, -RZ, R132.H0_H0 ;  /* 0x20000084ff0c7230 */ /* 0x000fc40000004100 */
[-C--:B-----5:R-:W-:Y:S01]  /*3a50*/  FFMA R17, R145, R0.reuse, R4 ;  /* 0x0000000091117223 */ /* 0x0a0fe20000000004 */
[----:B------:R-:W-:Y:S02]  /*3a60*/  HADD2.F32 R8, -RZ, R135.H0_H0 ;  /* 0x20000087ff087230 */ /* 0x000fe40000004100 */
[-C--:B------:R-:W-:Y:S01]  /*3a70*/  FFMA R4, R146, R0.reuse, R5 ;  /* 0x0000000092047223 */ /* 0x080fe20000000005 */
[----:B------:R-:W-:Y:S01]  /*3a80*/  FFMA R151, R151, R0, R16 ;  /* 0x0000000097977223 */ /* 0x000fe20000000010 */
[-C--:B------:R-:W-:Y:S01]  /*3a90*/  FMUL R5, R28, R157.reuse ;  /* 0x0000009d1c057220 */ /* 0x080fe20000400000 */
[----:B------:R-:W-:Y:S02]  /*3aa0*/  HADD2.F32 R16, -RZ, R134.H1_H1 ;  /* 0x30000086ff107230 */ /* 0x000fe40000004100 */
[-C--:B------:R-:W-:Y:S01]  /*3ab0*/  FMUL R9, R12, R157.reuse ;  /* 0x0000009d0c097220 */ /* 0x080fe20000400000 */
[----:B------:R-:W-:Y:S02]  /*3ac0*/  HADD2.F32 R32, -RZ, R133.H1_H1 ;  /* 0x30000085ff207230 */ /* 0x000fe40000004100 */
[----:B------:R-:W-:Y:S01]  /*3ad0*/  FMUL R21, R8, R157 ;  /* 0x0000009d08157220 */ /* 0x000fe20000400000 */
[----:B------:R-:W-:-:S02]  /*3ae0*/  HADD2.F32 R24, -RZ, R135.H1_H1 ;  /* 0x30000087ff187230 */ /* 0x000fc40000004100 */
[----:B------:R-:W-:Y:S01]  /*3af0*/  FFMA R12, R144, R0, R9 ;  /* 0x00000000900c7223 */ /* 0x000fe20000000009 */
[-C--:B------:R-:W-:Y:S01]  /*3b00*/  FMUL R16, R16, R157.reuse ;  /* 0x0000009d10107220 */ /* 0x080fe20000400000 */
[-C--:B------:R-:W-:Y:S01]  /*3b10*/  FMUL R32, R32, R157.reuse ;  /* 0x0000009d20207220 */ /* 0x080fe20000400000 */
[----:B------:R-:W-:Y:S01]  /*3b20*/  F2FP.F16.F32.PACK_AB R144, R153, R152 ;  /* 0x000000989990723e */ /* 0x000fe200000000ff */
[-C--:B--2---:R-:W-:Y:S01]  /*3b30*/  FFMA R8, R140, R0.reuse, R5 ;  /* 0x000000008c087223 */ /* 0x084fe20000000005 */
[----:B------:R-:W-:Y:S01]  /*3b40*/  IADD3 R5, R3, 0x8, RZ ;  /* 0x0000000803057810 */ /* 0x000fe20007ffe0ff */
[----:B------:R-:W-:Y:S01]  /*3b50*/  FMUL R24, R24, R157 ;  /* 0x0000009d18187220 */ /* 0x000fe20000400000 */
[-C--:B------:R-:W-:Y:S01]  /*3b60*/  FFMA R13, R141, R0.reuse, R16 ;  /* 0x000000008d0d7223 */ /* 0x080fe20000000010 */
[----:B------:R-:W-:Y:S01]  /*3b70*/  FFMA R9, R147, R0, R32 ;  /* 0x0000000093097223 */ /* 0x000fe20000000020 */
[----:B------:R-:W-:Y:S01]  /*3b80*/  ISETP.LT.AND P4, PT, R5, R198, P1 ;  /* 0x000000c60500720c */ /* 0x000fe20000f81270 */
[-C--:B------:R-:W-:Y:S01]  /*3b90*/  FFMA R21, R142, R0.reuse, R21 ;  /* 0x000000008e157223 */ /* 0x080fe20000000015 */
[----:B------:R-:W-:Y:S01]  /*3ba0*/  FFMA R24, R143, R0, R24 ;  /* 0x000000008f187223 */ /* 0x000fe20000000018 */
[----:B------:R-:W-:-:S02]  /*3bb0*/  F2FP.F16.F32.PACK_AB R140, R17, R12 ;  /* 0x0000000c118c723e */ /* 0x000fc400000000ff */
[----:B------:R-:W-:Y:S02]  /*3bc0*/  IADD3 R12, P3, R160, R165, RZ ;  /* 0x000000a5a00c7210 */ /* 0x000fe40007f7e0ff */
[----:B------:R-:W-:Y:S02]  /*3bd0*/  IADD3 R16, P2, R20, R168, RZ ;  /* 0x000000a814107210 */ /* 0x000fe40007f5e0ff */
[----:B------:R-:W-:Y:S02]  /*3be0*/  F2FP.F16.F32.PACK_AB R145, R155, R154 ;  /* 0x0000009a9b91723e */ /* 0x000fe400000000ff */
[----:B------:R-:W-:Y:S02]  /*3bf0*/  F2FP.F16.F32.PACK_AB R146, R149, R148 ;  /* 0x000000949592723e */ /* 0x000fe400000000ff */
[----:B------:R-:W-:Y:S02]  /*3c00*/  F2FP.F16.F32.PACK_AB R147, R151, R150 ;  /* 0x000000969793723e */ /* 0x000fe400000000ff */
[----:B------:R-:W-:-:S02]  /*3c10*/  F2FP.F16.F32.PACK_AB R142, R13, R8 ;  /* 0x000000080d8e723e */ /* 0x000fc400000000ff */
[----:B------:R-:W-:Y:S01]  /*3c20*/  F2FP.F16.F32.PACK_AB R141, R9, R4 ;  /* 0x00000004098d723e */ /* 0x000fe200000000ff */
[----:B------:R-:W-:Y:S01]  /*3c30*/  @P6 STG.E.128 desc[UR12][R160.64], R144 ;  /* 0x00000090a0006986 */ /* 0x000fe2000c101d0c */
[----:B------:R-:W-:Y:S02]  /*3c40*/  IADD3.X R13, R161, R159, RZ, P3, !PT ;  /* 0x0000009fa10d7210 */ /* 0x000fe40001ffe4ff */
[----:B------:R-:W-:Y:S02]  /*3c50*/  F2FP.F16.F32.PACK_AB R143, R24, R21 ;  /* 0x00000015188f723e */ /* 0x000fe400000000ff */
[----:B------:R-:W-:-:S03]  /*3c60*/  IADD3.X R17, R158, R169, RZ, P2, !PT ;  /* 0x000000a99e117210 */ /* 0x000fc600017fe4ff */
[----:B------:R-:W-:Y:S04]  /*3c70*/  @P5 STG.E.128 desc[UR12][R12.64], R140 ;  /* 0x0000008c0c005986 */ /* 0x000fe8000c101d0c */
[----:B------:R-:W2:Y:S01]  /*3c80*/  @P4 LDG.E.LTC128B.128 R136, desc[UR12][R16.64] ;  /* 0x0000000c10884981 */ /* 0x000ea2000c1e1d20 */
[----:B------:R-:W-:Y:S02]  /*3c90*/  IADD3 R9, R3, 0xa, RZ ;  /* 0x0000000a03097810 */ /* 0x000fe40007ffe0ff */
[----:B------:R-:W-:Y:S02]  /*3ca0*/  IADD3 R28, P2, R20, R166, RZ ;  /* 0x000000a6141c7210 */ /* 0x000fe40007f5e0ff */
[----:B------:R-:W-:Y:S02]  /*3cb0*/  ISETP.LT.AND P3, PT, R9, R198, P1 ;  /* 0x000000c60900720c */ /* 0x000fe40000f61270 */
[----:B------:R-:W-:-:S11]  /*3cc0*/  IADD3.X R29, R158, R167, RZ, P2, !PT ;  /* 0x000000a79e1d7210 */ /* 0x000fd600017fe4ff */
[----:B------:R-:W3:Y:S01]  /*3cd0*/  @P3 LDG.E.LTC128B.128 R132, desc[UR12][R28.64] ;  /* 0x0000000c1c843981 */ /* 0x000ee2000c1e1d20 */
[-C--:B------:R-:W-:Y:S01]  /*3ce0*/  ISETP.LT.AND P5, PT, R9, R198.reuse, P0 ;  /* 0x000000c60900720c */ /* 0x080fe200007a1270 */
[----:B------:R-:W-:Y:S01]  /*3cf0*/  BAR.SYNC.DEFER_BLOCKING 0x0 ;  /* 0x0000000000007b1d */ /* 0x000fe20000010000 */
[-C--:B------:R-:W-:Y:S02]  /*3d00*/  ISETP.LT.AND P6, PT, R5, R198.reuse, P0 ;  /* 0x000000c60500720c */ /* 0x080fe400007c1270 */
[C---:B------:R-:W-:Y:S02]  /*3d10*/  SHF.L.U32 R21, R162.reuse, 0x4, RZ ;  /* 0x00000004a2157819 */ /* 0x040fe400000006ff */
[----:B------:R-:W-:Y:S02]  /*3d20*/  IADD3 R25, R3, 0x10, RZ ;  /* 0x0000001003197810 */ /* 0x000fe40007ffe0ff */
[----:B------:R-:W-:Y:S02]  /*3d30*/  SHF.L.U64.HI R24, R162, 0x4, R163 ;  /* 0x00000004a2187819 */ /* 0x000fe400000102a3 */
[----:B------:R-:W-:Y:S01]  /*3d40*/  ISETP.LT.AND P4, PT, R25, R198, P1 ;  /* 0x000000c61900720c */ /* 0x000fe20000f81270 */
[----:B------:R-:W-:Y:S04]  /*3d50*/  STS.64 [R156], R6 ;  /* 0x000000069c007388 */ /* 0x000fe80000000a00 */
[----:B------:R-:W-:Y:S04]  /*3d60*/  STS.64 [R156+0x20], R10 ;  /* 0x0000200a9c007388 */ /* 0x000fe80000000a00 */
[----:B------:R1:W-:Y:S04]  /*3d70*/  STS.64 [R156+0x40], R14 ;  /* 0x0000400e9c007388 */ /* 0x0003e80000000a00 */
[----:B------:R4:W-:Y:S04]  /*3d80*/  STS.64 [R156+0x60], R18 ;  /* 0x000060129c007388 */ /* 0x0009e80000000a00 */
[----:B------:R-:W-:Y:S04]  /*3d90*/  STS.64 [R2+0x80], R22 ;  /* 0x0000801602007388 */ /* 0x000fe80000000a00 */
[----:B------:R-:W-:Y:S04]  /*3da0*/  STS.64 [R2+0xa0], R26 ;  /* 0x0000a01a02007388 */ /* 0x000fe80000000a00 */
[----:B------:R-:W-:Y:S04]  /*3db0*/  STS.64 [R2+0xc0], R30 ;  /* 0x0000c01e02007388 */ /* 0x000fe80000000a00 */
[----:B------:R-:W-:Y:S01]  /*3dc0*/  STS.64 [R2+0xe0], R34 ;  /* 0x0000e02202007388 */ /* 0x000fe20000000a00 */
[----:B------:R-:W-:Y:S06]  /*3dd0*/  BAR.SYNC.DEFER_BLOCKING 0x0 ;  /* 0x0000000000007b1d */ /* 0x000fec0000010000 */
[----:B------:R-:W5:Y:S04]  /*3de0*/  LDS.128 R148, [R205] ;  /* 0x00000000cd947984 */ /* 0x000f680000000c00 */
[----:B------:R-:W5:Y:S04]  /*3df0*/  LDS.128 R144, [R204] ;  /* 0x00000000cc907984 */ /* 0x000f680000000c00 */
[----:B------:R-:W3:Y:S01]  /*3e00*/  LDS.128 R140, [R205+0x440] ;  /* 0x00044000cd8c7984 */ /* 0x000ee20000000c00 */
[----:B------:R-:W-:Y:S01]  /*3e10*/  IADD3 R33, R3, 0x12, RZ ;  /* 0x0000001203217810 */ /* 0x000fe20007ffe0ff */
[----:B--2---:R-:W-:-:S02]  /*3e20*/  HADD2.F32 R4, -RZ, R136.H0_H0 ;  /* 0x20000088ff047230 */ /* 0x004fc40000004100 */
[----:B-1----:R-:W-:Y:S02]  /*3e30*/  HADD2.F32 R14, -RZ, R136.H1_H1 ;  /* 0x30000088ff0e7230 */ /* 0x002fe40000004100 */
[----:B----4-:R-:W-:Y:S02]  /*3e40*/  HADD2.F32 R18, -RZ, R137.H0_H0 ;  /* 0x20000089ff127230 */ /* 0x010fe40000004100 */
[-C--:B------:R-:W-:Y:S01]  /*3e50*/  FMUL R9, R4, R157.reuse ;  /* 0x0000009d04097220 */ /* 0x080fe20000400000 */
[----:B------:R-:W-:Y:S01]  /*3e60*/  HADD2.F32 R10, -RZ, R138.H0_H0 ;  /* 0x2000008aff0a7230 */ /* 0x000fe20000004100 */
[----:B------:R-:W1:Y:S01]  /*3e70*/  LDS.128 R4, [R204+0x440] ;  /* 0x00044000cc047984 */ /* 0x000e620000000c00 */
[-C--:B------:R-:W-:Y:S01]  /*3e80*/  FMUL R14, R14, R157.reuse ;  /* 0x0000009d0e0e7220 */ /* 0x080fe20000400000 */
[-C--:B-----5:R-:W-:Y:S01]  /*3e90*/  FFMA R8, R148, R0.reuse, R9 ;  /* 0x0000000094087223 */ /* 0x0a0fe20000000009 */
[-C--:B------:R-:W-:Y:S01]  /*3ea0*/  FMUL R9, R18, R157.reuse ;  /* 0x0000009d12097220 */ /* 0x080fe20000400000 */
[----:B------:R-:W-:Y:S01]  /*3eb0*/  FMUL R11, R10, R157 ;  /* 0x0000009d0a0b7220 */ /* 0x000fe20000400000 */
[----:B------:R-:W-:Y:S01]  /*3ec0*/  FFMA R149, R149, R0, R14 ;  /* 0x0000000095957223 */ /* 0x000fe2000000000e */
[----:B------:R-:W-:-:S02]  /*3ed0*/  HADD2.F32 R14, -RZ, R139.H0_H0 ;  /* 0x2000008bff0e7230 */ /* 0x000fc40000004100 */
[-C--:B------:R-:W-:Y:S01]  /*3ee0*/  FFMA R9, R150, R0.reuse, R9 ;  /* 0x0000000096097223 */ /* 0x080fe20000000009 */
[----:B------:R-:W-:Y:S02]  /*3ef0*/  HADD2.F32 R18, -RZ, R138.H1_H1 ;  /* 0x3000008aff127230 */ /* 0x000fe40000004100 */
[----:B------:R-:W-:Y:S01]  /*3f00*/  FFMA R10, R144, R0, R11 ;  /* 0x00000000900a7223 */ /* 0x000fe2000000000b */
[----:B------:R-:W-:Y:S02]  /*3f10*/  HADD2.F32 R22, -RZ, R137.H1_H1 ;  /* 0x30000089ff167230 */ /* 0x000fe40000004100 */
[-C--:B------:R-:W-:Y:S01]  /*3f20*/  FMUL R11, R14, R157.reuse ;  /* 0x0000009d0e0b7220 */ /* 0x080fe20000400000 */
[--C-:B---3--:R-:W-:Y:S02]  /*3f30*/  HADD2.F32 R14, -RZ, R132.reuse.H1_H1 ;  /* 0x30000084ff0e7230 */ /* 0x108fe40000004100 */
[----:B------:R-:W-:Y:S01]  /*3f40*/  FMUL R18, R18, R157 ;  /* 0x0000009d12127220 */ /* 0x000fe20000400000 */
[----:B------:R-:W-:-:S02]  /*3f50*/  HADD2.F32 R30, -RZ, R132.H0_H0 ;  /* 0x20000084ff1e7230 */ /* 0x000fc40000004100 */
[-C--:B------:R-:W-:Y:S01]  /*3f60*/  FMUL R22, R22, R157.reuse ;  /* 0x0000009d16167220 */ /* 0x080fe20000400000 */
[--C-:B------:R-:W-:Y:S02]  /*3f70*/  HADD2.F32 R32, -RZ, R134.reuse.H0_H0 ;  /* 0x20000086ff207230 */ /* 0x100fe40000004100 */
[-C--:B------:R-:W-:Y:S01]  /*3f80*/  FFMA R145, R145, R0.reuse, R18 ;  /* 0x0000000091917223 */ /* 0x080fe20000000012 */
[----:B------:R-:W-:Y:S02]  /*3f90*/  HADD2.F32 R18, -RZ, R133.H0_H0 ;  /* 0x20000085ff127230 */ /* 0x000fe40000004100 */
[-C--:B------:R-:W-:Y:S01]  /*3fa0*/  FMUL R14, R14, R157.reuse ;  /* 0x0000009d0e0e7220 */ /* 0x080fe20000400000 */
[----:B------:R-:W-:Y:S01]  /*3fb0*/  FMUL R19, R30, R157 ;  /* 0x0000009d1e137220 */ /* 0x000fe20000400000 */
[----:B------:R-:W-:Y:S02]  /*3fc0*/  HADD2.F32 R26, -RZ, R139.H1_H1 ;  /* 0x3000008bff1a7230 */ /* 0x000fe40000004100 */
[----:B------:R-:W-:Y:S01]  /*3fd0*/  FFMA R22, R151, R0, R22 ;  /* 0x0000000097167223 */ /* 0x000fe20000000016 */
[----:B------:R-:W-:-:S02]  /*3fe0*/  HADD2.F32 R30, -RZ, R134.H1_H1 ;  /* 0x30000086ff1e7230 */ /* 0x000fc40000004100 */
[-C--:B------:R-:W-:Y:S01]  /*3ff0*/  FFMA R141, R141, R0.reuse, R14 ;  /* 0x000000008d8d7223 */ /* 0x080fe2000000000e */
[-C--:B------:R-:W-:Y:S01]  /*4000*/  FMUL R15, R18, R157.reuse ;  /* 0x0000009d120f7220 */ /* 0x080fe20000400000 */
[----:B------:R-:W-:Y:S02]  /*4010*/  HADD2.F32 R14, -RZ, R135.H0_H0 ;  /* 0x20000087ff0e7230 */ /* 0x000fe40000004100 */
[-C--:B------:R-:W-:Y:S01]  /*4020*/  FFMA R140, R140, R0.reuse, R19 ;  /* 0x000000008c8c7223 */ /* 0x080fe20000000013 */
[----:B------:R-:W-:Y:S02]  /*4030*/  HADD2.F32 R34, -RZ, R133.H1_H1 ;  /* 0x30000085ff227230 */ /* 0x000fe40000004100 */
[-C--:B------:R-:W-:Y:S01]  /*4040*/  FMUL R19, R32, R157.reuse ;  /* 0x0000009d20137220 */ /* 0x080fe20000400000 */
[----:B------:R-:W-:Y:S02]  /*4050*/  HADD2.F32 R18, -RZ, R135.H1_H1 ;  /* 0x30000087ff127230 */ /* 0x000fe40000004100 */
[-C--:B------:R-:W-:Y:S01]  /*4060*/  FMUL R26, R26, R157.reuse ;  /* 0x0000009d1a1a7220 */ /* 0x080fe20000400000 */
[-C--:B------:R-:W-:Y:S01]  /*4070*/  FMUL R30, R30, R157.reuse ;  /* 0x0000009d1e1e7220 */ /* 0x080fe20000400000 */
[-C--:B------:R-:W-:Y:S01]  /*4080*/  FFMA R142, R142, R0.reuse, R15 ;  /* 0x000000008e8e7223 */ /* 0x080fe2000000000f */
[-C--:B------:R-:W-:Y:S01]  /*4090*/  FMUL R15, R14, R157.reuse ;  /* 0x0000009d0e0f7220 */ /* 0x080fe20000400000 */
[-C--:B------:R-:W-:Y:S01]  /*40a0*/  FFMA R11, R146, R0.reuse, R11 ;  /* 0x00000000920b7223 */ /* 0x080fe2000000000b */
[-C--:B------:R-:W-:Y:S01]  /*40b0*/  FFMA R26, R147, R0.reuse, R26 ;  /* 0x00000000931a7223 */ /* 0x080fe2000000001a */
[-C--:B------:R-:W-:Y:S01]  /*40c0*/  FMUL R34, R34, R157.reuse ;  /* 0x0000009d22227220 */ /* 0x080fe20000400000 */
[----:B------:R-:W-:Y:S01]  /*40d0*/  FMUL R18, R18, R157 ;  /* 0x0000009d12127220 */ /* 0x000fe20000400000 */
[----:B------:R-:W-:Y:S01]  /*40e0*/  F2FP.F16.F32.PACK_AB R9, R22, R9 ;  /* 0x000000091609723e */ /* 0x000fe200000000ff */
[-C--:B-1----:R-:W-:Y:S01]  /*40f0*/  FFMA R14, R4, R0.reuse, R19 ;  /* 0x00000000040e7223 */ /* 0x082fe20000000013 */
[----:B------:R-:W-:Y:S01]  /*4100*/  FFMA R19, R5, R0, R30 ;  /* 0x0000000005137223 */ /* 0x000fe2000000001e */
[----:B------:R-:W-:Y:S01]  /*4110*/  IADD3 R30, P2, R21, R160, RZ ;  /* 0x000000a0151e7210 */ /* 0x000fe20007f5e0ff */
[-C--:B------:R-:W-:Y:S01]  /*4120*/  FFMA R143, R143, R0.reuse, R34 ;  /* 0x000000008f8f7223 */ /* 0x080fe20000000022 */
[-C--:B------:R-:W-:Y:S01]  /*4130*/  FFMA R15, R6, R0.reuse, R15 ;  /* 0x00000000060f7223 */ /* 0x080fe2000000000f */
[----:B------:R-:W-:Y:S01]  /*4140*/  FFMA R18, R7, R0, R18 ;  /* 0x0000000007127223 */ /* 0x000fe20000000012 */
[----:B------:R-:W-:-:S02]  /*4150*/  F2FP.F16.F32.PACK_AB R11, R26, R11 ;  /* 0x0000000b1a0b723e */ /* 0x000fc400000000ff */
[----:B------:R-:W-:Y:S02]  /*4160*/  IADD3 R22, P3, R21, R12, RZ ;  /* 0x0000000c15167210 */ /* 0x000fe40007f7e0ff */
[----:B------:R-:W-:Y:S02]  /*4170*/  IADD3.X R31, R24, R161, RZ, P2, !PT ;  /* 0x000000a1181f7210 */ /* 0x000fe400017fe4ff */
        /* <DEDUP_REMOVED lines=8> */
[----:B------:R-:W-:Y:S02]  /*4200*/  IADD3.X R23, R24, R13, RZ, P3, !PT ;  /* 0x0000000d18177210 */ /* 0x000fe40001ffe4ff */
[----:B------:R-:W-:-:S03]  /*4210*/  IADD3.X R27, R17, R158, RZ, P2, !PT ;  /* 0x0000009e111b7210 */ /* 0x000fc600017fe4ff */
[----:B------:R2:W-:Y:S04]  /*4220*/  @P5 STG.E.128 desc[UR12][R22.64], R4 ;  /* 0x0000000416005986 */ /* 0x0005e8000c101d0c */
[----:B------:R3:W4:Y:S01]  /*4230*/  @P4 LDG.E.LTC128B.128 R136, desc[UR12][R26.64] ;  /* 0x0000000c1a884981 */ /* 0x000722000c1e1d20 */
[----:B------:R-:W-:Y:S02]  /*4240*/  ISETP.LT.AND P3, PT, R33, R198, P1 ;  /* 0x000000c62100720c */ /* 0x000fe40000f61270 */
[----:B------:R-:W-:-:S04]  /*4250*/  IADD3 R28, P2, R28, R20, RZ ;  /* 0x000000141c1c7210 */ /* 0x000fc80007f5e0ff */
[----:B------:R-:W-:-:S07]  /*4260*/  IADD3.X R29, R29, R158, RZ, P2, !PT ;  /* 0x0000009e1d1d7210 */ /* 0x000fce00017fe4ff */
[----:B------:R5:W4:Y:S01]  /*4270*/  @P3 LDG.E.LTC128B.128 R132, desc[UR12][R28.64] ;  /* 0x0000000c1c843981 */ /* 0x000b22000c1e1d20 */
[----:B------:R-:W-:Y:S01]  /*4280*/  BAR.SYNC.DEFER_BLOCKING 0x0 ;  /* 0x0000000000007b1d */ /* 0x000fe20000010000 */
[-C--:B------:R-:W-:Y:S02]  /*4290*/  ISETP.LT.AND P6, PT, R25, R198.reuse, P0 ;  /* 0x000000c61900720c */ /* 0x080fe400007c1270 */
[----:B------:R-:W-:Y:S02]  /*42a0*/  ISETP.LT.AND P5, PT, R33, R198, P0 ;  /* 0x000000c62100720c */ /* 0x000fe400007a1270 */
[----:B-1----:R-:W-:-:S04]  /*42b0*/  IADD3 R30, P2, R30, R21, RZ ;  /* 0x000000151e1e7210 */ /* 0x002fc80007f5e0ff */
[----:B------:R-:W-:Y:S02]  /*42c0*/  IADD3.X R31, R31, R24, RZ, P2, !PT ;  /* 0x000000181f1f7210 */ /* 0x000fe400017fe4ff */
[----:B--2---:R-:W-:Y:S02]  /*42d0*/  IADD3 R22, P3, R22, R21, RZ ;  /* 0x0000001516167210 */ /* 0x004fe40007f7e0ff */
[----:B---3--:R-:W-:Y:S02]  /*42e0*/  IADD3 R26, P2, R26, R20, RZ ;  /* 0x000000141a1a7210 */ /* 0x008fe40007f5e0ff */
[----:B------:R-:W-:Y:S02]  /*42f0*/  IADD3.X R23, R23, R24, RZ, P3, !PT ;  /* 0x0000001817177210 */ /* 0x000fe40001ffe4ff */
        /* <DEDUP_REMOVED lines=16> */
[----:B------:R-:W-:Y:S02]  /*4400*/  HADD2.F32 R32, -RZ, R137.H0_H0 ;  /* 0x20000089ff207230 */ /* 0x000fe40000004100 */
[----:B------:R-:W-:Y:S02]  /*4410*/  HADD2.F32 R34, -RZ, R136.H1_H1 ;  /* 0x30000088ff227230 */ /* 0x000fe40000004100 */
[-C--:B------:R-:W-:Y:S01]  /*4420*/  FMUL R25, R4, R157.reuse ;  /* 0x0000009d04197220 */ /* 0x080fe20000400000 */
[--C-:B-1----:R-:W-:Y:S01]  /*4430*/  HADD2.F32 R36, -RZ, R138.reuse.H0_H0 ;  /* 0x2000008aff247230 */ /* 0x102fe20000004100 */
[----:B------:R-:W1:Y:S01]  /*4440*/  LDS.128 R4, [R204+0x440] ;  /* 0x00044000cc047984 */ /* 0x000e620000000c00 */
[----:B------:R-:W-:Y:S01]  /*4450*/  FMUL R33, R32, R157 ;  /* 0x0000009d20217220 */ /* 0x000fe20000400000 */
[----:B--2---:R-:W-:Y:S01]  /*4460*/  FFMA R25, R16, R0, R25 ;  /* 0x0000000010197223 */ /* 0x004fe20000000019 */
[----:B------:R-:W-:-:S02]  /*4470*/  HADD2.F32 R16, -RZ, R138.H1_H1 ;  /* 0x3000008aff107230 */ /* 0x000fc40000004100 */
[-C--:B------:R-:W-:Y:S01]  /*4480*/  FMUL R34, R34, R157.reuse ;  /* 0x0000009d22227220 */ /* 0x080fe20000400000 */
[-C--:B------:R-:W-:Y:S01]  /*4490*/  FFMA R32, R18, R0.reuse, R33 ;  /* 0x0000000012207223 */ /* 0x080fe20000000021 */
[----:B------:R-:W-:Y:S02]  /*44a0*/  HADD2.F32 R40, -RZ, R137.H1_H1 ;  /* 0x30000089ff287230 */ /* 0x000fe40000004100 */
[-C--:B------:R-:W-:Y:S01]  /*44b0*/  FMUL R16, R16, R157.reuse ;  /* 0x0000009d10107220 */ /* 0x080fe20000400000 */
[-C--:B------:R-:W-:Y:S01]  /*44c0*/  FFMA R34, R17, R0.reuse, R34 ;  /* 0x0000000011227223 */ /* 0x080fe20000000022 */
[-C--:B------:R-:W-:Y:S01]  /*44d0*/  FMUL R17, R36, R157.reuse ;  /* 0x0000009d24117220 */ /* 0x080fe20000400000 */
[----:B------:R-:W-:Y:S01]  /*44e0*/  FMUL R40, R40, R157 ;  /* 0x0000009d28287220 */ /* 0x000fe20000400000 */
[-C--:B---3--:R-:W-:Y:S01]  /*44f0*/  FFMA R33, R13, R0.reuse, R16 ;  /* 0x000000000d217223 */ /* 0x088fe20000000010 */
[----:B------:R-:W-:Y:S02]  /*4500*/  HADD2.F32 R16, -RZ, R132.H0_H0 ;  /* 0x20000084ff107230 */ /* 0x000fe40000004100 */
[----:B------:R-:W-:Y:S01]  /*4510*/  FFMA R18, R12, R0, R17 ;  /* 0x000000000c127223 */ /* 0x000fe20000000011 */
[----:B------:R-:W-:-:S02]  /*4520*/  HADD2.F32 R36, -RZ, R139.H0_H0 ;  /* 0x2000008bff247230 */ /* 0x000fc40000004100 */
[-C--:B------:R-:W-:Y:S01]  /*4530*/  FFMA R35, R19, R0.reuse, R40 ;  /* 0x0000000013237223 */ /* 0x080fe20000000028 */
[----:B------:R-:W-:Y:S02]  /*4540*/  HADD2.F32 R12, -RZ, R133.H0_H0 ;  /* 0x20000085ff0c7230 */ /* 0x000fe40000004100 */
[-C--:B------:R-:W-:Y:S01]  /*4550*/  FMUL R17, R16, R157.reuse ;  /* 0x0000009d10117220 */ /* 0x080fe20000400000 */
[----:B------:R-:W-:Y:S02]  /*4560*/  HADD2.F32 R40, -RZ, R139.H1_H1 ;  /* 0x3000008bff287230 */ /* 0x000fe40000004100 */
[----:B------:R-:W-:Y:S01]  /*4570*/  FMUL R19, R36, R157 ;  /* 0x0000009d24137220 */ /* 0x000fe20000400000 */
[----:B------:R-:W-:Y:S02]  /*4580*/  HADD2.F32 R36, -RZ, R132.H1_H1 ;  /* 0x30000084ff247230 */ /* 0x000fe40000004100 */
[----:B------:R-:W-:Y:S01]  /*4590*/  FFMA R17, R8, R0, R17 ;  /* 0x0000000008117223 */ /* 0x000fe20000000011 */
[----:B------:R-:W-:-:S02]  /*45a0*/  HADD2.F32 R8, -RZ, R135.H1_H1 ;  /* 0x30000087ff087230 */ /* 0x000fc40000004100 */
[-C--:B------:R-:W-:Y:S01]  /*45b0*/  FMUL R13, R12, R157.reuse ;  /* 0x0000009d0c0d7220 */ /* 0x080fe20000400000 */
[-C--:B------:R-:W-:Y:S01]  /*45c0*/  FFMA R19, R14, R0.reuse, R19 ;  /* 0x000000000e137223 */ /* 0x080fe20000000013 */
[-C--:B------:R-:W-:Y:S01]  /*45d0*/  FMUL R36, R36, R157.reuse ;  /* 0x0000009d24247220 */ /* 0x080fe20000400000 */
[----:B------:R-:W-:Y:S02]  /*45e0*/  HADD2.F32 R44, -RZ, R133.H1_H1 ;  /* 0x30000085ff2c7230 */ /* 0x000fe40000004100 */
[-C--:B------:R-:W-:Y:S01]  /*45f0*/  FMUL R8, R8, R157.reuse ;  /* 0x0000009d08087220 */ /* 0x080fe20000400000 */
[----:B------:R-:W-:Y:S01]  /*4600*/  FFMA R12, R10, R0, R13 ;  /* 0x000000000a0c7223 */ /* 0x000fe2000000000d */
[--C-:B------:R-:W-:Y:S02]  /*4610*/  HADD2.F32 R14, -RZ, R134.reuse.H0_H0 ;  /* 0x20000086ff0e7230 */ /* 0x100fe40000004100 */
[----:B------:R-:W-:Y:S01]  /*4620*/  FMUL R40, R40, R157 ;  /* 0x0000009d28287220 */ /* 0x000fe20000400000 */
[----:B------:R-:W-:-:S02]  /*4630*/  HADD2.F32 R16, -RZ, R134.H1_H1 ;  /* 0x30000086ff107230 */ /* 0x000fc40000004100 */
[-C--:B------:R-:W-:Y:S01]  /*4640*/  FFMA R36, R9, R0.reuse, R36 ;  /* 0x0000000009247223 */ /* 0x080fe20000000024 */
[----:B------:R-:W-:Y:S02]  /*4650*/  HADD2.F32 R10, -RZ, R135.H0_H0 ;  /* 0x20000087ff0a7230 */ /* 0x000fe40000004100 */
[-C--:B------:R-:W-:Y:S01]  /*4660*/  FMUL R44, R44, R157.reuse ;  /* 0x0000009d2c2c7220 */ /* 0x080fe20000400000 */
[-C--:B------:R-:W-:Y:S01]  /*4670*/  FMUL R13, R14, R157.reuse ;  /* 0x0000009d0e0d7220 */ /* 0x080fe20000400000 */
[-C--:B------:R-:W-:Y:S01]  /*4680*/  FMUL R16, R16, R157.reuse ;  /* 0x0000009d10107220 */ /* 0x080fe20000400000 */
[-C--:B------:R-:W-:Y:S01]  /*4690*/  FFMA R40, R15, R0.reuse, R40 ;  /* 0x000000000f287223 */ /* 0x080fe20000000028 */
[----:B------:R-:W-:Y:S01]  /*46a0*/  FMUL R9, R10, R157 ;  /* 0x0000009d0a097220 */ /* 0x000fe20000400000 */
[-C--:B-1----:R-:W-:Y:S01]  /*46b0*/  FFMA R7, R7, R0.reuse, R8 ;  /* 0x0000000007077223 */ /* 0x082fe20000000008 */
[----:B------:R-:W-:Y:S01]  /*46c0*/  F2FP.F16.F32.PACK_AB R8, R34, R25 ;  /* 0x000000192208723e */ /* 0x000fe200000000ff */
[-C--:B------:R-:W-:Y:S01]  /*46d0*/  FFMA R15, R11, R0.reuse, R44 ;  /* 0x000000000b0f7223 */ /* 0x080fe2000000002c */
[----:B------:R-:W-:Y:S01]  /*46e0*/  IADD3 R25, R3, 0x18, RZ ;  /* 0x0000001803197810 */ /* 0x000fe20007ffe0ff */
[-C--:B------:R-:W-:Y:S01]  /*46f0*/  FFMA R13, R4, R0.reuse, R13 ;  /* 0x00000000040d7223 */ /* 0x080fe2000000000d */
[-C--:B------:R-:W-:Y:S01]  /*4700*/  FFMA R16, R5, R0.reuse, R16 ;  /* 0x0000000005107223 */ /* 0x080fe20000000010 */
[----:B------:R-:W-:Y:S01]  /*4710*/  FFMA R14, R6, R0, R9 ;  /* 0x00000000060e7223 */ /* 0x000fe20000000009 */
[----:B------:R-:W-:-:S02]  /*4720*/  ISETP.LT.AND P4, PT, R25, R198, P1 ;  /* 0x000000c61900720c */ /* 0x000fc40000f81270 */
        /* <DEDUP_REMOVED lines=11> */
[----:B------:R-:W-:-:S13]  /*47e0*/  ISETP.LT.AND P3, PT, R33, R198, P1 ;  /* 0x000000c62100720c */ /* 0x000fda0000f61270 */
[----:B------:R5:W4:Y:S01]  /*47f0*/  @P3 LDG.E.LTC128B.128 R132, desc[UR12][R28.64] ;  /* 0x0000000c1c843981 */ /* 0x000b22000c1e1d20 */
[-C--:B------:R-:W-:Y:S02]  /*4800*/  ISETP.LT.AND P6, PT, R25, R198.reuse, P0 ;  /* 0x000000c61900720c */ /* 0x080fe400007c1270 */
[----:B------:R-:W-:Y:S01]  /*4810*/  ISETP.LT.AND P5, PT, R33, R198, P0 ;  /* 0x000000c62100720c */ /* 0x000fe200007a1270 */
[----:B------:R-:W-:Y:S01]  /*4820*/  BAR.SYNC.DEFER_BLOCKING 0x0 ;  /* 0x0000000000007b1d */ /* 0x000fe20000010000 */
        /* <DEDUP_REMOVED lines=20> */
[----:B----4-:R-:W-:Y:S02]  /*4970*/  HADD2.F32 R4, -RZ, R136.H0_H0 ;  /* 0x20000088ff047230 */ /* 0x010fe40000004100 */
[--C-:B------:R-:W-:Y:S02]  /*4980*/  HADD2.F32 R36, -RZ, R137.reuse.H0_H0 ;  /* 0x20000089ff247230 */ /* 0x100fe40000004100 */
[----:B------:R-:W-:Y:S02]  /*4990*/  HADD2.F32 R32, -RZ, R138.H0_H0 ;  /* 0x2000008aff207230 */ /* 0x000fe40000004100 */
[----:B------:R-:W-:Y:S01]  /*49a0*/  FMUL R25, R4, R157 ;  /* 0x0000009d04197220 */ /* 0x000fe20000400000 */
[----:B------:R-:W-:Y:S01]  /*49b0*/  HADD2.F32 R34, -RZ, R137.H1_H1 ;  /* 0x30000089ff227230 */ /* 0x000fe20000004100 */
[----:B------:R-:W4:Y:S01]  /*49c0*/  LDS.128 R4, [R204+0x440] ;  /* 0x00044000cc047984 */ /* 0x000f220000000c00 */
[----:B------:R-:W-:-:S02]  /*49d0*/  HADD2.F32 R40, -RZ, R136.H1_H1 ;  /* 0x30000088ff287230 */ /* 0x000fc40000004100 */
[-C--:B-1----:R-:W-:Y:S01]  /*49e0*/  FFMA R16, R16, R0.reuse, R25 ;  /* 0x0000000010107223 */ /* 0x082fe20000000019 */
[-C--:B------:R-:W-:Y:S01]  /*49f0*/  FMUL R25, R36, R157.reuse ;  /* 0x0000009d24197220 */ /* 0x080fe20000400000 */
[-C--:B------:R-:W-:Y:S01]  /*4a00*/  FMUL R34, R34, R157.reuse ;  /* 0x0000009d22227220 */ /* 0x080fe20000400000 */
[----:B------:R-:W-:Y:S02]  /*4a10*/  HADD2.F32 R36, -RZ, R138.H1_H1 ;  /* 0x3000008aff247230 */ /* 0x000fe40000004100 */
[-C--:B------:R-:W-:Y:S01]  /*4a20*/  FMUL R38, R40, R157.reuse ;  /* 0x0000009d28267220 */ /* 0x080fe20000400000 */
[-C--:B------:R-:W-:Y:S01]  /*4a30*/  FFMA R18, R18, R0.reuse, R25 ;  /* 0x0000000012127223 */ /* 0x080fe20000000019 */
[-C--:B------:R-:W-:Y:S01]  /*4a40*/  FMUL R25, R32, R157.reuse ;  /* 0x0000009d20197220 */ /* 0x080fe20000400000 */
[----:B------:R-:W-:Y:S02]  /*4a50*/  HADD2.F32 R32, -RZ, R139.H0_H0 ;  /* 0x2000008bff207230 */ /* 0x000fe40000004100 */
[-C--:B------:R-:W-:Y:S01]  /*4a60*/  FFMA R33, R19, R0.reuse, R34 ;  /* 0x0000000013217223 */ /* 0x080fe20000000022 */
[----:B------:R-:W-:Y:S01]  /*4a70*/  FMUL R36, R36, R157 ;  /* 0x0000009d24247220 */ /* 0x000fe20000400000 */
[----:B--2---:R-:W-:Y:S01]  /*4a80*/  FFMA R25, R12, R0, R25 ;  /* 0x000000000c197223 */ /* 0x004fe20000000019 */
[----:B------:R-:W-:-:S02]  /*4a90*/  HADD2.F32 R34, -RZ, R132.H0_H0 ;  /* 0x20000084ff227230 */ /* 0x000fc40000004100 */
[-C--:B------:R-:W-:Y:S01]  /*4aa0*/  FMUL R35, R32, R157.reuse ;  /* 0x0000009d20237220 */ /* 0x080fe20000400000 */
[----:B------:R-:W-:Y:S02]  /*4ab0*/  HADD2.F32 R32, -RZ, R133.H0_H0 ;  /* 0x20000085ff207230 */ /* 0x000fe40000004100 */
[-C--:B------:R-:W-:Y:S01]  /*4ac0*/  FFMA R36, R13, R0.reuse, R36 ;  /* 0x000000000d247223 */ /* 0x080fe20000000024 */
[----:B------:R-:W-:Y:S02]  /*4ad0*/  HADD2.F32 R12, -RZ, R132.H1_H1 ;  /* 0x30000084ff0c7230 */ /* 0x000fe40000004100 */
[-C--:B------:R-:W-:Y:S01]  /*4ae0*/  FMUL R13, R34, R157.reuse ;  /* 0x0000009d220d7220 */ /* 0x080fe20000400000 */
[-C--:B------:R-:W-:Y:S01]  /*4af0*/  FFMA R17, R17, R0.reuse, R38 ;  /* 0x0000000011117223 */ /* 0x080fe20000000026 */
[-C--:B------:R-:W-:Y:S01]  /*4b00*/  FMUL R19, R32, R157.reuse ;  /* 0x0000009d20137220 */ /* 0x080fe20000400000 */
[----:B------:R-:W-:Y:S02]  /*4b10*/  HADD2.F32 R38, -RZ, R139.H1_H1 ;  /* 0x3000008bff267230 */ /* 0x000fe40000004100 */
[----:B------:R-:W-:Y:S01]  /*4b20*/  FMUL R12, R12, R157 ;  /* 0x0000009d0c0c7220 */ /* 0x000fe20000400000 */
[-C--:B------:R-:W-:Y:S01]  /*4b30*/  FFMA R35, R14, R0.reuse, R35 ;  /* 0x000000000e237223 */ /* 0x080fe20000000023 */
[----:B---3--:R-:W-:Y:S01]  /*4b40*/  FFMA R19, R10, R0, R19 ;  /* 0x000000000a137223 */ /* 0x008fe20000000013 */
[----:B------:R-:W-:-:S02]  /*4b50*/  HADD2.F32 R10, -RZ, R135.H0_H0 ;  /* 0x20000087ff0a7230 */ /* 0x000fc40000004100 */
[-C--:B------:R-:W-:Y:S01]  /*4b60*/  FFMA R34, R8, R0.reuse, R13 ;  /* 0x0000000008227223 */ /* 0x080fe2000000000d */
[----:B------:R-:W-:Y:S01]  /*4b70*/  FFMA R37, R9, R0, R12 ;  /* 0x0000000009257223 */ /* 0x000fe2000000000c */
[----:B------:R-:W-:Y:S02]  /*4b80*/  HADD2.F32 R32, -RZ, R133.H1_H1 ;  /* 0x30000085ff207230 */ /* 0x000fe40000004100 */
[-C--:B------:R-:W-:Y:S01]  /*4b90*/  FMUL R38, R38, R157.reuse ;  /* 0x0000009d26267220 */ /* 0x080fe20000400000 */
[--C-:B------:R-:W-:Y:S02]  /*4ba0*/  HADD2.F32 R12, -RZ, R134.reuse.H0_H0 ;  /* 0x20000086ff0c7230 */ /* 0x100fe40000004100 */
[----:B------:R-:W-:Y:S01]  /*4bb0*/  FMUL R13, R10, R157 ;  /* 0x0000009d0a0d7220 */ /* 0x000fe20000400000 */
[----:B------:R-:W-:Y:S01]  /*4bc0*/  HADD2.F32 R8, -RZ, R134.H1_H1 ;  /* 0x30000086ff087230 */ /* 0x000fe20000004100 */
[----:B------:R-:W-:Y:S01]  /*4bd0*/  F2FP.F16.F32.PACK_AB R10, R36, R25 ;  /* 0x00000019240a723e */ /* 0x000fe200000000ff */
[----:B------:R-:W-:Y:S01]  /*4be0*/  HADD2.F32 R14, -RZ, R135.H1_H1 ;  /* 0x30000087ff0e7230 */ /* 0x000fe20000004100 */
[----:B------:R-:W-:Y:S01]  /*4bf0*/  IADD3 R25, R3, 0x20, RZ ;  /* 0x0000002003197810 */ /* 0x000fe20007ffe0ff */
[-C--:B------:R-:W-:Y:S01]  /*4c00*/  FMUL R32, R32, R157.reuse ;  /* 0x0000009d20207220 */ /* 0x080fe20000400000 */
[-C--:B------:R-:W-:Y:S01]  /*4c10*/  FMUL R9, R12, R157.reuse ;  /* 0x0000009d0c097220 */ /* 0x080fe20000400000 */
[-C--:B------:R-:W-:Y:S01]  /*4c20*/  FMUL R8, R8, R157.reuse ;  /* 0x0000009d08087220 */ /* 0x080fe20000400000 */
[----:B------:R-:W-:Y:S01]  /*4c30*/  FMUL R14, R14, R157 ;  /* 0x0000009d0e0e7220 */ /* 0x000fe20000400000 */
[----:B------:R-:W-:Y:S01]  /*4c40*/  ISETP.LT.AND P4, PT, R25, R198, P1 ;  /* 0x000000c61900720c */ /* 0x000fe20000f81270 */
[-C--:B------:R-:W-:Y:S01]  /*4c50*/  FFMA R38, R15, R0.reuse, R38 ;  /* 0x000000000f267223 */ /* 0x080fe20000000026 */
[-C--:B------:R-:W-:Y:S01]  /*4c60*/  FFMA R32, R11, R0.reuse, R32 ;  /* 0x000000000b207223 */ /* 0x080fe20000000020 */
[-C--:B----4-:R-:W-:Y:S01]  /*4c70*/  FFMA R12, R4, R0.reuse, R9 ;  /* 0x00000000040c7223 */ /* 0x090fe20000000009 */
[-C--:B------:R-:W-:Y:S01]  /*4c80*/  FFMA R15, R5, R0.reuse, R8 ;  /* 0x00000000050f7223 */ /* 0x080fe20000000008 */
[-C--:B------:R-:W-:Y:S01]  /*4c90*/  FFMA R13, R6, R0.reuse, R13 ;  /* 0x00000000060d7223 */ /* 0x080fe2000000000d */
[----:B------:R-:W-:Y:S01]  /*4ca0*/  FFMA R14, R7, R0, R14 ;  /* 0x00000000070e7223 */ /* 0x000fe2000000000e */
        /* <DEDUP_REMOVED lines=37> */
[----:B------:R-:W-:Y:S02]  /*4f00*/  HADD2.F32 R32, -RZ, R137.H0_H0 ;  /* 0x20000089ff207230 */ /* 0x000fe40000004100 */
[----:B------:R-:W-:Y:S02]  /*4f10*/  HADD2.F32 R34, -RZ, R136.H1_H1 ;  /* 0x30000088ff227230 */ /* 0x000fe40000004100 */
[-C--:B------:R-:W-:Y:S01]  /*4f20*/  FMUL R25, R4, R157.reuse ;  /* 0x0000009d04197220 */ /* 0x080fe20000400000 */
[--C-:B------:R-:W-:Y:S01]  /*4f30*/  HADD2.F32 R36, -RZ, R138.reuse.H0_H0 ;  /* 0x2000008aff247230 */ /* 0x100fe20000004100 */
[----:B------:R-:W4:Y:S01]  /*4f40*/  LDS.128 R4, [R204+0x440] ;  /* 0x00044000cc047984 */ /* 0x000f220000000c00 */
[----:B------:R-:W-:Y:S01]  /*4f50*/  FMUL R33, R32, R157 ;  /* 0x0000009d20217220 */ /* 0x000fe20000400000 */
[----:B-1----:R-:W-:Y:S01]  /*4f60*/  FFMA R25, R16, R0, R25 ;  /* 0x0000000010197223 */ /* 0x002fe20000000019 */
        /* <DEDUP_REMOVED lines=8> */
[-C--:B--2---:R-:W-:Y:S01]  /*4ff0*/  FFMA R33, R13, R0.reuse, R16 ;  /* 0x000000000d217223 */ /* 0x084fe20000000010 */
        /* <DEDUP_REMOVED lines=9> */
[----:B---3--:R-:W-:Y:S01]  /*5090*/  FFMA R17, R8, R0, R17 ;  /* 0x0000000008117223 */ /* 0x008fe20000000011 */
        /* <DEDUP_REMOVED lines=17> */
[-C--:B----4-:R-:W-:Y:S01]  /*51b0*/  FFMA R7, R7, R0.reuse, R8 ;  /* 0x0000000007077223 */ /* 0x090fe20000000008 */
        /* <DEDUP_REMOVED lines=106> */
[----:B------:R-:W-:-:S13]  /*5860*/  ISETP.LT.AND P3, PT, R33, R198, P1 ;  /* 0x000000c62100720c */ /* 0x000fda0000f61270 */
[----:B------:R-:W4:Y:S01]  /*5870*/  @P3 LDG.E.LTC128B.128 R132, desc[UR12][R28.64] ;  /* 0x0000000c1c843981 */ /* 0x000f22000c1e1d20 */
[-C--:B------:R-:W-:Y:S02]  /*5880*/  ISETP.LT.AND P6, PT, R25, R198.reuse, P0 ;  /* 0x000000c61900720c */ /* 0x080fe400007c1270 */
[----:B------:R-:W-:Y:S01]  /*5890*/  ISETP.LT.AND P5, PT, R33, R198, P0 ;  /* 0x000000c62100720c */ /* 0x000fe200007a1270 */
[----:B------:R-:W-:Y:S01]  /*58a0*/  BAR.SYNC.DEFER_BLOCKING 0x0 ;  /* 0x0000000000007b1d */ /* 0x000fe20000010000 */
[----:B-1----:R-:W-:-:S04]  /*58b0*/  IADD3 R30, P2, R30, R21, RZ ;  /* 0x000000151e1e7210 */ /* 0x002fc80007f5e0ff */
[----:B------:R-:W-:Y:S02]  /*58c0*/  IADD3.X R31, R31, R24, RZ, P2, !PT ;  /* 0x000000181f1f7210 */ /* 0x000fe400017fe4ff */
[----:B--2---:R-:W-:-:S04]  /*58d0*/  IADD3 R22, P3, R22, R21, RZ ;  /* 0x0000001516167210 */ /* 0x004fc80007f7e0ff */
        /* <DEDUP_REMOVED lines=12> */
[----:B------:R-:W5:Y:S01]  /*59a0*/  LDS.128 R8, [R205+0x440] ;  /* 0x00044000cd087984 */ /* 0x000f620000000c00 */
[----:B---3--:R-:W-:-:S02]  /*59b0*/  HADD2.F32 R4, -RZ, R136.H0_H0 ;  /* 0x20000088ff047230 */ /* 0x008fc40000004100 */
[----:B------:R-:W-:Y:S02]  /*59c0*/  HADD2.F32 R38, -RZ, R136.H1_H1 ;  /* 0x30000088ff267230 */ /* 0x000fe40000004100 */
[----:B------:R-:W-:Y:S02]  /*59d0*/  HADD2.F32 R34, -RZ, R137.H0_H0 ;  /* 0x20000089ff227230 */ /* 0x000fe40000004100 */
[-C--:B------:R-:W-:Y:S01]  /*59e0*/  FMUL R25, R4, R157.reuse ;  /* 0x0000009d04197220 */ /* 0x080fe20000400000 */
[--C-:B------:R-:W-:Y:S01]  /*59f0*/  HADD2.F32 R32, -RZ, R138.reuse.H0_H0 ;  /* 0x2000008aff207230 */ /* 0x100fe20000004100 */
[----:B------:R-:W3:Y:S01]  /*5a00*/  LDS.128 R4, [R204+0x440] ;  /* 0x00044000cc047984 */ /* 0x000ee20000000c00 */
[-C--:B------:R-:W-:Y:S01]  /*5a10*/  FMUL R38, R38, R157.reuse ;  /* 0x0000009d26267220 */ /* 0x080fe20000400000 */
[----:B-1----:R-:W-:Y:S01]  /*5a20*/  FFMA R16, R16, R0, R25 ;  /* 0x0000000010107223 */ /* 0x002fe20000000019 */
[----:B------:R-:W-:Y:S01]  /*5a30*/  FMUL R25, R34, R157 ;  /* 0x0000009d22197220 */ /* 0x000fe20000400000 */
[----:B------:R-:W-:-:S02]  /*5a40*/  HADD2.F32 R34, -RZ, R138.H1_H1 ;  /* 0x3000008aff227230 */ /* 0x000fc40000004100 */
[-C--:B------:R-:W-:Y:S01]  /*5a50*/  FFMA R33, R17, R0.reuse, R38 ;  /* 0x0000000011217223 */ /* 0x080fe20000000026 */
[-C--:B------:R-:W-:Y:S01]  /*5a60*/  FMUL R17, R32, R157.reuse ;  /* 0x0000009d20117220 */ /* 0x080fe20000400000 */
[--C-:B------:R-:W-:Y:S02]  /*5a70*/  HADD2.F32 R32, -RZ, R139.reuse.H0_H0 ;  /* 0x2000008bff207230 */ /* 0x100fe40000004100 */
[-C--:B------:R-:W-:Y:S01]  /*5a80*/  FFMA R25, R18, R0.reuse, R25 ;  /* 0x0000000012197223 */ /* 0x080fe20000000019 */
[----:B------:R-:W-:Y:S01]  /*5a90*/  FMUL R34, R34, R157 ;  /* 0x0000009d22227220 */ /* 0x000fe20000400000 */
[-C--:B--2---:R-:W-:Y:S01]  /*5aa0*/  FFMA R18, R12, R0.reuse, R17 ;  /* 0x000000000c127223 */ /* 0x084fe20000000011 */
[----:B------:R-:W-:Y:S02]  /*5ab0*/  HADD2.F32 R40, -RZ, R139.H1_H1 ;  /* 0x3000008bff287230 */ /* 0x000fe40000004100 */
[----:B------:R-:W-:Y:S01]  /*5ac0*/  FFMA R37, R13, R0, R34 ;  /* 0x000000000d257223 */ /* 0x000fe20000000022 */
[----:B----4-:R-:W-:-:S02]  /*5ad0*/  HADD2.F32 R38, -RZ, R132.H0_H0 ;  /* 0x20000084ff267230 */ /* 0x010fc40000004100 */
[-C--:B------:R-:W-:Y:S01]  /*5ae0*/  FMUL R13, R32, R157.reuse ;  /* 0x0000009d200d7220 */ /* 0x080fe20000400000 */
[----:B------:R-:W-:Y:S02]  /*5af0*/  HADD2.F32 R12, -RZ, R133.H0_H0 ;  /* 0x20000085ff0c7230 */ /* 0x000fe40000004100 */
[-C--:B------:R-:W-:Y:S01]  /*5b00*/  FMUL R40, R40, R157.reuse ;  /* 0x0000009d28287220 */ /* 0x080fe20000400000 */
[----:B------:R-:W-:Y:S02]  /*5b10*/  HADD2.F32 R36, -RZ, R137.H1_H1 ;  /* 0x30000089ff247230 */ /* 0x000fe40000004100 */
[-C--:B------:R-:W-:Y:S01]  /*5b20*/  FFMA R34, R14, R0.reuse, R13 ;  /* 0x000000000e227223 */ /* 0x080fe2000000000d */
[----:B------:R-:W-:Y:S02]  /*5b30*/  HADD2.F32 R32, -RZ, R132.H1_H1 ;  /* 0x30000084ff207230 */ /* 0x000fe40000004100 */
[-C--:B------:R-:W-:Y:S01]  /*5b40*/  FMUL R17, R38, R157.reuse ;  /* 0x0000009d26117220 */ /* 0x080fe20000400000 */
[-C--:B------:R-:W-:Y:S01]  /*5b50*/  FMUL R13, R12, R157.reuse ;  /* 0x0000009d0c0d7220 */ /* 0x080fe20000400000 */
[-C--:B------:R-:W-:Y:S01]  /*5b60*/  FFMA R39, R15, R0.reuse, R40 ;  /* 0x000000000f277223 */ /* 0x080fe20000000028 */
[-C--:B------:R-:W-:Y:S01]  /*5b70*/  FMUL R36, R36, R157.reuse ;  /* 0x0000009d24247220 */ /* 0x080fe20000400000 */
[-C--:B-----5:R-:W-:Y:S01]  /*5b80*/  FFMA R17, R8, R0.reuse, R17 ;  /* 0x0000000008117223 */ /* 0x0a0fe20000000011 */
[----:B------:R-:W-:Y:S01]  /*5b90*/  FFMA R12, R10, R0, R13 ;  /* 0x000000000a0c7223 */ /* 0x000fe2000000000d */
[----:B------:R-:W-:Y:S01]  /*5ba0*/  FMUL R32, R32, R157 ;  /* 0x0000009d20207220 */ /* 0x000fe20000400000 */
[----:B------:R-:W-:Y:S01]  /*5bb0*/  HADD2.F32 R40, -RZ, R133.H1_H1 ;  /* 0x30000085ff287230 */ /* 0x000fe20000004100 */
[----:B------:R-:W-:Y:S01]  /*5bc0*/  IADD3 R13, R3, 0x38, RZ ;  /* 0x00000038030d7810 */ /* 0x000fe20007ffe0ff */
[----:B------:R-:W-:-:S02]  /*5bd0*/  HADD2.F32 R14, -RZ, R134.H0_H0 ;  /* 0x20000086ff0e7230 */ /* 0x000fc40000004100 */
[-C--:B------:R-:W-:Y:S01]  /*5be0*/  FFMA R36, R19, R0.reuse, R36 ;  /* 0x0000000013247223 */ /* 0x080fe20000000024 */
[----:B------:R-:W-:Y:S02]  /*5bf0*/  HADD2.F32 R8, -RZ, R134.H1_H1 ;  /* 0x30000086ff087230 */ /* 0x000fe40000004100 */
[----:B------:R-:W-:Y:S01]  /*5c00*/  FFMA R32, R9, R0, R32 ;  /* 0x0000000009207223 */ /* 0x000fe20000000020 */
[--C-:B------:R-:W-:Y:S02]  /*5c10*/  HADD2.F32 R10, -RZ, R135.reuse.H0_H0 ;  /* 0x20000087ff0a7230 */ /* 0x100fe40000004100 */
[-C--:B------:R-:W-:Y:S01]  /*5c20*/  FMUL R40, R40, R157.reuse ;  /* 0x0000009d28287220 */ /* 0x080fe20000400000 */
[----:B------:R-:W-:Y:S02]  /*5c30*/  HADD2.F32 R38, -RZ, R135.H1_H1 ;  /* 0x30000087ff267230 */ /* 0x000fe40000004100 */
[-C--:B------:R-:W-:Y:S01]  /*5c40*/  FMUL R9, R14, R157.reuse ;  /* 0x0000009d0e097220 */ /* 0x080fe20000400000 */
[-C--:B------:R-:W-:Y:S01]  /*5c50*/  FMUL R8, R8, R157.reuse ;  /* 0x0000009d08087220 */ /* 0x080fe20000400000 */
[-C--:B------:R-:W-:Y:S01]  /*5c60*/  FMUL R19, R10, R157.reuse ;  /* 0x0000009d0a137220 */ /* 0x080fe20000400000 */
[----:B------:R-:W-:Y:S01]  /*5c70*/  ISETP.LT.AND P4, PT, R13, R198, P1 ;  /* 0x000000c60d00720c */ /* 0x000fe20000f81270 */
[----:B------:R-:W-:Y:S01]  /*5c80*/  FMUL R38, R38, R157 ;  /* 0x0000009d26267220 */ /* 0x000fe20000400000 */
[-C--:B------:R-:W-:Y:S01]  /*5c90*/  FFMA R15, R11, R0.reuse, R40 ;  /* 0x000000000b0f7223 */ /* 0x080fe20000000028 */
[-C--:B---3--:R-:W-:Y:S01]  /*5ca0*/  FFMA R14, R4, R0.reuse, R9 ;  /* 0x00000000040e7223 */ /* 0x088fe20000000009 */
[-C--:B------:R-:W-:Y:S01]  /*5cb0*/  FFMA R35, R5, R0.reuse, R8 ;  /* 0x0000000005237223 */ /* 0x080fe20000000008 */
[-C--:B------:R-:W-:Y:S01]  /*5cc0*/  FFMA R19, R6, R0.reuse, R19 ;  /* 0x0000000006137223 */ /* 0x080fe20000000013 */
[----:B------:R-:W-:Y:S01]  /*5cd0*/  FFMA R38, R7, R0, R38 ;  /* 0x0000000007267223 */ /* 0x000fe20000000026 */
        /* <DEDUP_REMOVED lines=12> */
[----:B------:R-:W2:Y:S01]  /*5da0*/  @P4 LDG.E.LTC128B.128 R136, desc[UR12][R16.64] ;  /* 0x0000000c10884981 */ /* 0x000ea2000c1e1d20 */
[----:B------:R-:W-:-:S04]  /*5db0*/  IADD3 R3, R3, 0x3a, RZ ;  /* 0x0000003a03037810 */ /* 0x000fc80007ffe0ff */
[----:B------:R-:W-:Y:S02]  /*5dc0*/  ISETP.LT.AND P2, PT, R3, R198, P1 ;  /* 0x000000c60300720c */ /* 0x000fe40000f41270 */
[----:B------:R-:W-:-:S04]  /*5dd0*/  IADD3 R14, P1, R28, R20, RZ ;  /* 0x000000141c0e7210 */ /* 0x000fc80007f3e0ff */
[----:B------:R-:W-:-:S07]  /*5de0*/  IADD3.X R15, R29, R158, RZ, P1, !PT ;  /* 0x0000009e1d0f7210 */ /* 0x000fce0000ffe4ff */
[----:B------:R1:W3:Y:S01]  /*5df0*/  @P2 LDG.E.LTC128B.128 R132, desc[UR12][R14.64] ;  /* 0x0000000c0e842981 */ /* 0x0002e2000c1e1d20 */
[-C--:B------:R-:W-:Y:S01]  /*5e00*/  ISETP.LT.AND P3, PT, R3, R198.reuse, P0 ;  /* 0x000000c60300720c */ /* 0x080fe20000761270 */
[----:B------:R-:W-:Y:S01]  /*5e10*/  BAR.SYNC.DEFER_BLOCKING 0x0 ;  /* 0x0000000000007b1d */ /* 0x000fe20000010000 */
[----:B------:R-:W-:-:S05]  /*5e20*/  ISETP.LT.AND P1, PT, R13, R198, P0 ;  /* 0x000000c60d00720c */ /* 0x000fca0000721270 */
        /* <DEDUP_REMOVED lines=9> */
[----:B------:R-:W4:Y:S04]  /*5ec0*/  LDS.128 R8, [R205] ;  /* 0x00000000cd087984 */ /* 0x000f280000000c00 */
[----:B------:R-:W5:Y:S01]  /*5ed0*/  LDS.128 R4, [R204] ;  /* 0x00000000cc047984 */ /* 0x000f620000000c00 */
[----:B--2---:R-:W-:-:S02]  /*5ee0*/  HADD2.F32 R12, -RZ, R136.H0_H0 ;  /* 0x20000088ff0c7230 */ /* 0x004fc40000004100 */
[----:B------:R-:W-:Y:S02]  /*5ef0*/  HADD2.F32 R18, -RZ, R136.H1_H1 ;  /* 0x30000088ff127230 */ /* 0x000fe40000004100 */
[--C-:B------:R-:W-:Y:S02]  /*5f00*/  HADD2.F32 R16, -RZ, R137.reuse.H0_H0 ;  /* 0x20000089ff107230 */ /* 0x100fe40000004100 */
[-C--:B------:R-:W-:Y:S01]  /*5f10*/  FMUL R3, R12, R157.reuse ;  /* 0x0000009d0c037220 */ /* 0x080fe20000400000 */
[----:B------:R-:W-:Y:S02]  /*5f20*/  HADD2.F32 R28, -RZ, R137.H1_H1 ;  /* 0x30000089ff1c7230 */ /* 0x000fe40000004100 */
[-C--:B------:R-:W-:Y:S01]  /*5f30*/  FMUL R18, R18, R157.reuse ;  /* 0x0000009d12127220 */ /* 0x080fe20000400000 */
[----:B-1----:R-:W1:Y:S01]  /*5f40*/  LDS.128 R12, [R204+0x440] ;  /* 0x00044000cc0c7984 */ /* 0x002e620000000c00 */
[-C--:B----4-:R-:W-:Y:S01]  /*5f50*/  FFMA R8, R8, R0.reuse, R3 ;  /* 0x0000000008087223 */ /* 0x090fe20000000003 */
[----:B------:R-:W-:Y:S01]  /*5f60*/  FMUL R3, R16, R157 ;  /* 0x0000009d10037220 */ /* 0x000fe20000400000 */
[----:B------:R-:W-:Y:S01]  /*5f70*/  FFMA R9, R9, R0, R18 ;  /* 0x0000000009097223 */ /* 0x000fe20000000012 */
[--C-:B------:R-:W-:Y:S01]  /*5f80*/  HADD2.F32 R2, -RZ, R139.reuse.H0_H0 ;  /* 0x2000008bff027230 */ /* 0x100fe20000004100 */
[----:B------:R-:W2:Y:S01]  /*5f90*/  LDS.128 R16, [R205+0x440] ;  /* 0x00044000cd107984 */ /* 0x000ea20000000c00 */
[----:B------:R-:W-:-:S02]  /*5fa0*/  HADD2.F32 R26, -RZ, R139.H1_H1 ;  /* 0x3000008bff1a7230 */ /* 0x000fc40000004100 */
[-C--:B------:R-:W-:Y:S01]  /*5fb0*/  FMUL R28, R28, R157.reuse ;  /* 0x0000009d1c1c7220 */ /* 0x080fe20000400000 */
[--C-:B------:R-:W-:Y:S02]  /*5fc0*/  HADD2.F32 R20, -RZ, R138.reuse.H0_H0 ;  /* 0x2000008aff147230 */ /* 0x100fe40000004100 */
[-C--:B------:R-:W-:Y:S01]  /*5fd0*/  FMUL R25, R2, R157.reuse ;  /* 0x0000009d02197220 */ /* 0x080fe20000400000 */
[----:B------:R-:W-:Y:S02]  /*5fe0*/  HADD2.F32 R138, -RZ, R138.H1_H1 ;  /* 0x3000008aff8a7230 */ /* 0x000fe40000004100 */
[-C--:B------:R-:W-:Y:S01]  /*5ff0*/  FMUL R26, R26, R157.reuse ;  /* 0x0000009d1a1a7220 */ /* 0x080fe20000400000 */
[-C--:B------:R-:W-:Y:S01]  /*6000*/  FFMA R28, R11, R0.reuse, R28 ;  /* 0x000000000b1c7223 */ /* 0x080fe2000000001c */
[-C--:B------:R-:W-:Y:S01]  /*6010*/  FMUL R11, R20, R157.reuse ;  /* 0x0000009d140b7220 */ /* 0x080fe20000400000 */
[-C--:B-----5:R-:W-:Y:S01]  /*6020*/  FFMA R25, R6, R0.reuse, R25 ;  /* 0x0000000006197223 */ /* 0x0a0fe20000000019 */
[----:B------:R-:W-:Y:S01]  /*6030*/  FMUL R138, R138, R157 ;  /* 0x0000009d8a8a7220 */ /* 0x000fe20000400000 */
[-C--:B------:R-:W-:Y:S01]  /*6040*/  FFMA R26, R7, R0.reuse, R26 ;  /* 0x00000000071a7223 */ /* 0x080fe2000000001a */
[-C--:B------:R-:W-:Y:S01]  /*6050*/  FFMA R3, R10, R0.reuse, R3 ;  /* 0x000000000a037223 */ /* 0x080fe20000000003 */
[-C--:B------:R-:W-:Y:S01]  /*6060*/  FFMA R11, R4, R0.reuse, R11 ;  /* 0x00000000040b7223 */ /* 0x080fe2000000000b */
[----:B------:R-:W-:Y:S01]  /*6070*/  FFMA R138, R5, R0, R138 ;  /* 0x00000000058a7223 */ /* 0x000fe2000000008a */
[----:B------:R-:W-:Y:S01]  /*6080*/  IADD3 R2, P0, R22, R21, RZ ;  /* 0x0000001516027210 */ /* 0x000fe20007f1e0ff */
[----:B---3--:R-:W-:Y:S01]  /*6090*/  HADD2.F32 R22, -RZ, R134.H0_H0 ;  /* 0x20000086ff167230 */ /* 0x008fe20000004100 */
[----:B------:R-:W-:Y:S01]  /*60a0*/  F2FP.F16.F32.PACK_AB R7, R26, R25 ;  /* 0x000000191a07723e */ /* 0x000fe200000000ff */
[----:B------:R-:W-:Y:S01]  /*60b0*/  HADD2.F32 R26, -RZ, R132.H0_H0 ;  /* 0x20000084ff1a7230 */ /* 0x000fe20000004100 */
[----:B------:R-:W-:Y:S01]  /*60c0*/  IADD3 R10, P2, R30, R21, RZ ;  /* 0x000000151e0a7210 */ /* 0x000fe20007f5e0ff */
[--C-:B------:R-:W-:Y:S01]  /*60d0*/  HADD2.F32 R20, -RZ, R135.reuse.H1_H1 ;  /* 0x30000087ff147230 */ /* 0x100fe20000004100 */
[----:B------:R-:W-:Y:S01]  /*60e0*/  F2FP.F16.F32.PACK_AB R4, R9, R8 ;  /* 0x000000080904723e */ /* 0x000fe200000000ff */
[----:B------:R-:W-:Y:S01]  /*60f0*/  HADD2.F32 R8, -RZ, R135.H0_H0 ;  /* 0x20000087ff087230 */ /* 0x000fe20000004100 */
[----:B------:R-:W-:Y:S01]  /*6100*/  F2FP.F16.F32.PACK_AB R5, R28, R3 ;  /* 0x000000031c05723e */ /* 0x000fe200000000ff */
[----:B------:R-:W-:Y:S01]  /*6110*/  HADD2.F32 R134, -RZ, R134.H1_H1 ;  /* 0x30000086ff867230 */ /* 0x000fe20000004100 */
[----:B------:R-:W-:Y:S01]  /*6120*/  F2FP.F16.F32.PACK_AB R6, R138, R11 ;  /* 0x0000000b8a06723e */ /* 0x000fe200000000ff */
[----:B------:R-:W-:Y:S01]  /*6130*/  HADD2.F32 R132, -RZ, R132.H1_H1 ;  /* 0x30000084ff847230 */ /* 0x000fe20000004100 */
[----:B------:R-:W-:Y:S01]  /*6140*/  IADD3.X R11, R31, R24, RZ, P2, !PT ;  /* 0x000000181f0b7210 */ /* 0x000fe200017fe4ff */
[----:B------:R-:W-:-:S02]  /*6150*/  HADD2.F32 R28, -RZ, R133.H0_H0 ;  /* 0x20000085ff1c7230 */ /* 0x000fc40000004100 */
[-C--:B------:R-:W-:Y:S01]  /*6160*/  FMUL R3, R8, R157.reuse ;  /* 0x0000009d08037220 */ /* 0x080fe20000400000 */
[----:B------:R-:W-:Y:S02]  /*6170*/  HADD2.F32 R30, -RZ, R133.H1_H1 ;  /* 0x30000085ff1e7230 */ /* 0x000fe40000004100 */
[-C--:B------:R-:W-:Y:S01]  /*6180*/  FMUL R20, R20, R157.reuse ;  /* 0x0000009d14147220 */ /* 0x080fe20000400000 */
[-C--:B------:R-:W-:Y:S01]  /*6190*/  FMUL R9, R22, R157.reuse ;  /* 0x0000009d16097220 */ /* 0x080fe20000400000 */
[-C--:B------:R-:W-:Y:S01]  /*61a0*/  FMUL R134, R134, R157.reuse ;  /* 0x0000009d86867220 */ /* 0x080fe20000400000 */
[-C--:B------:R-:W-:Y:S01]  /*61b0*/  FMUL R21, R26, R157.reuse ;  /* 0x0000009d1a157220 */ /* 0x080fe20000400000 */
[-C--:B------:R-:W-:Y:S01]  /*61c0*/  FMUL R132, R132, R157.reuse ;  /* 0x0000009d84847220 */ /* 0x080fe20000400000 */
[-C--:B------:R-:W-:Y:S01]  /*61d0*/  FMUL R25, R28, R157.reuse ;  /* 0x0000009d1c197220 */ /* 0x080fe20000400000 */
[----:B------:R-:W-:Y:S01]  /*61e0*/  FMUL R30, R30, R157 ;  /* 0x0000009d1e1e7220 */ /* 0x000fe20000400000 */
[----:B------:R3:W-:Y:S01]  /*61f0*/  @P1 STG.E.128 desc[UR12][R10.64], R4 ;  /* 0x000000040a001986 */ /* 0x0007e2000c101d0c */
[-C--:B-1----:R-:W-:Y:S01]  /*6200*/  FFMA R9, R12, R0.reuse, R9 ;  /* 0x000000000c097223 */ /* 0x082fe20000000009 */
[-C--:B------:R-:W-:Y:S01]  /*6210*/  FFMA R134, R13, R0.reuse, R134 ;  /* 0x000000000d867223 */ /* 0x080fe20000000086 */
[-C--:B------:R-:W-:Y:S01]  /*6220*/  FFMA R20, R15, R0.reuse, R20 ;  /* 0x000000000f147223 */ /* 0x080fe20000000014 */
[-C--:B--2---:R-:W-:Y:S01]  /*6230*/  FFMA R17, R17, R0.reuse, R132 ;  /* 0x0000000011117223 */ /* 0x084fe20000000084 */
[-C--:B------:R-:W-:Y:S01]  /*6240*/  FFMA R30, R19, R0.reuse, R30 ;  /* 0x00000000131e7223 */ /* 0x080fe2000000001e */
[-C--:B---3--:R-:W-:Y:S01]  /*6250*/  FFMA R7, R14, R0.reuse, R3 ;  /* 0x000000000e077223 */ /* 0x088fe20000000003 */
[-C--:B------:R-:W-:Y:S01]  /*6260*/  FFMA R4, R16, R0.reuse, R21 ;  /* 0x0000000010047223 */ /* 0x080fe20000000015 */
[----:B------:R-:W-:Y:S01]  /*6270*/  FFMA R5, R18, R0, R25 ;  /* 0x0000000012057223 */ /* 0x000fe20000000019 */
[----:B------:R-:W-:-:S02]  /*6280*/  IADD3.X R3, R23, R24, RZ, P0, !PT ;  /* 0x0000001817037210 */ /* 0x000fc400007fe4ff */
[----:B------:R-:W-:Y:S02]  /*6290*/  F2FP.F16.F32.PACK_AB R6, R134, R9 ;  /* 0x000000098606723e */ /* 0x000fe400000000ff */
[----:B------:R-:W-:Y:S02]  /*62a0*/  F2FP.F16.F32.PACK_AB R7, R20, R7 ;  /* 0x000000071407723e */ /* 0x000fe400000000ff */
[----:B------:R-:W-:Y:S02]  /*62b0*/  F2FP.F16.F32.PACK_AB R4, R17, R4 ;  /* 0x000000041104723e */ /* 0x000fe400000000ff */
[----:B------:R-:W-:Y:S01]  /*62c0*/  F2FP.F16.F32.PACK_AB R5, R30, R5 ;  /* 0x000000051e05723e */ /* 0x000fe200000000ff */
[----:B------:R-:W-:Y:S06]  /*62d0*/  @!P3 BRA `(.L_x_269) ;  /* 0x00000018000cb947 */ /* 0x000fec0003800000 */
[----:B------:R2:W-:Y:S01]  /*62e0*/  STG.E.128 desc[UR12][R2.64], R4 ;  /* 0x0000000402007986 */ /* 0x0005e2000c101d0c */
[----:B------:R-:W-:Y:S05]  /*62f0*/  BRA `(.L_x_269) ;  /* 0x0000001800047947 */ /* 0x000fea0003800000 */
.L_x_268:
[----:B------:R-:W-:Y:S01]  /*6300*/  BAR.SYNC.DEFER_BLOCKING 0x0 ;  /* 0x0000000000007b1d */ /* 0x000fe20000010000 */
[----:B------:R-:W-:-:S05]  /*6310*/  ISETP.LT.AND P2, PT, R3, R198, P0 ;  /* 0x000000c60300720c */ /* 0x000fca0000741270 */
[----:B------:R1:W-:Y:S04]  /*6320*/  STS.64 [R156], R4 ;  /* 0x000000049c007388 */ /* 0x0003e80000000a00 */
[----:B------:R-:W-:Y:S04]  /*6330*/  STS.64 [R156+0x20], R8 ;  /* 0x000020089c007388 */ /* 0x000fe80000000a00 */
[----:B------:R2:W-:Y:S04]  /*6340*/  STS.64 [R156+0x40], R12 ;  /* 0x0000400c9c007388 */ /* 0x0005e80000000a00 */
[----:B------:R-:W-:Y:S04]  /*6350*/  STS.64 [R156+0x60], R16 ;  /* 0x000060109c007388 */ /* 0x000fe80000000a00 */
[----:B------:R3:W-:Y:S04]  /*6360*/  STS.64 [R2+0x80], R20 ;  /* 0x0000801402007388 */ /* 0x0007e80000000a00 */
[----:B------:R-:W-:Y:S04]  /*6370*/  STS.64 [R2+0xa0], R24 ;  /* 0x0000a01802007388 */ /* 0x000fe80000000a00 */
[----:B------:R4:W-:Y:S01]  /*6380*/  STS.64 [R2+0xc0], R28 ;  /* 0x0000c01c02007388 */ /* 0x0009e20000000a00 */
[----:B-1----:R-:W-:-:S03]  /*6390*/  IADD3 R5, R3, 0x2, RZ ;  /* 0x0000000203057810 */ /* 0x002fc60007ffe0ff */
[----:B------:R-:W-:Y:S01]  /*63a0*/  STS.64 [R2+0xe0], R32 ;  /* 0x0000e02002007388 */ /* 0x000fe20000000a00 */
[----:B------:R-:W-:Y:S01]  /*63b0*/  BAR.SYNC.DEFER_BLOCKING 0x0 ;  /* 0x0000000000007b1d */ /* 0x000fe20000010000 */
[----:B------:R-:W-:Y:S02]  /*63c0*/  ISETP.LT.AND P3, PT, R5, R198, P0 ;  /* 0x000000c60500720c */ /* 0x000fe40000761270 */
[----:B--2---:R-:W-:Y:S02]  /*63d0*/  IADD3 R12, P1, R160, R165, RZ ;  /* 0x000000a5a00c7210 */ /* 0x004fe40007f3e0ff */
[----:B---3--:R-:W-:Y:S02]  /*63e0*/  SHF.L.U64.HI R21, R162, 0x4, R163 ;  /* 0x00000004a2157819 */ /* 0x008fe400000102a3 */
[----:B----4-:R-:W-:Y:S01]  /*63f0*/  IADD3 R29, R3, 0x12, RZ ;  /* 0x00000012031d7810 */ /* 0x010fe20007ffe0ff */
[----:B------:R-:W1:Y:S04]  /*6400*/  LDS.128 R136, [R205+0x440] ;  /* 0x00044000cd887984 */ /* 0x000e680000000c00 */
[----:B------:R-:W2:Y:S04]  /*6410*/  LDS.128 R144, [R205] ;  /* 0x00000000cd907984 */ /* 0x000ea80000000c00 */
[----:B------:R-:W3:Y:S04]  /*6420*/  LDS.128 R140, [R204] ;  /* 0x00000000cc8c7984 */ /* 0x000ee80000000c00 */
[----:B------:R-:W4:Y:S01]  /*6430*/  LDS.128 R132, [R204+0x440] ;  /* 0x00044000cc847984 */ /* 0x000f220000000c00 */
[-C--:B-1----:R-:W-:Y:S01]  /*6440*/  FMUL R4, R136, R0.reuse ;  /* 0x0000000088047220 */ /* 0x082fe20000400000 */
[-C--:B------:R-:W-:Y:S01]  /*6450*/  FMUL R9, R137, R0.reuse ;  /* 0x0000000089097220 */ /* 0x080fe20000400000 */
[-C--:B------:R-:W-:Y:S01]  /*6460*/  FMUL R5, R138, R0.reuse ;  /* 0x000000008a057220 */ /* 0x080fe20000400000 */
[-C--:B------:R-:W-:Y:S01]  /*6470*/  FMUL R16, R139, R0.reuse ;  /* 0x000000008b107220 */ /* 0x080fe20000400000 */
[-C--:B--2---:R-:W-:Y:S01]  /*6480*/  FMUL R144, R144, R0.reuse ;  /* 0x0000000090907220 */ /* 0x084fe20000400000 */
[-C--:B------:R-:W-:Y:S01]  /*6490*/  FMUL R145, R145, R0.reuse ;  /* 0x0000000091917220 */ /* 0x080fe20000400000 */
[-C--:B------:R-:W-:Y:S01]  /*64a0*/  FMUL R146, R146, R0.reuse ;  /* 0x0000000092927220 */ /* 0x080fe20000400000 */
[-C--:B------:R-:W-:Y:S01]  /*64b0*/  FMUL R147, R147, R0.reuse ;  /* 0x0000000093937220 */ /* 0x080fe20000400000 */
[-C--:B---3--:R-:W-:Y:S01]  /*64c0*/  FMUL R140, R140, R0.reuse ;  /* 0x000000008c8c7220 */ /* 0x088fe20000400000 */
[-C--:B------:R-:W-:Y:S01]  /*64d0*/  FMUL R141, R141, R0.reuse ;  /* 0x000000008d8d7220 */ /* 0x080fe20000400000 */
[-C--:B------:R-:W-:Y:S01]  /*64e0*/  FMUL R142, R142, R0.reuse ;  /* 0x000000008e8e7220 */ /* 0x080fe20000400000 */
[-C--:B------:R-:W-:Y:S01]  /*64f0*/  FMUL R143, R143, R0.reuse ;  /* 0x000000008f8f7220 */ /* 0x080fe20000400000 */
[-C--:B----4-:R-:W-:Y:S01]  /*6500*/  FMUL R8, R132, R0.reuse ;  /* 0x0000000084087220 */ /* 0x090fe20000400000 */
[-C--:B------:R-:W-:Y:S01]  /*6510*/  FMUL R13, R133, R0.reuse ;  /* 0x00000000850d7220 */ /* 0x080fe20000400000 */
[-C--:B------:R-:W-:Y:S01]  /*6520*/  FMUL R17, R134, R0.reuse ;  /* 0x0000000086117220 */ /* 0x080fe20000400000 */
[----:B------:R-:W-:Y:S01]  /*6530*/  FMUL R20, R135, R0 ;  /* 0x0000000087147220 */ /* 0x000fe20000400000 */
        /* <DEDUP_REMOVED lines=9> */
[----:B------:R-:W-:Y:S02]  /*65d0*/  IADD3.X R13, R161, R159, RZ, P1, !PT ;  /* 0x0000009fa10d7210 */ /* 0x000fe40000ffe4ff */
[----:B------:R-:W-:Y:S01]  /*65e0*/  F2FP.F16.F32.PACK_AB R135, R20, R17 ;  /* 0x000000111487723e */ /* 0x000fe200000000ff */
[----:B------:R-:W-:Y:S01]  /*65f0*/  @P2 STG.E.128 desc[UR12][R4.64], R136 ;  /* 0x0000008804002986 */ /* 0x000fe2000c101d0c */
[----:B------:R-:W-:-:S03]  /*6600*/  IADD3 R9, R3, 0xa, RZ ;  /* 0x0000000a03097810 */ /* 0x000fc60007ffe0ff */
[----:B------:R-:W-:Y:S01]  /*6610*/  @P3 STG.E.128 desc[UR12][R12.64], R132 ;  /* 0x000000840c003986 */ /* 0x000fe2000c101d0c */
[----:B------:R-:W-:Y:S01]  /*6620*/  BAR.SYNC.DEFER_BLOCKING 0x0 ;  /* 0x0000000000007b1d */ /* 0x000fe20000010000 */
[----:B------:R-:W-:-:S05]  /*6630*/  ISETP.LT.AND P3, PT, R9, R198, P0 ;  /* 0x000000c60900720c */ /* 0x000fca0000761270 */
[----:B------:R-:W-:Y:S04]  /*6640*/  STS.64 [R156], R6 ;  /* 0x000000069c007388 */ /* 0x000fe80000000a00 */
[----:B------:R1:W-:Y:S04]  /*6650*/  STS.64 [R156+0x20], R10 ;  /* 0x0000200a9c007388 */ /* 0x0003e80000000a00 */
[----:B------:R-:W-:Y:S04]  /*6660*/  STS.64 [R156+0x40], R14 ;  /* 0x0000400e9c007388 */ /* 0x000fe80000000a00 */
[----:B------:R-:W-:Y:S04]  /*6670*/  STS.64 [R156+0x60], R18 ;  /* 0x000060129c007388 */ /* 0x000fe80000000a00 */
[----:B------:R2:W-:Y:S04]  /*6680*/  STS.64 [R2+0x80], R22 ;  /* 0x0000801602007388 */ /* 0x0005e80000000a00 */
[----:B------:R3:W-:Y:S04]  /*6690*/  STS.64 [R2+0xa0], R26 ;  /* 0x0000a01a02007388 */ /* 0x0007e80000000a00 */
[----:B------:R4:W-:Y:S04]  /*66a0*/  STS.64 [R2+0xc0], R30 ;  /* 0x0000c01e02007388 */ /* 0x0009e80000000a00 */
[----:B------:R-:W-:Y:S01]  /*66b0*/  STS.64 [R2+0xe0], R34 ;  /* 0x0000e02202007388 */ /* 0x000fe20000000a00 */
[----:B-1----:R-:W-:Y:S01]  /*66c0*/  IADD3 R11, R3, 0x8, RZ ;  /* 0x00000008030b7810 */ /* 0x002fe20007ffe0ff */
[----:B------:R-:W-:Y:S03]  /*66d0*/  BAR.SYNC.DEFER_BLOCKING 0x0 ;  /* 0x0000000000007b1d */ /* 0x000fe60000010000 */
[----:B------:R-:W-:-:S02]  /*66e0*/  ISETP.LT.AND P4, PT, R11, R198, P0 ;  /* 0x000000c60b00720c */ /* 0x000fc40000781270 */
[----:B--2---:R-:W-:-:S04]  /*66f0*/  SHF.L.U32 R23, R162, 0x4, RZ ;  /* 0x00000004a2177819 */ /* 0x004fc800000006ff */
[C---:B---3--:R-:W-:Y:S02]  /*6700*/  IADD3 R26, P2, R23.reuse, R160, RZ ;  /* 0x000000a0171a7210 */ /* 0x048fe40007f5e0ff */
[----:B------:R-:W-:Y:S02]  /*6710*/  IADD3 R24, P1, R23, R12, RZ ;  /* 0x0000000c17187210 */ /* 0x000fe40007f3e0ff */
[C---:B------:R-:W-:Y:S02]  /*6720*/  IADD3.X R27, R21.reuse, R161, RZ, P2, !PT ;  /* 0x000000a1151b7210 */ /* 0x040fe400017fe4ff */
[----:B------:R-:W-:Y:S02]  /*6730*/  IADD3.X R25, R21, R13, RZ, P1, !PT ;  /* 0x0000000d15197210 */ /* 0x000fe40000ffe4ff */
[----:B----4-:R-:W-:Y:S01]  /*6740*/  IADD3 R31, R3, 0x10, RZ ;  /* 0x00000010031f7810 */ /* 0x010fe20007ffe0ff */
[----:B------:R-:W1:Y:S04]  /*6750*/  LDS.128 R140, [R205] ;  /* 0x00000000cd8c7984 */ /* 0x000e680000000c00 */
[----:B------:R-:W2:Y:S04]  /*6760*/  LDS.128 R136, [R204] ;  /* 0x00000000cc887984 */ /* 0x000ea80000000c00 */
[----:B------:R-:W3:Y:S04]  /*6770*/  LDS.128 R132, [R205+0x440] ;  /* 0x00044000cd847984 */ /* 0x000ee80000000c00 */
        /* <DEDUP_REMOVED lines=26> */
[----:B------:R-:W-:-:S03]  /*6920*/  ISETP.LT.AND P4, PT, R31, R198, P0 ;  /* 0x000000c61f00720c */ /* 0x000fc60000781270 */
[----:B------:R2:W-:Y:S01]  /*6930*/  @P3 STG.E.128 desc[UR12][R24.64], R4 ;  /* 0x0000000418003986 */ /* 0x0005e2000c101d0c */
[----:B------:R-:W-:Y:S01]  /*6940*/  BAR.SYNC.DEFER_BLOCKING 0x0 ;  /* 0x0000000000007b1d */ /* 0x000fe20000010000 */
[----:B------:R-:W-:Y:S02]  /*6950*/  ISETP.LT.AND P3, PT, R29, R198, P0 ;  /* 0x000000c61d00720c */ /* 0x000fe40000761270 */
[----:B-1----:R-:W-:-:S03]  /*6960*/  IADD3 R26, P2, R26, R23, RZ ;  /* 0x000000171a1a7210 */ /* 0x002fc60007f5e0ff */
[----:B------:R-:W-:Y:S01]  /*6970*/  STS.64 [R156], R64 ;  /* 0x000000409c007388 */ /* 0x000fe20000000a00 */
[----:B------:R-:W-:-:S03]  /*6980*/  IADD3.X R27, R27, R21, RZ, P2, !PT ;  /* 0x000000151b1b7210 */ /* 0x000fc600017fe4ff */
[----:B------:R-:W-:Y:S01]  /*6990*/  STS.64 [R156+0x20], R60 ;  /* 0x0000203c9c007388 */ /* 0x000fe20000000a00 */
[----:B--2---:R-:W-:-:S03]  /*69a0*/  IADD3 R24, P1, R24, R23, RZ ;  /* 0x0000001718187210 */ /* 0x004fc60007f3e0ff */
[----:B------:R-:W-:Y:S01]  /*69b0*/  STS.64 [R156+0x40], R56 ;  /* 0x000040389c007388 */ /* 0x000fe20000000a00 */
[----:B------:R-:W-:-:S03]  /*69c0*/  IADD3.X R25, R25, R21, RZ, P1, !PT ;  /* 0x0000001519197210 */ /* 0x000fc60000ffe4ff */
        /* <DEDUP_REMOVED lines=39> */
[-C--:B------:R-:W-:Y:S02]  /*6c40*/  ISETP.LT.AND P4, PT, R31, R198.reuse, P0 ;  /* 0x000000c61f00720c */ /* 0x080fe40000781270 */
[----:B------:R-:W-:Y:S02]  /*6c50*/  ISETP.LT.AND P3, PT, R29, R198, P0 ;  /* 0x000000c61d00720c */ /* 0x000fe40000761270 */
[----:B-1----:R-:W-:Y:S01]  /*6c60*/  IADD3 R26, P2, R26, R23, RZ ;  /* 0x000000171a1a7210 */ /* 0x002fe20007f5e0ff */
[----:B------:R-:W-:Y:S03]  /*6c70*/  STS.64 [R156], R66 ;  /* 0x000000429c007388 */ /* 0x000fe60000000a00 */
[----:B------:R-:W-:Y:S01]  /*6c80*/  IADD3.X R27, R27, R21, RZ, P2, !PT ;  /* 0x000000151b1b7210 */ /* 0x000fe200017fe4ff */
        /* <DEDUP_REMOVED lines=187> */
[-C--:B------:R-:W-:Y:S02]  /*7840*/  IADD3 R22, P2, R26, R23.reuse, RZ ;  /* 0x000000171a167210 */ /* 0x080fe40007f5e0ff */
[----:B------:R-:W-:Y:S02]  /*7850*/  IADD3 R20, P1, R24, R23, RZ ;  /* 0x0000001718147210 */ /* 0x000fe40007f3e0ff */
[----:B------:R-:W-:-:S02]  /*7860*/  ISETP.LT.AND P3, PT, R29, R198, P0 ;  /* 0x000000c61d00720c */ /* 0x000fc40000761270 */
[----:B------:R-:W-:Y:S02]  /*7870*/  ISETP.LT.AND P0, PT, R3, R198, P0 ;  /* 0x000000c60300720c */ /* 0x000fe40000701270 */
[-C--:B------:R-:W-:Y:S02]  /*7880*/  IADD3.X R23, R27, R21.reuse, RZ, P2, !PT ;  /* 0x000000151b177210 */ /* 0x080fe400017fe4ff */
        /* <DEDUP_REMOVED lines=39> */
[----:B------:R1:W-:Y:S02]  /*7b00*/  @P0 STG.E.128 desc[UR12][R20.64], R4 ;  /* 0x0000000414000986 */ /* 0x0003e4000c101d0c */
.L_x_269:
[----:B------:R-:W-:Y:S05]  /*7b10*/  BSYNC B0 ;  /* 0x0000000000007941 */ /* 0x000fea0003800000 */
.L_x_267:
[----:B------:R-:W-:Y:S02]  /*7b20*/  ULDC UR4, c[0x0][0xc] ;  /* 0x0000030000047ab9 */ /* 0x000fe40000000800 */
[----:B------:R-:W-:Y:S01]  /*7b30*/  UIADD3 UR11, UR4, UR11, URZ ;  /* 0x0000000b040b7290 */ /* 0x000fe2000fffe03f */
[----:B------:R-:W-:Y:S11]  /*7b40*/  BRA `(.L_x_270) ;  /* 0xffffff8c006c7947 */ /* 0x000ff6000383ffff */
.L_x_271:
        /* <DEDUP_REMOVED lines=11> */
.L_x_301:


//--------------------- .text._ZN7cutlass7Kernel2INS_4gemm6kernel20DefaultGemmUniversalINS_6half_tENS_6layout8RowMajorELNS_16ComplexTransformE0ELi8ES4_S6_LS7_0ELi8ES4_S6_fNS_4arch15OpClassTensorOpENS8_4Sm80ENS1_9GemmShapeILi128ELi128ELi32EEENSB_ILi64ELi64ELi32EEENSB_ILi16ELi8ELi16EEENS_8epilogue6thread17LinearCombinationIS4_Li8EffLNSG_9ScaleType4KindE0ELNS_15FloatRoundStyleE2ES4_EENS1_11threadblock30GemmIdentityThreadblockSwizzleILi8EEELi4ENS8_13OpMultiplyAddELNS1_23SharedMemoryClearOptionE0ELb0ELb0ELb0ENS5_9NoPermuteESR_SR_vE10SelectBaseISO_vEEEEvNT_6ParamsE --------------------------
	.section	.text._ZN7cutlass7Kernel2INS_4gemm6kernel20DefaultGemmUniversalINS_6half_tENS_6layout8RowMajorELNS_16ComplexTransformE0ELi8ES4_S6_LS7_0ELi8ES4_S6_fNS_4arch15OpClassTensorOpENS8_4Sm80ENS1_9GemmShapeILi128ELi128ELi32EEENSB_ILi64ELi64ELi32EEENSB_ILi16ELi8ELi16EEENS_8epilogue6thread17LinearCombinationIS4_Li8EffLNSG_9ScaleType4KindE0ELNS_15FloatRoundStyleE2ES4_EENS1_11threadblock30GemmIdentityThreadblockSwizzleILi8EEELi4ENS8_13OpMultiplyAddELNS1_23SharedMemoryClearOptionE0ELb0ELb0ELb0ENS5_9NoPermuteESR_SR_vE10SelectBaseISO_vEEEEvNT_6ParamsE,"ax",@progbits
	.align	128
.text._ZN7cutlass7Kernel2INS_4gemm6kernel20DefaultGemmUniversalINS_6half_tENS_6layout8RowMajorELNS_16ComplexTransformE0ELi8ES4_S6_LS7_0ELi8ES4_S6_fNS_4arch15OpClassTensorOpENS8_4Sm80ENS1_9GemmShapeILi128ELi128ELi32EEENSB_ILi64ELi64ELi32EEENSB_ILi16ELi8ELi16EEENS_8epilogue6thread17LinearCombinationIS4_Li8EffLNSG_9ScaleType4KindE0ELNS_15FloatRoundStyleE2ES4_EENS1_11threadblock30GemmIdentityThreadblockSwizzleILi8EEELi4ENS8_13OpMultiplyAddELNS1_23SharedMemoryClearOptionE0ELb0ELb0ELb0ENS5_9NoPermuteESR_SR_vE10SelectBaseISO_vEEEEvNT_6ParamsE:
        .type           _ZN7cutlass7Kernel2INS_4gemm6kernel20DefaultGemmUniversalINS_6half_tENS_6layout8RowMajorELNS_16ComplexTransformE0ELi8ES4_S6_LS7_0ELi8ES4_S6_fNS_4arch15OpClassTensorOpENS8_4Sm80ENS1_9GemmShapeILi128ELi128ELi32EEENSB_ILi64ELi64ELi32EEENSB_ILi16ELi8ELi16EEENS_8epilogue6thread17LinearCombinationIS4_Li8EffLNSG_9ScaleType4KindE0ELNS_15FloatRoundStyleE2ES4_EENS1_11threadblock30GemmIdentityThreadblockSwizzleILi8EEELi4ENS8_13OpMultiplyAddELNS1_23SharedMemoryClearOptionE0ELb0ELb0ELb0ENS5_9NoPermuteESR_SR_vE10SelectBaseISO_vEEEEvNT_6ParamsE,@function
        .size           _ZN7cutlass7Kernel2INS_4gemm6kernel20DefaultGemmUniversalINS_6half_tENS_6layout8RowMajorELNS_16ComplexTransformE0ELi8ES4_S6_LS7_0ELi8ES4_S6_fNS_4arch15OpClassTensorOpENS8_4Sm80ENS1_9GemmShapeILi128ELi128ELi32EEENSB_ILi64ELi64ELi32EEENSB_ILi16ELi8ELi16EEENS_8epilogue6thread17LinearCombinationIS4_Li8EffLNSG_9ScaleType4KindE0ELNS_15FloatRoundStyleE2ES4_EENS1_11threadblock30GemmIdentityThreadblockSwizzleILi8EEELi4ENS8_13OpMultiplyAddELNS1_23SharedMemoryClearOptionE0ELb0ELb0ELb0ENS5_9NoPermuteESR_SR_vE10SelectBaseISO_vEEEEvNT_6ParamsE,(.L_x_302 - _ZN7cutlass7Kernel2INS_4gemm6kernel20DefaultGemmUniversalINS_6half_tENS_6layout8RowMajorELNS_16ComplexTransformE0ELi8ES4_S6_LS7_0ELi8ES4_S6_fNS_4arch15OpClassTensorOpENS8_4Sm80ENS1_9GemmShapeILi128ELi128ELi32EEENSB_ILi64ELi64ELi32EEENSB_ILi16ELi8ELi16EEENS_8epilogue6thread17LinearCombinationIS4_Li8EffLNSG_9ScaleType4KindE0ELNS_15FloatRoundStyleE2ES4_EENS1_11threadblock30GemmIdentityThreadblockSwizzleILi8EEELi4ENS8_13OpMultiplyAddELNS1_23SharedMemoryClearOptionE0ELb0ELb0ELb0ENS5_9NoPermuteESR_SR_vE10SelectBaseISO_vEEEEvNT_6ParamsE)
        .other          _ZN7cutlass7Kernel2INS_4gemm6kernel20DefaultGemmUniversalINS_6half_tENS_6layout8RowMajorELNS_16ComplexTransformE0ELi8ES4_S6_LS7_0ELi8ES4_S6_fNS_4arch15OpClassTensorOpENS8_4Sm80ENS1_9GemmShapeILi128ELi128ELi32EEENSB_ILi64ELi64ELi32EEENSB_ILi16ELi8ELi16EEENS_8epilogue6thread17LinearCombinationIS4_Li8EffLNSG_9ScaleType4KindE0ELNS_15FloatRoundStyleE2ES4_EENS1_11threadblock30GemmIdentityThreadblockSwizzleILi8EEELi4ENS8_13OpMultiplyAddELNS1_23SharedMemoryClearOptionE0ELb0ELb0ELb0ENS5_9NoPermuteESR_SR_vE10SelectBaseISO_vEEEEvNT_6ParamsE,@"STO_CUDA_ENTRY STV_DEFAULT"
_ZN7cutlass7Kernel2INS_4gemm6kernel20DefaultGemmUniversalINS_6half_tENS_6layout8RowMajorELNS_16ComplexTransformE0ELi8ES4_S6_LS7_0ELi8ES4_S6_fNS_4arch15OpClassTensorOpENS8_4Sm80ENS1_9GemmShapeILi128ELi128ELi32EEENSB_ILi64ELi64ELi32EEENSB_ILi16ELi8ELi16EEENS_8epilogue6thread17LinearCombinationIS4_Li8EffLNSG_9ScaleType4KindE0ELNS_15FloatRoundStyleE2ES4_EENS1_11threadblock30GemmIdentityThreadblockSwizzleILi8EEELi4ENS8_13OpMultiplyAddELNS1_23SharedMemoryClearOptionE0ELb0ELb0ELb0ENS5_9NoPermuteESR_SR_vE10SelectBaseISO_vEEEEvNT_6ParamsE:
[----:B------:R-:W-:Y:S01]  /*0000*/  LDC R1, c[0x0][0x28] ;  /* 0x00000a00ff017b82 */ /* 0x000fe20000000800 */
[----:B------:R-:W1:Y:S07]  /*0010*/  S2R R4, SR_CTAID.Y ;  /* 0x0000000000047919 */ /* 0x000e6e0000002600 */
[----:B------:R-:W2:Y:S01]  /*0020*/  LDC R13, c[0x0][0x228] ;  /* 0x00008a00ff0d7b82 */ /* 0x000ea20000000800 */
[----:B------:R-:W-:Y:S01]  /*0030*/  IMAD.MOV.U32 R2, RZ, RZ, -0x1 ;  /* 0xffffffffff027424 */ /* 0x000fe200078e00ff */
[----:B------:R-:W-:Y:S01]  /*0040*/  ULDC UR4, c[0x0][0x220] ;  /* 0x0000880000047ab9 */ /* 0x000fe20000000800 */
[----:B------:R-:W3:Y:S03]  /*0050*/  S2R R0, SR_CTAID.X ;  /* 0x0000000000007919 */ /* 0x000ee60000002500 */
[----:B--2---:R-:W-:-:S02]  /*0060*/  SHF.L.U32 R3, R2, R13, RZ ;  /* 0x0000000d02037219 */ /* 0x004fc400000006ff */
[----:B-1----:R-:W-:Y:S02]  /*0070*/  SHF.L.U32 R4, R4, R13, RZ ;  /* 0x0000000d04047219 */ /* 0x002fe400000006ff */
[----:B---3--:R-:W-:Y:S02]  /*0080*/  LOP3.LUT R3, R0, R3, RZ, 0x30, !PT ;  /* 0x0000000300037212 */ /* 0x008fe400078e30ff */
[----:B------:R-:W-:-:S03]  /*0090*/  SHF.R.S32.HI R13, RZ, R13, R0 ;  /* 0x0000000dff0d7219 */ /* 0x000fc60000011400 */
[----:B------:R-:W-:-:S05]  /*00a0*/  IMAD.IADD R5, R4, 0x1, R3 ;  /* 0x0000000104057824 */ /* 0x000fca00078e0203 */
[----:B------:R-:W-:Y:S01]  /*00b0*/  ISETP.GE.AND P0, PT, R5, UR4, PT ;  /* 0x0000000405007c0c */ /* 0x000fe2000bf06270 */
[----:B------:R-:W-:-:S03]  /*00c0*/  ULDC UR4, c[0x0][0x21c] ;  /* 0x0000870000047ab9 */ /* 0x000fc60000000800 */
[----:B------:R-:W-:-:S13]  /*00d0*/  ISETP.GE.OR P0, PT, R13, UR4, P0 ;  /* 0x000000040d007c0c */ /* 0x000fda0008706670 */
[----:B------:R-:W-:Y:S05]  /*00e0*/  @P0 EXIT ;  /* 0x000000000000094d */ /* 0x000fea0003800000 */
[----:B------:R-:W1:Y:S01]  /*00f0*/  LDC R0, c[0x0][0x22c] ;  /* 0x00008b00ff007b82 */ /* 0x000e620000000800 */
[----:B------:R-:W2:Y:S01]  /*0100*/  S2R R200, SR_CTAID.Z ;  /* 0x0000000000c87919 */ /* 0x000ea20000002700 */
[----:B------:R-:W-:Y:S01]  /*0110*/  ULDC.64 UR6, c[0x0][0x330] ;  /* 0x0000cc0000067ab9 */ /* 0x000fe20000000a00 */
[----:B------:R-:W-:Y:S01]  /*0120*/  ULDC.64 UR4, c[0x0][0x338] ;  /* 0x0000ce0000047ab9 */ /* 0x000fe20000000a00 */
[----:B------:R-:W-:Y:S01]  /*0130*/  IMAD.U32 R14, RZ, RZ, UR6 ;  /* 0x00000006ff0e7e24 */ /* 0x000fe2000f8e00ff */
[----:B------:R-:W-:Y:S01]  /*0140*/  MOV R26, UR4 ;  /* 0x00000004001a7c02 */ /* 0x000fe20008000f00 */
[----:B------:R-:W-:Y:S01]  /*0150*/  IMAD.U32 R15, RZ, RZ, UR7 ;  /* 0x00000007ff0f7e24 */ /* 0x000fe2000f8e00ff */
[----:B------:R-:W-:Y:S01]  /*0160*/  MOV R27, UR5 ;  /* 0x00000005001b7c02 */ /* 0x000fe20008000f00 */
[----:B------:R-:W-:Y:S01]  /*0170*/  ULDC.64 UR12, c[0x0][0x208] ;  /* 0x00008200000c7ab9 */ /* 0x000fe20000000a00 */
[----:B-1----:R-:W-:-:S13]  /*0180*/  ISETP.GE.U32.AND P0, PT, R0, 0x2, PT ;  /* 0x000000020000780c */ /* 0x002fda0003f06070 */
[----:B--2---:R-:W-:Y:S05]  /*0190*/  @!P0 BRA `(.L_x_272) ;  /* 0x0000000000808947 */ /* 0x004fea0003800000 */
[----:B------:R-:W-:Y:S01]  /*01a0*/  ISETP.NE.AND P0, PT, R0, 0x2, PT ;  /* 0x000000020000780c */ /* 0x000fe20003f05270 */
[----:B------:R-:W-:Y:S01]  /*01b0*/  ULDC UR4, c[0x0][0x218] ;  /* 0x0000860000047ab9 */ /* 0x000fe20000000800 */
[----:B------:R-:W-:Y:S01]  /*01c0*/  IMAD.MOV.U32 R3, RZ, RZ, RZ ;  /* 0x000000ffff037224 */ /* 0x000fe200078e00ff */
[----:B------:R-:W-:-:S10]  /*01d0*/  MOV R212, UR4 ;  /* 0x0000000400d47c02 */ /* 0x000fd40008000f00 */
[----:B------:R-:W-:Y:S05]  /*01e0*/  @!P0 BRA `(.L_x_273) ;  /* 0x0000000000248947 */ /* 0x000fea0003800000 */
[----:B------:R-:W-:-:S13]  /*01f0*/  ISETP.NE.AND P0, PT, R0, 0x3, PT ;  /* 0x000000030000780c */ /* 0x000fda0003f05270 */
[----:B------:R-:W-:Y:S05]  /*0200*/  @P0 BRA `(.L_x_274) ;  /* 0x0000000000800947 */ /* 0x000fea0003800000 */
[----:B------:R-:W1:Y:S08]  /*0210*/  LDC.64 R14, c[0x0][0x330] ;  /* 0x0000cc00ff0e7b82 */ /* 0x000e700000000a00 */
[----:B------:R-:W2:Y:S01]  /*0220*/  LDC.64 R26, c[0x0][0x338] ;  /* 0x0000ce00ff1a7b82 */ /* 0x000ea20000000a00 */
[----:B-1----:R-:W-:-:S06]  /*0230*/  IMAD.WIDE R14, R200, 0x8, R14 ;  /* 0x00000008c80e7825 */ /* 0x002fcc00078e020e */
[----:B------:R-:W5:Y:S01]  /*0240*/  LDG.E.64 R14, desc[UR12][R14.64] ;  /* 0x0000000c0e0e7981 */ /* 0x000f62000c1e1b00 */
[----:B--2---:R-:W-:-:S06]  /*0250*/  IMAD.WIDE R26, R200, 0x8, R26 ;  /* 0x00000008c81a7825 */ /* 0x004fcc00078e021a */
[----:B------:R-:W5:Y:S01]  /*0260*/  LDG.E.64 R26, desc[UR12][R26.64] ;  /* 0x0000000c1a1a7981 */ /* 0x000f62000c1e1b00 */
[----:B------:R-:W-:Y:S05]  /*0270*/  BRA `(.L_x_274) ;  /* 0x0000000000647947 */ /* 0x000fea0003800000 */
.L_x_273:
[----:B------:R-:W1:Y:S01]  /*0280*/  LDC.64 R8, c[0x0][0x350] ;  /* 0x0000d400ff087b82 */ /* 0x000e620000000a00 */
[----:B------:R-:W-:-:S07]  /*0290*/  SHF.R.S32.HI R11, RZ, 0x1f, R200 ;  /* 0x0000001fff0b7819 */ /* 0x000fce00000114c8 */
[----:B------:R-:W2:Y:S08]  /*02a0*/  LDC.64 R6, c[0x0][0x358] ;  /* 0x0000d600ff067b82 */ /* 0x000eb00000000a00 */
[----:B------:R-:W3:Y:S08]  /*02b0*/  LDC.64 R14, c[0x0][0x330] ;  /* 0x0000cc00ff0e7b82 */ /* 0x000ef00000000a00 */
[----:B------:R-:W4:Y:S01]  /*02c0*/  LDC.64 R26, c[0x0][0x338] ;  /* 0x0000ce00ff1a7b82 */ /* 0x000f220000000a00 */
[----:B-1----:R-:W-:-:S02]  /*02d0*/  IMAD R2, R11, R8, RZ ;  /* 0x000000080b027224 */ /* 0x002fc400078e02ff */
[----:B------:R-:W-:-:S04]  /*02e0*/  IMAD.WIDE.U32 R16, R200, R8, RZ ;  /* 0x00000008c8107225 */ /* 0x000fc800078e00ff */
[C---:B------:R-:W-:Y:S02]  /*02f0*/  IMAD R9, R200.reuse, R9, R2 ;  /* 0x00000009c8097224 */ /* 0x040fe400078e0202 */
[-C--:B--2---:R-:W-:Y:S02]  /*0300*/  IMAD R0, R11, R6.reuse, RZ ;  /* 0x000000060b007224 */ /* 0x084fe400078e02ff */
[----:B------:R-:W-:Y:S01]  /*0310*/  IMAD.WIDE.U32 R10, R200, R6, RZ ;  /* 0x00000006c80a7225 */ /* 0x000fe200078e00ff */
[----:B------:R-:W-:-:S03]  /*0320*/  IADD3 R9, R17, R9, RZ ;  /* 0x0000000911097210 */ /* 0x000fc60007ffe0ff */
[----:B------:R-:W-:Y:S01]  /*0330*/  IMAD R7, R200, R7, R0 ;  /* 0x00000007c8077224 */ /* 0x000fe200078e0200 */
[----:B---3--:R-:W-:-:S04]  /*0340*/  LEA R14, P1, R16, R14, 0x1 ;  /* 0x0000000e100e7211 */ /* 0x008fc800078208ff */
[----:B------:R-:W-:Y:S02]  /*0350*/  IADD3 R7, R11, R7, RZ ;  /* 0x000000070b077210 */ /* 0x000fe40007ffe0ff */
[----:B------:R-:W-:Y:S02]  /*0360*/  LEA.HI.X R15, R16, R15, R9, 0x1, P1 ;  /* 0x0000000f100f7211 */ /* 0x000fe400008f0c09 */
[----:B----4-:R-:W-:-:S04]  /*0370*/  LEA R26, P0, R10, R26, 0x1 ;  /* 0x0000001a0a1a7211 */ /* 0x010fc800078008ff */
[----:B------:R-:W-:Y:S01]  /*0380*/  LEA.HI.X R27, R10, R27, R7, 0x1, P0 ;  /* 0x0000001b0a1b7211 */ /* 0x000fe200000f0c07 */
[----:B------:R-:W-:Y:S08]  /*0390*/  BRA `(.L_x_274) ;  /* 0x00000000001c7947 */ /* 0x000ff00003800000 */
.L_x_272:
[----:B------:R-:W1:Y:S01]  /*03a0*/  LDC R0, c[0x0][0x224] ;  /* 0x00008900ff007b82 */ /* 0x000e620000000800 */
[----:B------:R-:W-:-:S07]  /*03b0*/  IADD3 R212, R200, 0x1, RZ ;  /* 0x00000001c8d47810 */ /* 0x000fce0007ffe0ff */
[----:B------:R-:W2:Y:S01]  /*03c0*/  LDC R3, c[0x0][0x234] ;  /* 0x00008d00ff037b82 */ /* 0x000ea20000000800 */
[C---:B-1----:R-:W-:Y:S01]  /*03d0*/  ISETP.GE.AND P0, PT, R212.reuse, R0, PT ;  /* 0x00000000d400720c */ /* 0x042fe20003f06270 */
[-C--:B--2---:R-:W-:Y:S02]  /*03e0*/  IMAD R212, R212, R3.reuse, RZ ;  /* 0x00000003d4d47224 */ /* 0x084fe400078e02ff */
[----:B------:R-:W-:-:S10]  /*03f0*/  IMAD R3, R200, R3, RZ ;  /* 0x00000003c8037224 */ /* 0x000fd400078e02ff */
[----:B------:R-:W1:Y:S02]  /*0400*/  @P0 LDC R212, c[0x0][0x218] ;  /* 0x00008600ffd40b82 */ /* 0x000e640000000800 */
.L_x_274:
[----:B------:R-:W2:Y:S01]  /*0410*/  S2R R9, SR_TID.X ;  /* 0x0000000000097919 */ /* 0x000ea20000002100 */
[----:B-1----:R-:W-:Y:S01]  /*0420*/  IMAD.IADD R7, R212, 0x1, -R3 ;  /* 0x00000001d4077824 */ /* 0x002fe200078e0a03 */
[----:B------:R-:W-:Y:S01]  /*0430*/  ULDC.64 UR14, c[0x0][0x210] ;  /* 0x00008400000e7ab9 */ /* 0x000fe20000000a00 */
[----:B------:R-:W-:Y:S01]  /*0440*/  ULDC.64 UR10, c[0x0][0x268] ;  /* 0x00009a00000a7ab9 */ /* 0x000fe20000000a00 */
[----:B------:R-:W-:Y:S01]  /*0450*/  ULDC.64 UR4, c[0x0][0x248] ;  /* 0x0000920000047ab9 */ /* 0x000fe20000000a00 */
[----:B------:R-:W1:Y:S01]  /*0460*/  S2UR UR16, SR_CgaCtaId ;  /* 0x00000000001079c3 */ /* 0x000e620000008800 */
[----:B------:R-:W-:Y:S01]  /*0470*/  SHF.R.S32.HI R20, RZ, 0x1f, R7 ;  /* 0x0000001fff147819 */ /* 0x000fe20000011407 */
[----:B------:R-:W-:Y:S01]  /*0480*/  ULDC.64 UR6, c[0x0][0x278] ;  /* 0x00009e0000067ab9 */ /* 0x000fe20000000a00 */
[----:B------:R-:W-:Y:S01]  /*0490*/  ULDC.64 UR8, c[0x0][0x270] ;  /* 0x00009c0000087ab9 */ /* 0x000fe20000000a00 */
[----:B------:R-:W-:Y:S02]  /*04a0*/  CS2R R102, SRZ ;  /* 0x0000000000667805 */ /* 0x000fe4000001ff00 */
[----:B------:R-:W-:-:S02]  /*04b0*/  LEA.HI R20, R20, R7, RZ, 0x5 ;  /* 0x0000000714147211 */ /* 0x000fc400078f28ff */
[----:B------:R-:W-:Y:S02]  /*04c0*/  CS2R R100, SRZ ;  /* 0x0000000000647805 */ /* 0x000fe4000001ff00 */
[----:B------:R-:W-:Y:S02]  /*04d0*/  CS2R R98, SRZ ;  /* 0x0000000000627805 */ /* 0x000fe4000001ff00 */
[----:B------:R-:W-:Y:S02]  /*04e0*/  CS2R R96, SRZ ;  /* 0x0000000000607805 */ /* 0x000fe4000001ff00 */
[----:B------:R-:W-:Y:S02]  /*04f0*/  LOP3.LUT R20, R20, 0xffffffe0, RZ, 0xc0, !PT ;  /* 0xffffffe014147812 */ /* 0x000fe400078ec0ff */
[----:B------:R-:W-:Y:S02]  /*0500*/  CS2R R38, SRZ ;  /* 0x0000000000267805 */ /* 0x000fe4000001ff00 */
[----:B------:R-:W-:-:S02]  /*0510*/  CS2R R36, SRZ ;  /* 0x0000000000247805 */ /* 0x000fc4000001ff00 */
[----:B------:R-:W-:Y:S02]  /*0520*/  CS2R R34, SRZ ;  /* 0x0000000000227805 */ /* 0x000fe4000001ff00 */
[----:B------:R-:W-:Y:S01]  /*0530*/  CS2R R32, SRZ ;  /* 0x0000000000207805 */ /* 0x000fe2000001ff00 */
[----:B------:R-:W-:Y:S01]  /*0540*/  IMAD.IADD R20, R7, 0x1, -R20 ;  /* 0x0000000107147824 */ /* 0x000fe200078e0a14 */
[----:B------:R-:W-:Y:S02]  /*0550*/  CS2R R106, SRZ ;  /* 0x00000000006a7805 */ /* 0x000fe4000001ff00 */
[----:B------:R-:W-:Y:S02]  /*0560*/  CS2R R104, SRZ ;  /* 0x0000000000687805 */ /* 0x000fe4000001ff00 */
[----:B------:R-:W-:Y:S02]  /*0570*/  CS2R R94, SRZ ;  /* 0x00000000005e7805 */ /* 0x000fe4000001ff00 */
[----:B------:R-:W-:-:S02]  /*0580*/  CS2R R92, SRZ ;  /* 0x00000000005c7805 */ /* 0x000fc4000001ff00 */
[C---:B------:R-:W-:Y:S02]  /*0590*/  ISETP.NE.AND P0, PT, R20.reuse, RZ, PT ;  /* 0x000000ff1400720c */ /* 0x040fe40003f05270 */
[----:B------:R-:W-:Y:S02]  /*05a0*/  CS2R R42, SRZ ;  /* 0x00000000002a7805 */ /* 0x000fe4000001ff00 */
[----:B------:R-:W-:Y:S02]  /*05b0*/  CS2R R40, SRZ ;  /* 0x0000000000287805 */ /* 0x000fe4000001ff00 */
[----:B------:R-:W-:Y:S02]  /*05c0*/  CS2R R110, SRZ ;  /* 0x00000000006e7805 */ /* 0x000fe4000001ff00 */
[----:B------:R-:W-:Y:S02]  /*05d0*/  SEL R20, R20, 0x20, P0 ;  /* 0x0000002014147807 */ /* 0x000fe40000000000 */
[----:B------:R-:W-:-:S02]  /*05e0*/  CS2R R108, SRZ ;  /* 0x00000000006c7805 */ /* 0x000fc4000001ff00 */
[----:B------:R-:W-:Y:S02]  /*05f0*/  CS2R R90, SRZ ;  /* 0x00000000005a7805 */ /* 0x000fe4000001ff00 */
[----:B------:R-:W-:Y:S02]  /*0600*/  CS2R R88, SRZ ;  /* 0x0000000000587805 */ /* 0x000fe4000001ff00 */
[----:B--2---:R-:W-:Y:S01]  /*0610*/  SHF.R.S32.HI R4, RZ, 0x1f, R9 ;  /* 0x0000001fff047819 */ /* 0x004fe20000011409 */
[----:B------:R-:W-:Y:S01]  /*0620*/  IMAD.SHL.U32 R205, R9, 0x4, RZ ;  /* 0x0000000409cd7824 */ /* 0x000fe200078e00ff */
[----:B------:R-:W-:Y:S02]  /*0630*/  VIADDMNMX R7, R3, R20, R212, PT ;  /* 0x0000001403077246 */ /* 0x000fe400038001d4 */
[----:B------:R-:W-:Y:S02]  /*0640*/  CS2R R46, SRZ ;  /* 0x00000000002e7805 */ /* 0x000fe4000001ff00 */
[----:B------:R-:W-:-:S02]  /*0650*/  LEA.HI R4, R4, R9, RZ, 0x5 ;  /* 0x0000000904047211 */ /* 0x000fc400078f28ff */
[----:B------:R-:W-:Y:S02]  /*0660*/  CS2R R44, SRZ ;  /* 0x00000000002c7805 */ /* 0x000fe4000001ff00 */
[----:B------:R-:W-:Y:S02]  /*0670*/  IADD3 R212, R212, 0x1f, -R3 ;  /* 0x0000001fd4d47810 */ /* 0x000fe40007ffe803 */
[----:B------:R-:W-:Y:S02]  /*0680*/  CS2R R114, SRZ ;  /* 0x0000000000727805 */ /* 0x000fe4000001ff00 */
[----:B------:R-:W-:Y:S02]  /*0690*/  LOP3.LUT R12, R4, 0xffffffe0, RZ, 0xc0, !PT ;  /* 0xffffffe0040c7812 */ /* 0x000fe400078ec0ff */
[----:B------:R-:W-:Y:S02]  /*06a0*/  CS2R R112, SRZ ;  /* 0x0000000000707805 */ /* 0x000fe4000001ff00 */
[----:B------:R-:W-:-:S02]  /*06b0*/  SHF.R.S32.HI R4, RZ, 0x5, R4 ;  /* 0x00000005ff047819 */ /* 0x000fc40000011404 */
[----:B------:R-:W-:Y:S02]  /*06c0*/  CS2R R86, SRZ ;  /* 0x0000000000567805 */ /* 0x000fe4000001ff00 */
[----:B------:R-:W-:Y:S01]  /*06d0*/  CS2R R84, SRZ ;  /* 0x0000000000547805 */ /* 0x000fe2000001ff00 */
[----:B------:R-:W-:Y:S01]  /*06e0*/  IMAD.IADD R11, R9, 0x1, -R12 ;  /* 0x00000001090b7824 */ /* 0x000fe200078e0a0c */
[----:B------:R-:W-:Y:S01]  /*06f0*/  CS2R R50, SRZ ;  /* 0x0000000000327805 */ /* 0x000fe2000001ff00 */
[----:B------:R-:W-:Y:S01]  /*0700*/  IMAD.SHL.U32 R4, R4, 0x8, RZ ;  /* 0x0000000804047824 */ /* 0x000fe200078e00ff */
[----:B------:R-:W-:Y:S02]  /*0710*/  CS2R R48, SRZ ;  /* 0x0000000000307805 */ /* 0x000fe4000001ff00 */
[----:B------:R-:W-:Y:S02]  /*0720*/  CS2R R118, SRZ ;  /* 0x0000000000767805 */ /* 0x000fe4000001ff00 */
[----:B------:R-:W-:-:S02]  /*0730*/  SHF.R.S32.HI R0, RZ, 0x1f, R11 ;  /* 0x0000001fff007819 */ /* 0x000fc4000001140b */
[----:B------:R-:W-:Y:S02]  /*0740*/  CS2R R116, SRZ ;  /* 0x0000000000747805 */ /* 0x000fe4000001ff00 */
[----:B------:R-:W-:Y:S02]  /*0750*/  CS2R R82, SRZ ;  /* 0x0000000000527805 */ /* 0x000fe4000001ff00 */
[----:B------:R-:W-:Y:S02]  /*0760*/  CS2R R80, SRZ ;  /* 0x0000000000507805 */ /* 0x000fe4000001ff00 */
[CC--:B------:R-:W-:Y:S02]  /*0770*/  LEA.HI R10, R0.reuse, R11.reuse, RZ, 0x2 ;  /* 0x0000000b000a7211 */ /* 0x0c0fe400078f10ff */
[----:B------:R-:W-:Y:S02]  /*0780*/  CS2R R54, SRZ ;  /* 0x0000000000367805 */ /* 0x000fe4000001ff00 */
[----:B------:R-:W-:-:S02]  /*0790*/  LEA.HI R23, R0, R11, RZ, 0x3 ;  /* 0x0000000b00177211 */ /* 0x000fc400078f18ff */
[----:B------:R-:W-:Y:S02]  /*07a0*/  CS2R R52, SRZ ;  /* 0x0000000000347805 */ /* 0x000fe4000001ff00 */
[C---:B------:R-:W-:Y:S02]  /*07b0*/  LEA.HI.SX32 R12, R10.reuse, R12, 0x1e ;  /* 0x0000000c0a0c7211 */ /* 0x040fe400078ff2ff */
[----:B------:R-:W-:Y:S02]  /*07c0*/  CS2R R122, SRZ ;  /* 0x00000000007a7805 */ /* 0x000fe4000001ff00 */
[----:B------:R-:W-:Y:S02]  /*07d0*/  LOP3.LUT R10, R10, 0xfffffffc, RZ, 0xc0, !PT ;  /* 0xfffffffc0a0a7812 */ /* 0x000fe400078ec0ff */
[----:B------:R-:W-:Y:S02]  /*07e0*/  CS2R R120, SRZ ;  /* 0x0000000000787805 */ /* 0x000fe4000001ff00 */
[----:B------:R-:W-:Y:S01]  /*07f0*/  LOP3.LUT R0, R23, 0xfffffff8, RZ, 0xc0, !PT ;  /* 0xfffffff817007812 */ /* 0x000fe200078ec0ff */
[----:B------:R-:W-:Y:S01]  /*0800*/  IMAD R28, R13, 0x80, R12 ;  /* 0x000000800d1c7824 */ /* 0x000fe200078e020c */
[----:B------:R-:W-:Y:S01]  /*0810*/  LEA.HI.SX32 R23, R23, R4, 0x1d ;  /* 0x0000000417177211 */ /* 0x000fe200078feaff */
[----:B------:R-:W-:Y:S01]  /*0820*/  IMAD.IADD R10, R11, 0x1, -R10 ;  /* 0x000000010b0a7824 */ /* 0x000fe200078e0a0a */
[----:B------:R-:W-:Y:S01]  /*0830*/  CS2R R78, SRZ ;  /* 0x00000000004e7805 */ /* 0x000fe2000001ff00 */
[C---:B------:R-:W-:Y:S01]  /*0840*/  VIADD R13, R28.reuse, 0x8 ;  /* 0x000000081c0d7836 */ /* 0x040fe20000000000 */
[C---:B------:R-:W-:Y:S01]  /*0850*/  ISETP.GE.AND P1, PT, R28.reuse, UR14, PT ;  /* 0x0000000e1c007c0c */ /* 0x040fe2000bf26270 */
[----:B------:R-:W-:Y:S01]  /*0860*/  VIADD R8, R28, 0x10 ;  /* 0x000000101c087836 */ /* 0x000fe20000000000 */
[----:B------:R-:W-:Y:S01]  /*0870*/  CS2R R76, SRZ ;  /* 0x00000000004c7805 */ /* 0x000fe2000001ff00 */
[--C-:B------:R-:W-:Y:S01]  /*0880*/  IMAD R30, R10, 0x8, R3.reuse ;  /* 0x000000080a1e7824 */ /* 0x100fe200078e0203 */
[----:B------:R-:W-:Y:S01]  /*0890*/  ISETP.GE.AND P6, PT, R13, UR14, PT ;  /* 0x0000000e0d007c0c */ /* 0x000fe2000bfc6270 */
[----:B------:R-:W-:Y:S01]  /*08a0*/  VIADD R6, R28, 0x18 ;  /* 0x000000181c067836 */ /* 0x000fe20000000000 */
[----:B------:R-:W-:Y:S01]  /*08b0*/  ISETP.GE.AND P5, PT, R8, UR14, PT ;  /* 0x0000000e08007c0c */ /* 0x000fe2000bfa6270 */
[----:B------:R-:W-:Y:S01]  /*08c0*/  IMAD.IADD R0, R11, 0x1, -R0 ;  /* 0x000000010b007824 */ /* 0x000fe200078e0a00 */
[-C--:B------:R-:W-:Y:S01]  /*08d0*/  ISETP.LT.AND P0, PT, R30, R7.reuse, !P1 ;  /* 0x000000071e00720c */ /* 0x080fe20004f01270 */
[----:B------:R-:W-:Y:S01]  /*08e0*/  IMAD.IADD R19, R23, 0x1, R3 ;  /* 0x0000000117137824 */ /* 0x000fe200078e0203 */
[----:B------:R-:W-:Y:S01]  /*08f0*/  ISETP.GE.AND P4, PT, R6, UR14, PT ;  /* 0x0000000e06007c0c */ /* 0x000fe2000bf86270 */
[----:B------:R-:W-:Y:S01]  /*0900*/  IMAD R5, R5, 0x10, R0 ;  /* 0x0000001005057824 */ /* 0x000fe200078e0200 */
[----:B------:R-:W-:Y:S01]  /*0910*/  P2R R2, PR, RZ, 0x2 ;  /* 0x00000002ff027803 */ /* 0x000fe20000000000 */
[----:B------:R-:W-:Y:S01]  /*0920*/  VIADD R6, R19, 0x4 ;  /* 0x0000000413067836 */ /* 0x000fe20000000000 */
[CC--:B------:R-:W-:Y:S01]  /*0930*/  ISETP.LT.AND P1, PT, R30.reuse, R7.reuse, !P6 ;  /* 0x000000071e00720c */ /* 0x0c0fe20007721270 */
[----:B------:R-:W-:Y:S01]  /*0940*/  IMAD.SHL.U32 R4, R5, 0x8, RZ ;  /* 0x0000000805047824 */ /* 0x000fe200078e00ff */
[-C--:B------:R-:W-:Y:S01]  /*0950*/  ISETP.LT.AND P2, PT, R30, R7.reuse, !P5 ;  /* 0x000000071e00720c */ /* 0x080fe20006f41270 */
[----:B------:R-:W-:Y:S01]  /*0960*/  VIADD R5, R212, 0x1f ;  /* 0x0000001fd4057836 */ /* 0x000fe20000000000 */
[----:B------:R-:W-:Y:S01]  /*0970*/  SEL R8, RZ, 0x1, !P0 ;  /* 0x00000001ff087807 */ /* 0x000fe20004000000 */
[----:B------:R-:W-:Y:S01]  /*0980*/  VIADD R24, R4, 0x40 ;  /* 0x0000004004187836 */ /* 0x000fe20000000000 */
[----:B------:R-:W-:-:S02]  /*0990*/  ISETP.LT.AND P3, PT, R30, R7, !P4 ;  /* 0x000000071e00720c */ /* 0x000fc40006761270 */
[----:B------:R-:W-:Y:S02]  /*09a0*/  CS2R R58, SRZ ;  /* 0x00000000003a7805 */ /* 0x000fe4000001ff00 */
[----:B------:R-:W-:Y:S02]  /*09b0*/  SHF.R.S32.HI R11, RZ, 0x1f, R28 ;  /* 0x0000001fff0b7819 */ /* 0x000fe4000001141c */
[----:B------:R-:W-:Y:S02]  /*09c0*/  CS2R R56, SRZ ;  /* 0x0000000000387805 */ /* 0x000fe4000001ff00 */
[----:B------:R-:W-:Y:S02]  /*09d0*/  P2R R8, PR, R8, 0xf ;  /* 0x0000000f08087803 */ /* 0x000fe40000000000 */
[----:B------:R-:W-:Y:S02]  /*09e0*/  CS2R R126, SRZ ;  /* 0x00000000007e7805 */ /* 0x000fe4000001ff00 */
[-C--:B------:R-:W-:Y:S01]  /*09f0*/  ISETP.GE.AND P1, PT, R19, R7.reuse, PT ;  /* 0x000000071300720c */ /* 0x080fe20003f26270 */
[----:B------:R-:W-:Y:S01]  /*0a00*/  IMAD R11, R11, UR4, RZ ;  /* 0x000000040b0b7c24 */ /* 0x000fe2000f8e02ff */
[----:B------:R-:W-:-:S02]  /*0a10*/  ISETP.GE.AND P3, PT, R6, R7, PT ;  /* 0x000000070600720c */ /* 0x000fc40003f66270 */
[----:B------:R-:W-:Y:S02]  /*0a20*/  CS2R R124, SRZ ;  /* 0x00000000007c7805 */ /* 0x000fe4000001ff00 */
[----:B------:R-:W-:Y:S01]  /*0a30*/  ISETP.LT.AND P0, PT, R4, UR15, !P1 ;  /* 0x0000000f04007c0c */ /* 0x000fe2000cf01270 */
[----:B------:R-:W-:Y:S01]  /*0a40*/  IMAD R11, R28, UR5, R11 ;  /* 0x000000051c0b7c24 */ /* 0x000fe2000f8e020b */
[----:B------:R-:W-:Y:S02]  /*0a50*/  ISETP.LT.AND P2, PT, R4, UR15, !P3 ;  /* 0x0000000f04007c0c */ /* 0x000fe4000df41270 */
[----:B------:R-:W-:Y:S02]  /*0a60*/  CS2R R74, SRZ ;  /* 0x00000000004a7805 */ /* 0x000fe4000001ff00 */
[----:B------:R-:W-:Y:S02]  /*0a70*/  ISETP.LT.AND P1, PT, R24, UR15, !P1 ;  /* 0x0000000f18007c0c */ /* 0x000fe4000cf21270 */
[----:B------:R-:W-:-:S02]  /*0a80*/  CS2R R72, SRZ ;  /* 0x0000000000487805 */ /* 0x000fc4000001ff00 */
[----:B------:R-:W-:Y:S02]  /*0a90*/  ISETP.LT.AND P3, PT, R24, UR15, !P3 ;  /* 0x0000000f18007c0c */ /* 0x000fe4000df61270 */
[----:B------:R-:W-:Y:S02]  /*0aa0*/  CS2R R62, SRZ ;  /* 0x00000000003e7805 */ /* 0x000fe4000001ff00 */
[----:B------:R-:W-:Y:S02]  /*0ab0*/  SEL R22, RZ, 0x1, !P0 ;  /* 0x00000001ff167807 */ /* 0x000fe40004000000 */
[----:B------:R-:W-:Y:S02]  /*0ac0*/  CS2R R60, SRZ ;  /* 0x00000000003c7805 */ /* 0x000fe4000001ff00 */
[----:B------:R-:W-:Y:S02]  /*0ad0*/  LEA.HI R7, R12, R12, RZ, 0x1 ;  /* 0x0000000c0c077211 */ /* 0x000fe400078f08ff */
[----:B------:R-:W-:-:S02]  /*0ae0*/  CS2R R130, SRZ ;  /* 0x0000000000827805 */ /* 0x000fc4000001ff00 */
[----:B------:R-:W-:Y:S02]  /*0af0*/  P2R R22, PR, R22, 0xf ;  /* 0x0000000f16167803 */ /* 0x000fe40000000000 */
[----:B------:R-:W-:Y:S02]  /*0b00*/  CS2R R128, SRZ ;  /* 0x0000000000807805 */ /* 0x000fe4000001ff00 */
[----:B------:R-:W-:Y:S01]  /*0b10*/  ISETP.NE.AND P3, PT, R2, RZ, PT ;  /* 0x000000ff0200720c */ /* 0x000fe20003f65270 */
[----:B------:R-:W-:Y:S01]  /*0b20*/  VIADD R2, R12, 0x8 ;  /* 0x000000080c027836 */ /* 0x000fe20000000000 */
[----:B------:R-:W-:Y:S02]  /*0b30*/  LOP3.LUT R13, R7, 0x3ffffffe, RZ, 0xc0, !PT ;  /* 0x3ffffffe070d7812 */ /* 0x000fe400078ec0ff */
[----:B------:R-:W-:Y:S02]  /*0b40*/  CS2R R70, SRZ ;  /* 0x0000000000467805 */ /* 0x000fe4000001ff00 */
[----:B------:R-:W-:-:S02]  /*0b50*/  ISETP.GE.U32.AND P0, PT, R5, 0x3f, PT ;  /* 0x0000003f0500780c */ /* 0x000fc40003f06070 */
[----:B------:R-:W-:Y:S02]  /*0b60*/  CS2R R68, SRZ ;  /* 0x0000000000447805 */ /* 0x000fe4000001ff00 */
[----:B------:R-:W-:Y:S01]  /*0b70*/  LEA.HI R6, R2, R2, RZ, 0x1 ;  /* 0x0000000202067211 */ /* 0x000fe200078f08ff */
[----:B------:R-:W-:Y:S01]  /*0b80*/  IMAD.IADD R13, R12, 0x1, -R13 ;  /* 0x000000010c0d7824 */ /* 0x000fe200078e0a0d */
[----:B------:R-:W-:Y:S02]  /*0b90*/  SHF.R.S32.HI R12, RZ, 0x1f, R19 ;  /* 0x0000001fff0c7819 */ /* 0x000fe40000011413 */
[----:B------:R-:W-:Y:S02]  /*0ba0*/  CS2R R66, SRZ ;  /* 0x0000000000427805 */ /* 0x000fe4000001ff00 */
[----:B------:R-:W-:Y:S02]  /*0bb0*/  LOP3.LUT R3, R6, 0x3ffffffe, RZ, 0xc0, !PT ;  /* 0x3ffffffe06037812 */ /* 0x000fe400078ec0ff */
[----:B------:R-:W-:-:S02]  /*0bc0*/  CS2R R64, SRZ ;  /* 0x0000000000407805 */ /* 0x000fc4000001ff00 */
[----:B------:R-:W-:Y:S01]  /*0bd0*/  SHF.R.S32.HI R21, RZ, 0x1f, R0 ;  /* 0x0000001fff157819 */ /* 0x000fe20000011400 */
[----:B------:R-:W-:Y:S01]  /*0be0*/  IMAD R12, R12, UR10, RZ ;  /* 0x0000000a0c0c7c24 */ /* 0x000fe2000f8e02ff */
[----:B------:R-:W-:Y:S01]  /*0bf0*/  SHF.R.S32.HI R5, RZ, 0x1f, R4 ;  /* 0x0000001fff057819 */ /* 0x000fe20000011404 */
[----:B------:R-:W-:Y:S01]  /*0c00*/  IMAD.IADD R3, R2, 0x1, -R3 ;  /* 0x0000000102037824 */ /* 0x000fe200078e0a03 */
[----:B------:R-:W-:Y:S01]  /*0c10*/  SHF.R.S32.HI R2, RZ, 0x1f, R23 ;  /* 0x0000001fff027819 */ /* 0x000fe20000011417 */
[----:B------:R-:W-:Y:S01]  /*0c20*/  IMAD R12, R19, UR11, R12 ;  /* 0x0000000b130c7c24 */ /* 0x000fe2000f8e020c */
[----:B------:R-:W-:Y:S01]  /*0c30*/  LEA.HI R21, R21, R0, RZ, 0x2 ;  /* 0x0000000015157211 */ /* 0x000fe200078f10ff */
[----:B------:R-:W-:Y:S01]  /*0c40*/  IMAD.WIDE.U32 R18, R19, UR10, R4 ;  /* 0x0000000a13127c25 */ /* 0x000fe2000f8e0004 */
[----:B------:R-:W-:Y:S02]  /*0c50*/  SHF.R.S32.HI R31, RZ, 0x1f, R30 ;  /* 0x0000001fff1f7819 */ /* 0x000fe4000001141e */
[----:B------:R-:W-:Y:S01]  /*0c60*/  LEA.HI R2, R2, R23, RZ, 0x3 ;  /* 0x0000001702027211 */ /* 0x000fe200078f18ff */
[----:B------:R-:W-:Y:S01]  /*0c70*/  IMAD.IADD R12, R19, 0x1, R12 ;  /* 0x00000001130c7824 */ /* 0x000fe200078e020c */
[----:B------:R-:W-:Y:S01]  /*0c80*/  LOP3.LUT R17, R21, 0xfffffffc, RZ, 0xc0, !PT ;  /* 0xfffffffc15117812 */ /* 0x000fe200078ec0ff */
[----:B------:R-:W-:Y:S01]  /*0c90*/  IMAD.WIDE.U32 R28, R28, UR4, R30 ;  /* 0x000000041c1c7c25 */ /* 0x000fe2000f8e001e */
[----:B------:R-:W-:Y:S01]  /*0ca0*/  LOP3.LUT R2, R2, 0xfffffff8, RZ, 0xc0, !PT ;  /* 0xfffffff802027812 */ /* 0x000fe200078ec0ff */
[----:B------:R-:W-:Y:S01]  /*0cb0*/  UMOV UR4, 0x400 ;  /* 0x0000040000047882 */ /* 0x000fe20000000000 */
[----:B-----5:R-:W-:Y:S01]  /*0cc0*/  LEA R26, P1, R18, R26, 0x1 ;  /* 0x0000001a121a7211 */ /* 0x020fe200078208ff */
[----:B------:R-:W-:Y:S01]  /*0cd0*/  IMAD R5, R13, 0x4, R10 ;  /* 0x000000040d057824 */ /* 0x000fe200078e020a */
[----:B------:R-:W-:Y:S01]  /*0ce0*/  SHF.R.S32.HI R16, RZ, 0x1f, R7 ;  /* 0x0000001fff107819 */ /* 0x000fe20000011407 */
[----:B------:R-:W-:Y:S01]  /*0cf0*/  IMAD.IADD R17, R0, 0x1, -R17 ;  /* 0x0000000100117824 */ /* 0x000fe200078e0a11 */
[----:B------:R-:W-:Y:S01]  /*0d00*/  LEA.HI.X R27, R18, R27, R12, 0x1, P1 ;  /* 0x0000001b121b7211 */ /* 0x000fe200008f0c0c */
[----:B------:R-:W-:Y:S01]  /*0d10*/  IMAD.IADD R0, R29, 0x1, R11 ;  /* 0x000000011d007824 */ /* 0x000fe200078e020b */
[----:B------:R-:W-:Y:S01]  /*0d20*/  SHF.R.S32.HI R11, RZ, 0x1, R7 ;  /* 0x00000001ff0b7819 */ /* 0x000fe20000011407 */
[----:B------:R-:W-:Y:S01]  /*0d30*/  IMAD.IADD R2, R23, 0x1, -R2 ;  /* 0x0000000117027824 */ /* 0x000fe200078e0a02 */
[----:B------:R-:W-:Y:S01]  /*0d40*/  SHF.R.S32.HI R12, RZ, 0x1f, R5 ;  /* 0x0000001fff0c7819 */ /* 0x000fe20000011405 */
[----:B------:R-:W-:Y:S01]  /*0d50*/  IMAD R10, R3, 0x4, R10 ;  /* 0x00000004030a7824 */ /* 0x000fe200078e020a */
[----:B------:R-:W-:Y:S01]  /*0d60*/  LEA.HI R16, R16, R11, RZ, 0x2 ;  /* 0x0000000b10107211 */ /* 0x000fe200078f10ff */
[----:B-1----:R-:W-:Y:S01]  /*0d70*/  ULEA UR16, UR16, UR4, 0x18 ;  /* 0x0000000410107291 */ /* 0x002fe2000f8ec03f */
[----:B------:R-:W-:-:S02]  /*0d80*/  SHF.R.S32.HI R7, RZ, 0x1f, R2 ;  /* 0x0000001fff077819 */ /* 0x000fc40000011402 */
[----:B------:R-:W-:Y:S02]  /*0d90*/  CS2R R30, SRZ ;  /* 0x00000000001e7805 */ /* 0x000fe4000001ff00 */
[----:B------:R-:W-:Y:S01]  /*0da0*/  LEA.HI R12, R12, R5, RZ, 0x2 ;  /* 0x000000050c0c7211 */ /* 0x000fe200078f10ff */
[----:B------:R-:W-:Y:S01]  /*0db0*/  ULDC.64 UR4, c[0x0][0x280] ;  /* 0x0000a00000047ab9 */ /* 0x000fe20000000a00 */
[----:B------:R-:W-:Y:S01]  /*0dc0*/  LOP3.LUT R16, R16, 0x1ffffffc, RZ, 0xc0, !PT ;  /* 0x1ffffffc10107812 */ /* 0x000fe200078ec0ff */
[----:B------:R-:W-:Y:S01]  /*0dd0*/  UIADD3 UR4, UP1, UR6, -UR4, URZ ;  /* 0x8000000406047290 */ /* 0x000fe2000ff3e03f */
[----:B------:R-:W-:Y:S02]  /*0de0*/  LEA.HI R7, R7, R2, RZ, 0x2 ;  /* 0x0000000207077211 */ /* 0x000fe400078f10ff */
[----:B------:R-:W-:Y:S01]  /*0df0*/  LOP3.LUT R12, R12, 0xfffffffc, RZ, 0xc0, !PT ;  /* 0xfffffffc0c0c7812 */ /* 0x000fe200078ec0ff */
[----:B------:R-:W-:Y:S01]  /*0e00*/  IMAD.IADD R13, R11, 0x1, -R16 ;  /* 0x000000010b0d7824 */ /* 0x000fe200078e0a10 */
[C---:B------:R-:W-:Y:S01]  /*0e10*/  LEA R14, P2, R28.reuse, R14, 0x1 ;  /* 0x0000000e1c0e7211 */ /* 0x040fe200078408ff */
[----:B------:R-:W-:Y:S01]  /*0e20*/  UIADD3 UR4, UP0, UR4, UR8, URZ ;  /* 0x0000000804047290 */ /* 0x000fe2000ff1e03f */
[----:B------:R-:W-:Y:S01]  /*0e30*/  LOP3.LUT R3, R7, 0x1ffffffc, RZ, 0xc0, !PT ;  /* 0x1ffffffc07037812 */ /* 0x000fe200078ec0ff */
[----:B------:R-:W-:Y:S01]  /*0e40*/  IMAD.IADD R16, R5, 0x1, -R12 ;  /* 0x0000000105107824 */ /* 0x000fe200078e0a0c */
[----:B------:R-:W-:Y:S01]  /*0e50*/  LEA.HI.X R15, R28, R15, R0, 0x1, P2 ;  /* 0x0000000f1c0f7211 */ /* 0x000fe200010f0c00 */
[----:B------:R-:W-:Y:S01]  /*0e60*/  IMAD.WIDE.U32 R28, R20, UR10, RZ ;  /* 0x0000000a141c7c25 */ /* 0x000fe2000f8e00ff */
[--C-:B------:R-:W-:Y:S01]  /*0e70*/  SHF.R.S32.HI R0, RZ, 0x1, R6.reuse ;  /* 0x00000001ff007819 */ /* 0x100fe20000011406 */
[----:B------:R-:W-:Y:S01]  /*0e80*/  UIADD3.X UR5, UR9, UR7, ~UR5, UP0, UP1 ;  /* 0x0000000709057290 */ /* 0x000fe200087e2c05 */
[----:B------:R-:W-:Y:S01]  /*0e90*/  SHF.R.S32.HI R19, RZ, 0x1f, R6 ;  /* 0x0000001fff137819 */ /* 0x000fe20000011406 */
[----:B------:R-:W-:Y:S01]  /*0ea0*/  IMAD.IADD R6, R2, 0x1, -R3 ;  /* 0x0000000102067824 */ /* 0x000fe200078e0a03 */
[----:B------:R-:W-:Y:S01]  /*0eb0*/  SHF.R.S32.HI R5, RZ, 0x1f, R10 ;  /* 0x0000001fff057819 */ /* 0x000fe2000001140a */
[----:B------:R-:W1:Y:S01]  /*0ec0*/  LDC.64 R2, c[0x0][0x250] ;  /* 0x00009400ff027b82 */ /* 0x000e620000000a00 */
[----:B------:R-:W-:-:S02]  /*0ed0*/  LOP3.LUT R13, R16, R13, RZ, 0x3c, !PT ;  /* 0x0000000d100d7212 */ /* 0x000fc400078e3cff */
[----:B------:R-:W-:Y:S02]  /*0ee0*/  SEL R8, R8, RZ, P0 ;  /* 0x000000ff08087207 */ /* 0x000fe40000000000 */
[----:B------:R-:W-:Y:S01]  /*0ef0*/  LEA.HI R19, R19, R0, RZ, 0x2 ;  /* 0x0000000013137211 */ /* 0x000fe200078f10ff */
[----:B------:R-:W-:Y:S01]  /*0f00*/  IMAD.IADD R12, R12, 0x1, R13 ;  /* 0x000000010c0c7824 */ /* 0x000fe200078e020d */
[----:B------:R-:W-:Y:S01]  /*0f10*/  LEA.HI R5, R5, R10, RZ, 0x2 ;  /* 0x0000000a05057211 */ /* 0x000fe200078f10ff */
[C---:B------:R-:W-:Y:S01]  /*0f20*/  IMAD.SHL.U32 R18, R8.reuse, 0x10, RZ ;  /* 0x0000001008127824 */ /* 0x040fe200078e00ff */
[----:B------:R-:W-:Y:S01]  /*0f30*/  LOP3.LUT R19, R19, 0x1ffffffc, RZ, 0xc0, !PT ;  /* 0x1ffffffc13137812 */ /* 0x000fe200078ec0ff */
[----:B------:R-:W-:Y:S01]  /*0f40*/  IMAD R204, R11, 0x20, R12 ;  /* 0x000000200bcc7824 */ /* 0x000fe200078e020c */
[----:B------:R-:W-:Y:S01]  /*0f50*/  LOP3.LUT R5, R5, 0xfffffffc, RZ, 0xc0, !PT ;  /* 0xfffffffc05057812 */ /* 0x000fe200078ec0ff */
[----:B------:R-:W-:Y:S01]  /*0f60*/  IMAD.SHL.U32 R16, R8, 0x8, RZ ;  /* 0x0000000808107824 */ /* 0x000fe200078e00ff */
[----:B------:R-:W-:Y:S01]  /*0f70*/  LOP3.LUT P1, RZ, R18, 0x10, RZ, 0xc0, !PT ;  /* 0x0000001012ff7812 */ /* 0x000fe2000782c0ff */
[----:B------:R-:W-:Y:S01]  /*0f80*/  IMAD.IADD R19, R0, 0x1, -R19 ;  /* 0x0000000100137824 */ /* 0x000fe200078e0a13 */
[----:B------:R-:W-:Y:S01]  /*0f90*/  SHF.R.S32.HI R12, RZ, 0x2, R7 ;  /* 0x00000002ff0c7819 */ /* 0x000fe20000011407 */
[----:B------:R-:W-:Y:S01]  /*0fa0*/  IMAD.IADD R10, R10, 0x1, -R5 ;  /* 0x000000010a0a7824 */ /* 0x000fe200078e0a05 */
[----:B------:R-:W-:Y:S01]  /*0fb0*/  LOP3.LUT P2, RZ, R16, 0x10, RZ, 0xc0, !PT ;  /* 0x0000001010ff7812 */ /* 0x000fe2000784c0ff */
[----:B------:R-:W-:Y:S01]  /*0fc0*/  IMAD.SHL.U32 R204, R204, 0x8, RZ ;  /* 0x00000008cccc7824 */ /* 0x000fe200078e00ff */
[----:B------:R-:W-:Y:S01]  /*0fd0*/  LEA.HI R7, R7, R12, RZ, 0x1 ;  /* 0x0000000c07077211 */ /* 0x000fe200078f08ff */
[----:B------:R-:W-:Y:S01]  /*0fe0*/  IMAD.SHL.U32 R11, R8, 0x4, RZ ;  /* 0x00000004080b7824 */ /* 0x000fe200078e00ff */
[----:B------:R-:W-:Y:S01]  /*0ff0*/  LOP3.LUT R10, R10, R19, RZ, 0x3c, !PT ;  /* 0x000000130a0a7212 */ /* 0x000fe200078e3cff */
[----:B------:R-:W-:Y:S01]  /*1000*/  IMAD.SHL.U32 R8, R8, 0x2, RZ ;  /* 0x0000000208087824 */ /* 0x000fe200078e00ff */
[----:B------:R-:W-:Y:S01]  /*1010*/  LEA R204, R204, UR16, 0x1 ;  /* 0x00000010cccc7c11 */ /* 0x000fe2000f8e08ff */
[----:B------:R-:W-:Y:S01]  /*1020*/  BAR.SYNC.DEFER_BLOCKING 0x0 ;  /* 0x0000000000007b1d */ /* 0x000fe20000010000 */
[----:B------:R-:W-:Y:S01]  /*1030*/  LOP3.LUT R7, R7, 0x7fffffe, RZ, 0xc0, !PT ;  /* 0x07fffffe07077812 */ /* 0x000fe200078ec0ff */
[----:B------:R-:W-:Y:S01]  /*1040*/  IMAD.IADD R5, R5, 0x1, R10 ;  /* 0x0000000105057824 */ /* 0x000fe200078e020a */
[----:B------:R-:W-:Y:S01]  /*1050*/  SEL R22, R22, RZ, P0 ;  /* 0x000000ff16167207 */ /* 0x000fe20000000000 */
[----:B-1----:R-:W-:Y:S01]  /*1060*/  IMAD.SHL.U32 R202, R2, 0x2, RZ ;  /* 0x0000000202ca7824 */ /* 0x002fe200078e00ff */
[----:B------:R-:W-:Y:S01]  /*1070*/  LOP3.LUT P0, RZ, R11, 0x10, RZ, 0xc0, !PT ;  /* 0x000000100bff7812 */ /* 0x000fe2000780c0ff */
[----:B------:R-:W-:Y:S01]  /*1080*/  IMAD R5, R0, 0x20, R5 ;  /* 0x0000002000057824 */ /* 0x000fe200078e0205 */
[----:B------:R-:W-:Y:S01]  /*1090*/  SHF.R.S32.HI R21, RZ, 0x2, R21 ;  /* 0x00000002ff157819 */ /* 0x000fe20000011415 */
[----:B------:R-:W-:Y:S01]  /*10a0*/  IMAD.IADD R12, R12, 0x1, -R7 ;  /* 0x000000010c0c7824 */ /* 0x000fe200078e0a07 */
[----:B------:R-:W-:Y:S01]  /*10b0*/  LOP3.LUT R6, R17, R6, RZ, 0x3c, !PT ;  /* 0x0000000611067212 */ /* 0x000fe200078e3cff */
[----:B------:R-:W-:Y:S01]  /*10c0*/  IMAD.SHL.U32 R5, R5, 0x8, RZ ;  /* 0x0000000805057824 */ /* 0x000fe200078e00ff */
[----:B------:R-:W-:Y:S01]  /*10d0*/  SHF.L.U64.HI R201, R2, 0x1, R3 ;  /* 0x0000000102c97819 */ /* 0x000fe20000010203 */
[----:B------:R-:W-:-:S03]  /*10e0*/  IMAD.SHL.U32 R0, R22, 0x10, RZ ;  /* 0x0000001016007824 */ /* 0x000fc600078e00ff */
[----:B------:R-:W-:Y:S02]  /*10f0*/  LEA R203, R5, UR16, 0x1 ;  /* 0x0000001005cb7c11 */ /* 0x000fe4000f8e08ff */
[----:B------:R-:W-:-:S05]  /*1100*/  LOP3.LUT R5, R12, R21, RZ, 0x3c, !PT ;  /* 0x000000150c057212 */ /* 0x000fca00078e3cff */
[----:B------:R-:W-:Y:S01]  /*1110*/  IMAD R6, R5, 0x4, R6 ;  /* 0x0000000405067824 */ /* 0x000fe200078e0206 */
[----:B------:R-:W-:Y:S01]  /*1120*/  SHF.R.S32.HI R5, RZ, 0x1f, R212 ;  /* 0x0000001fff057819 */ /* 0x000fe200000114d4 */
[----:B------:R-:W-:Y:S01]  /*1130*/  @!PT LDS RZ, [RZ] ;  /* 0x00000000fffff984 */ /* 0x000fe20000000800 */
[----:B------:R-:W-:Y:S01]  /*1140*/  @!PT LDS RZ, [RZ] ;  /* 0x00000000fffff984 */ /* 0x000fe20000000800 */
[----:B------:R-:W-:Y:S01]  /*1150*/  @!PT LDS RZ, [RZ] ;  /* 0x00000000fffff984 */ /* 0x000fe20000000800 */
[----:B------:R-:W-:Y:S01]  /*1160*/  LDGSTS.E.BYPASS.LTC128B.128 [R204], desc[UR12][R14.64], P1 ;  /* 0x000000000ecc7fae */ /* 0x000fe20008901d4c */
[-C--:B------:R-:W-:Y:S01]  /*1170*/  IADD3 R10, P1, R14, R2.reuse, RZ ;  /* 0x000000020e0a7210 */ /* 0x080fe20007f3e0ff */
[C---:B------:R-:W-:Y:S02]  /*1180*/  IMAD R207, R23.reuse, 0x10, R6 ;  /* 0x0000001017cf7824 */ /* 0x040fe400078e0206 */
[----:B------:R-:W-:Y:S02]  /*1190*/  VIADD R23, R23, 0x4 ;  /* 0x0000000417177836 */ /* 0x000fe40000000000 */
[----:B------:R-:W-:Y:S01]  /*11a0*/  IMAD.X R11, R15, 0x1, R3, P1 ;  /* 0x000000010f0b7824 */ /* 0x000fe200008e0603 */
[----:B------:R-:W-:Y:S01]  /*11b0*/  IADD3 R18, P1, R10, R2, RZ ;  /* 0x000000020a127210 */ /* 0x000fe20007f3e0ff */
[----:B------:R-:W-:Y:S01]  /*11c0*/  IMAD.SHL.U32 R207, R207, 0x8, RZ ;  /* 0x00000008cfcf7824 */ /* 0x000fe200078e00ff */
[----:B------:R-:W-:-:S02]  /*11d0*/  SHF.R.S32.HI R6, RZ, 0x1f, R23 ;  /* 0x0000001fff067819 */ /* 0x000fc40000011417 */
[----:B------:R1:W-:Y:S01]  /*11e0*/  LDGSTS.E.BYPASS.LTC128B.128 [R203], desc[UR12][R10.64], P2 ;  /* 0x000000000acb7fae */ /* 0x0003e20009101d4c */
[--C-:B------:R-:W-:Y:S01]  /*11f0*/  IMAD.X R19, R11, 0x1, R3.reuse, P1 ;  /* 0x000000010b137824 */ /* 0x100fe200008e0603 */
[----:B------:R-:W-:Y:S01]  /*1200*/  LOP3.LUT P1, RZ, R0, 0x10, RZ, 0xc0, !PT ;  /* 0x0000001000ff7812 */ /* 0x000fe2000782c0ff */
[----:B------:R-:W-:Y:S01]  /*1210*/  IMAD.SHL.U32 R0, R22, 0x8, RZ ;  /* 0x0000000816007824 */ /* 0x000fe200078e00ff */
[----:B------:R-:W-:Y:S02]  /*1220*/  LOP3.LUT P2, RZ, R8, 0x10, RZ, 0xc0, !PT ;  /* 0x0000001008ff7812 */ /* 0x000fe4000784c0ff */
[----:B------:R-:W-:Y:S01]  /*1230*/  LDGSTS.E.BYPASS.LTC128B.128 [R204+0x1000], desc[UR12][R18.64], P0 ;  /* 0x0100000012cc7fae */ /* 0x000fe20008101d4c */
[----:B------:R-:W-:Y:S02]  /*1240*/  IADD3 R12, P0, R18, R2, RZ ;  /* 0x00000002120c7210 */ /* 0x000fe40007f1e0ff */
[----:B------:R-:W-:Y:S02]  /*1250*/  LEA R8, R207, UR16, 0x1 ;  /* 0x00000010cf087c11 */ /* 0x000fe4000f8e08ff */
[----:B------:R-:W-:Y:S01]  /*1260*/  LEA.HI R6, R6, R23, RZ, 0x3 ;  /* 0x0000001706067211 */ /* 0x000fe200078f18ff */
[----:B------:R-:W-:Y:S01]  /*1270*/  IMAD.X R13, R19, 0x1, R3, P0 ;  /* 0x00000001130d7824 */ /* 0x000fe200000e0603 */
[----:B------:R-:W-:-:S02]  /*1280*/  LOP3.LUT P0, RZ, R0, 0x10, RZ, 0xc0, !PT ;  /* 0x0000001000ff7812 */ /* 0x000fc4000780c0ff */
[----:B------:R-:W-:Y:S02]  /*1290*/  LOP3.LUT R6, R6, 0xfffffff8, RZ, 0xc0, !PT ;  /* 0xfffffff806067812 */ /* 0x000fe400078ec0ff */
[----:B------:R2:W-:Y:S01]  /*12a0*/  LDGSTS.E.BYPASS.LTC128B.128 [R203+0x1000], desc[UR12][R12.64], P2 ;  /* 0x010000000ccb7fae */ /* 0x0005e20009101d4c */
[----:B------:R-:W-:Y:S02]  /*12b0*/  LOP3.LUT R0, R212, 0xffffffe0, RZ, 0xc0, !PT ;  /* 0xffffffe0d4007812 */ /* 0x000fe400078ec0ff */
[----:B------:R-:W-:Y:S01]  /*12c0*/  IMAD.IADD R25, R23, 0x1, -R6 ;  /* 0x0000000117197824 */ /* 0x000fe200078e0a06 */
[----:B------:R-:W-:Y:S01]  /*12d0*/  LDGSTS.E.BYPASS.LTC128B.128 [R8+0x8000], desc[UR12][R26.64], P1 ;  /* 0x080000001a087fae */ /* 0x000fe20008901d4c */
[C---:B------:R-:W-:Y:S02]  /*12e0*/  ISETP.NE.AND P2, PT, R0.reuse, 0x20, PT ;  /* 0x000000200000780c */ /* 0x040fe40003f45270 */
[----:B------:R-:W-:Y:S02]  /*12f0*/  ISETP.NE.AND P1, PT, R0, 0x40, PT ;  /* 0x000000400000780c */ /* 0x000fe40003f25270 */
[----:B------:R3:W-:Y:S01]  /*1300*/  LDGSTS.E.BYPASS.LTC128B.128 [R8+0x8080], desc[UR12][R26.64+0x80], P0 ;  /* 0x080800801a087fae */ /* 0x0007e20008101d4c */
[----:B------:R-:W-:-:S02]  /*1310*/  ISETP.GE.AND P0, PT, R212, 0x20, PT ;  /* 0x00000020d400780c */ /* 0x000fc40003f06270 */
[----:B------:R-:W-:Y:S02]  /*1320*/  LEA.HI R212, R5, R212, RZ, 0x5 ;  /* 0x000000d405d47211 */ /* 0x000fe400078f28ff */
[C---:B-1----:R-:W-:Y:S02]  /*1330*/  LOP3.LUT R10, R9.reuse, 0x1f, RZ, 0xc0, !PT ;  /* 0x0000001f090a7812 */ /* 0x042fe400078ec0ff */
[----:B------:R-:W-:Y:S02]  /*1340*/  LOP3.LUT R5, R9, 0x6, RZ, 0xc0, !PT ;  /* 0x0000000609057812 */ /* 0x000fe400078ec0ff */
[----:B------:R-:W-:Y:S02]  /*1350*/  SHF.R.U32.HI R0, RZ, 0x5, R9 ;  /* 0x00000005ff007819 */ /* 0x000fe40000011609 */
[----:B------:R-:W-:Y:S02]  /*1360*/  SHF.R.U32.HI R10, RZ, 0x4, R10 ;  /* 0x00000004ff0a7819 */ /* 0x000fe4000001160a */
[----:B------:R-:W-:-:S02]  /*1370*/  SHF.R.U32.HI R5, RZ, 0x1, R5 ;  /* 0x00000001ff057819 */ /* 0x000fc40000011605 */
[----:B------:R-:W-:Y:S01]  /*1380*/  SHF.R.S32.HI R16, RZ, 0x1f, R25 ;  /* 0x0000001fff107819 */ /* 0x000fe20000011419 */
[----:B------:R-:W1:Y:S01]  /*1390*/  SHFL.IDX PT, R0, R0, RZ, 0x1f ;  /* 0x00001fff00007589 */ /* 0x000e6200000e0000 */
[----:B------:R-:W-:Y:S02]  /*13a0*/  LOP3.LUT R6, R10, R5, RZ, 0x3c, !PT ;  /* 0x000000050a067212 */ /* 0x000fe400078e3cff */
[----:B--2---:R-:W-:Y:S02]  /*13b0*/  SHF.R.S32.HI R13, RZ, 0x1f, R20 ;  /* 0x0000001fff0d7819 */ /* 0x004fe40000011414 */
[----:B------:R-:W-:Y:S02]  /*13c0*/  LEA.HI R5, R16, R25, RZ, 0x2 ;  /* 0x0000001910057211 */ /* 0x000fe400078f10ff */
[----:B------:R-:W-:Y:S01]  /*13d0*/  SEL R19, RZ, 0x1, P3 ;  /* 0x00000001ff137807 */ /* 0x000fe20001800000 */
[----:B------:R-:W-:Y:S01]  /*13e0*/  IMAD R13, R13, UR10, RZ ;  /* 0x0000000a0d0d7c24 */ /* 0x000fe2000f8e02ff */
[----:B------:R-:W-:-:S02]  /*13f0*/  SHF.R.S32.HI R16, RZ, 0x2, R5 ;  /* 0x00000002ff107819 */ /* 0x000fc40000011405 */
[----:B------:R-:W-:Y:S01]  /*1400*/  LEA R12, P3, R28, UR4, 0x1 ;  /* 0x000000041c0c7c11 */ /* 0x000fe2000f8608ff */
[----:B------:R-:W-:Y:S01]  /*1410*/  IMAD R13, R20, UR11, R13 ;  /* 0x0000000b140d7c24 */ /* 0x000fe2000f8e020d */
[----:B------:R-:W-:Y:S02]  /*1420*/  LEA.HI R11, R5, R16, RZ, 0x1 ;  /* 0x00000010050b7211 */ /* 0x000fe400078f08ff */
[----:B------:R-:W-:Y:S01]  /*1430*/  LOP3.LUT R205, R6, 0x4, R205, 0xf8, !PT ;  /* 0x0000000406cd7812 */ /* 0x000fe200078ef8cd */
[----:B------:R-:W-:Y:S01]  /*1440*/  IMAD.IADD R13, R29, 0x1, R13 ;  /* 0x000000011d0d7824 */ /* 0x000fe200078e020d */
[----:B------:R-:W-:Y:S01]  /*1450*/  LOP3.LUT R18, R5, 0x1ffffffc, RZ, 0xc0, !PT ;  /* 0x1ffffffc05127812 */ /* 0x000fe200078ec0ff */
[----:B------:R-:W2:Y:S01]  /*1460*/  LDC.64 R6, c[0x0][0x260] ;  /* 0x00009800ff067b82 */ /* 0x000ea20000000a00 */
[----:B------:R-:W-:Y:S02]  /*1470*/  LOP3.LUT R11, R11, 0x7fffffe, RZ, 0xc0, !PT ;  /* 0x07fffffe0b0b7812 */ /* 0x000fe400078ec0ff */
[----:B------:R-:W-:Y:S01]  /*1480*/  LEA.HI.X R13, R28, UR5, R13, 0x1, P3 ;  /* 0x000000051c0d7c11 */ /* 0x000fe200098f0c0d */
[----:B------:R-:W-:Y:S01]  /*1490*/  IMAD.IADD R28, R25, 0x1, -R18 ;  /* 0x00000001191c7824 */ /* 0x000fe200078e0a12 */
[----:B------:R-:W-:Y:S01]  /*14a0*/  ISETP.GE.AND P3, PT, R4, UR15, PT ;  /* 0x0000000f04007c0c */ /* 0x000fe2000bf66270 */
[----:B------:R-:W-:Y:S01]  /*14b0*/  IMAD.IADD R16, R16, 0x1, -R11 ;  /* 0x0000000110107824 */ /* 0x000fe200078e0a0b */
[----:B-1----:R-:W-:Y:S01]  /*14c0*/  R2UR UR14, R0 ;  /* 0x00000000000e72ca */ /* 0x002fe200000e0000 */
[----:B------:R-:W2:Y:S01]  /*14d0*/  LDC.64 R4, c[0x0][0x258] ;  /* 0x00009600ff047b82 */ /* 0x000ea20000000a00 */
[----:B------:R-:W-:Y:S01]  /*14e0*/  LOP3.LUT R28, R17, R28, RZ, 0x3c, !PT ;  /* 0x0000001c111c7212 */ /* 0x000fe200078e3cff */
[----:B------:R-:W-:Y:S01]  /*14f0*/  IMAD.SHL.U32 R11, R22, 0x4, RZ ;  /* 0x00000004160b7824 */ /* 0x000fe200078e00ff */
[----:B------:R-:W-:Y:S01]  /*1500*/  LOP3.LUT R21, R16, R21, RZ, 0x3c, !PT ;  /* 0x0000001510157212 */ /* 0x000fe200078e3cff */
[----:B------:R-:W-:Y:S01]  /*1510*/  IMAD.SHL.U32 R22, R22, 0x2, RZ ;  /* 0x0000000216167824 */ /* 0x000fe200078e00ff */
[----:B------:R-:W-:-:S02]  /*1520*/  SEL R0, RZ, 0xffffffff, P6 ;  /* 0xffffffffff007807 */ /* 0x000fc40003000000 */
[----:B------:R-:W-:Y:S01]  /*1530*/  SEL R18, RZ, 0x4, P5 ;  /* 0x00000004ff127807 */ /* 0x000fe20002800000 */
[----:B------:R-:W-:Y:S01]  /*1540*/  IMAD R206, R21, 0x4, R28 ;  /* 0x0000000415ce7824 */ /* 0x000fe200078e021c */
[----:B------:R-:W-:Y:S01]  /*1550*/  ISETP.GE.AND P5, PT, R24, UR15, PT ;  /* 0x0000000f18007c0c */ /* 0x000fe2000bfa6270 */
[----:B------:R-:W-:Y:S01]  /*1560*/  IMAD.SHL.U32 R0, R0, 0x2, RZ ;  /* 0x0000000200007824 */ /* 0x000fe200078e00ff */
[----:B------:R-:W-:Y:S01]  /*1570*/  SEL R21, RZ, 0x1, P3 ;  /* 0x00000001ff157807 */ /* 0x000fe20001800000 */
[----:B------:R-:W-:Y:S01]  /*1580*/  IMAD R206, R23, 0x10, R206 ;  /* 0x0000001017ce7824 */ /* 0x000fe200078e02ce */
[----:B------:R-:W-:Y:S02]  /*1590*/  SEL R16, RZ, 0x4, P3 ;  /* 0x00000004ff107807 */ /* 0x000fe40001800000 */
[----:B------:R-:W-:Y:S02]  /*15a0*/  CS2R R28, SRZ ;  /* 0x00000000001c7805 */ /* 0x000fe4000001ff00 */
[----:B------:R-:W-:Y:S01]  /*15b0*/  IADD3 R24, P3, R26, UR8, RZ ;  /* 0x000000081a187c10 */ /* 0x000fe2000ff7e0ff */
[----:B------:R-:W-:Y:S01]  /*15c0*/  IMAD.SHL.U32 R206, R206, 0x8, RZ ;  /* 0x00000008cece7824 */ /* 0x000fe200078e00ff */
[----:B------:R-:W-:-:S02]  /*15d0*/  LOP3.LUT R19, R0, 0x2, R19, 0xe2, !PT ;  /* 0x0000000200137812 */ /* 0x000fc400078ee213 */
[----:B------:R-:W-:Y:S02]  /*15e0*/  IADD3.X R25, R27, UR9, RZ, P3, !PT ;  /* 0x000000091b197c10 */ /* 0x000fe40009ffe4ff */
[----:B------:R-:W-:Y:S02]  /*15f0*/  SEL R0, RZ, 0xffffffff, P5 ;  /* 0xffffffffff007807 */ /* 0x000fe40002800000 */
[----:B------:R-:W-:Y:S02]  /*1600*/  IADD3 R12, P3, R12, R26, RZ ;  /* 0x0000001a0c0c7210 */ /* 0x000fe40007f7e0ff */
[----:B------:R-:W-:Y:S01]  /*1610*/  SEL R17, RZ, 0x8, P4 ;  /* 0x00000008ff117807 */ /* 0x000fe20002000000 */
[----:B------:R-:W-:Y:S01]  /*1620*/  IMAD.SHL.U32 R0, R0, 0x2, RZ ;  /* 0x0000000200007824 */ /* 0x000fe200078e00ff */
[----:B--2---:R-:W-:Y:S01]  /*1630*/  IADD3 R23, P4, R4, -R6, RZ ;  /* 0x8000000604177210 */ /* 0x004fe20007f9e0ff */
[----:B------:R-:W-:Y:S01]  /*1640*/  IMAD.X R13, R13, 0x1, R27, P3 ;  /* 0x000000010d0d7824 */ /* 0x000fe200018e061b */
[----:B------:R-:W-:-:S02]  /*1650*/  LOP3.LUT P6, RZ, R11, 0x10, RZ, 0xc0, !PT ;  /* 0x000000100bff7812 */ /* 0x000fc400078cc0ff */
[----:B---3--:R-:W-:Y:S02]  /*1660*/  CS2R R26, SRZ ;  /* 0x00000000001a7805 */ /* 0x008fe4000001ff00 */
[----:B------:R-:W-:Y:S02]  /*1670*/  IADD3 R6, P3, R23, R2, RZ ;  /* 0x0000000217067210 */ /* 0x000fe40007f7e0ff */
[----:B------:R-:W-:Y:S02]  /*1680*/  LOP3.LUT R17, R17, R18, R19, 0xfe, !PT ;  /* 0x0000001211117212 */ /* 0x000fe400078efe13 */
[----:B------:R-:W-:Y:S02]  /*1690*/  SEL R11, RZ, 0x8, P5 ;  /* 0x00000008ff0b7807 */ /* 0x000fe40002800000 */
[----:B------:R-:W-:Y:S02]  /*16a0*/  LOP3.LUT P5, RZ, R22, 0x10, RZ, 0xc0, !PT ;  /* 0x0000001016ff7812 */ /* 0x000fe400078ac0ff */
[----:B------:R-:W-:-:S02]  /*16b0*/  CS2R R22, SRZ ;  /* 0x0000000000167805 */ /* 0x000fc4000001ff00 */
[----:B------:R-:W-:Y:S02]  /*16c0*/  LOP3.LUT R21, R0, 0x2, R21, 0xe2, !PT ;  /* 0x0000000200157812 */ /* 0x000fe400078ee215 */
[----:B------:R-:W-:Y:S02]  /*16d0*/  IADD3.X R7, R3, R5, ~R7, P3, P4 ;  /* 0x0000000503077210 */ /* 0x000fe40001fe8c07 */
[----:B------:R-:W-:Y:S02]  /*16e0*/  SEL R17, R17, RZ, P2 ;  /* 0x000000ff11117207 */ /* 0x000fe40001000000 */
[----:B------:R-:W-:Y:S01]  /*16f0*/  LOP3.LUT R11, R11, R16, R21, 0xfe, !PT ;  /* 0x000000100b0b7212 */ /* 0x000fe200078efe15 */
[----:B------:R-:W-:Y:S01]  /*1700*/  IMAD.WIDE R20, R20, 0x2, R6 ;  /* 0x0000000214147825 */ /* 0x000fe200078e0206 */
[----:B------:R-:W-:Y:S02]  /*1710*/  LEA R0, R206, UR16, 0x1 ;  /* 0x00000010ce007c11 */ /* 0x000fe4000f8e08ff */
[----:B------:R-:W-:Y:S01]  /*1720*/  SEL R11, R11, RZ, P2 ;  /* 0x000000ff0b0b7207 */ /* 0x000fe20001000000 */
[C---:B------:R-:W-:Y:S01]  /*1730*/  IMAD.SHL.U32 R6, R17.reuse, 0x10, RZ ;  /* 0x0000001011067824 */ /* 0x040fe200078e00ff */
[C---:B------:R-:W-:Y:S01]  /*1740*/  SEL R216, R17.reuse, RZ, P1 ;  /* 0x000000ff11d87207 */ /* 0x040fe20000800000 */
[----:B------:R-:W-:Y:S01]  /*1750*/  LDGSTS.E.BYPASS.LTC128B.128 [R0+0x8000], desc[UR12][R24.64], P6 ;  /* 0x0800000018007fae */ /* 0x000fe2000b101d4c */
[----:B------:R-:W-:Y:S01]  /*1760*/  IMAD.SHL.U32 R7, R17, 0x8, RZ ;  /* 0x0000000811077824 */ /* 0x000fe200078e00ff */
[----:B------:R-:W-:-:S02]  /*1770*/  SEL R215, R11, RZ, P1 ;  /* 0x000000ff0bd77207 */ /* 0x000fc40000800000 */
[----:B------:R-:W-:Y:S01]  /*1780*/  LOP3.LUT P6, RZ, R6, 0x10, RZ, 0xc0, !PT ;  /* 0x0000001006ff7812 */ /* 0x000fe200078cc0ff */
[----:B------:R1:W-:Y:S01]  /*1790*/  LDGSTS.E.BYPASS.LTC128B.128 [R0+0x8080], desc[UR12][R24.64+0x80], P5 ;  /* 0x0808008018007fae */ /* 0x0003e2000a901d4c */
[----:B------:R-:W-:Y:S01]  /*17a0*/  IADD3 R14, P5, P3, R20, R14, R202 ;  /* 0x0000000e140e7210 */ /* 0x000fe20007bbe0ca */
[----:B------:R-:W-:Y:S01]  /*17b0*/  IMAD.SHL.U32 R6, R17, 0x4, RZ ;  /* 0x0000000411067824 */ /* 0x000fe200078e00ff */
[----:B------:R-:W-:Y:S01]  /*17c0*/  LOP3.LUT P4, RZ, R7, 0x10, RZ, 0xc0, !PT ;  /* 0x0000001007ff7812 */ /* 0x000fe2000788c0ff */
[----:B------:R-:W-:Y:S01]  /*17d0*/  IMAD.SHL.U32 R7, R17, 0x2, RZ ;  /* 0x0000000211077824 */ /* 0x000fe200078e00ff */
[----:B------:R-:W-:Y:S01]  /*17e0*/  IADD3.X R15, R21, R15, R201, P5, P3 ;  /* 0x0000000f150f7210 */ /* 0x000fe20002fe64c9 */
[----:B------:R-:W0:Y:S01]  /*17f0*/  LDGDEPBAR ;  /* 0x00000000000079af */ /* 0x000e220000000000 */
[-C--:B------:R-:W-:Y:S02]  /*1800*/  IADD3 R20, P2, R14, R2.reuse, RZ ;  /* 0x000000020e147210 */ /* 0x080fe40007f5e0ff */
[----:B------:R-:W-:Y:S01]  /*1810*/  LOP3.LUT P5, RZ, R6, 0x10, RZ, 0xc0, !PT ;  /* 0x0000001006ff7812 */ /* 0x000fe200078ac0ff */
[----:B------:R-:W-:Y:S01]  /*1820*/  IMAD.SHL.U32 R6, R11, 0x10, RZ ;  /* 0x000000100b067824 */ /* 0x000fe200078e00ff */
[----:B------:R-:W-:Y:S01]  /*1830*/  LOP3.LUT P3, RZ, R7, 0x10, RZ, 0xc0, !PT ;  /* 0x0000001007ff7812 */ /* 0x000fe2000786c0ff */
[--C-:B------:R-:W-:Y:S01]  /*1840*/  IMAD.X R21, R15, 0x1, R3.reuse, P2 ;  /* 0x000000010f157824 */ /* 0x100fe200010e0603 */
[----:B------:R2:W-:Y:S01]  /*1850*/  LDGSTS.E.BYPASS.LTC128B.128 [R204+0x80], desc[UR12][R14.64], P6 ;  /* 0x000800000ecc7fae */ /* 0x0005e2000b101d4c */
[-C--:B------:R-:W-:Y:S01]  /*1860*/  IADD3 R18, P2, R20, R2.reuse, RZ ;  /* 0x0000000214127210 */ /* 0x080fe20007f5e0ff */
[C---:B------:R-:W-:Y:S01]  /*1870*/  IMAD.SHL.U32 R7, R11.reuse, 0x4, RZ ;  /* 0x000000040b077824 */ /* 0x040fe200078e00ff */
[----:B------:R-:W-:Y:S01]  /*1880*/  LOP3.LUT P6, RZ, R6, 0x10, RZ, 0xc0, !PT ;  /* 0x0000001006ff7812 */ /* 0x000fe200078cc0ff */
[----:B------:R-:W-:Y:S01]  /*1890*/  IMAD.SHL.U32 R6, R11, 0x8, RZ ;  /* 0x000000080b067824 */ /* 0x000fe200078e00ff */
[----:B------:R3:W-:Y:S01]  /*18a0*/  LDGSTS.E.BYPASS.LTC128B.128 [R203+0x80], desc[UR12][R20.64], P4 ;  /* 0x0008000014cb7fae */ /* 0x0007e2000a101d4c */
[----:B------:R-:W-:Y:S01]  /*18b0*/  IMAD.X R19, R21, 0x1, R3, P2 ;  /* 0x0000000115137824 */ /* 0x000fe200010e0603 */
[----:B------:R-:W-:-:S02]  /*18c0*/  IADD3 R16, P2, R18, R2, RZ ;  /* 0x0000000212107210 */ /* 0x000fc40007f5e0ff */
[----:B------:R-:W-:Y:S01]  /*18d0*/  LOP3.LUT P4, RZ, R6, 0x10, RZ, 0xc0, !PT ;  /* 0x0000001006ff7812 */ /* 0x000fe2000788c0ff */
[----:B------:R-:W-:Y:S01]  /*18e0*/  IMAD.SHL.U32 R6, R216, 0x10, RZ ;  /* 0x00000010d8067824 */ /* 0x000fe200078e00ff */
[----:B------:R4:W-:Y:S01]  /*18f0*/  LDGSTS.E.BYPASS.LTC128B.128 [R204+0x1080], desc[UR12][R18.64], P5 ;  /* 0x0108000012cc7fae */ /* 0x0009e2000a901d4c */
[----:B------:R-:W-:Y:S01]  /*1900*/  IMAD.X R17, R19, 0x1, R3, P2 ;  /* 0x0000000113117824 */ /* 0x000fe200010e0603 */
[----:B------:R-:W-:Y:S01]  /*1910*/  LOP3.LUT P2, RZ, R7, 0x10, RZ, 0xc0, !PT ;  /* 0x0000001007ff7812 */ /* 0x000fe2000784c0ff */
[----:B------:R-:W-:Y:S01]  /*1920*/  IMAD.SHL.U32 R7, R11, 0x2, RZ ;  /* 0x000000020b077824 */ /* 0x000fe200078e00ff */
[----:B------:R-:W-:Y:S01]  /*1930*/  LOP3.LUT P5, RZ, R6, 0x10, RZ, 0xc0, !PT ;  /* 0x0000001006ff7812 */ /* 0x000fe200078ac0ff */
[----:B------:R-:W-:Y:S01]  /*1940*/  IMAD.SHL.U32 R6, R216, 0x8, RZ ;  /* 0x00000008d8067824 */ /* 0x000fe200078e00ff */
[----:B------:R4:W-:Y:S01]  /*1950*/  LDGSTS.E.BYPASS.LTC128B.128 [R203+0x1080], desc[UR12][R16.64], P3 ;  /* 0x0108000010cb7fae */ /* 0x0009e20009901d4c */
[----:B-1----:R-:W-:Y:S02]  /*1960*/  CS2R R24, SRZ ;  /* 0x0000000000187805 */ /* 0x002fe4000001ff00 */
[----:B------:R-:W-:Y:S01]  /*1970*/  LEA.HI.SX32 R212, R212, 0xfffffffd, 0x1b ;  /* 0xfffffffdd4d47811 */ /* 0x000fe200078fdaff */
[----:B------:R-:W-:Y:S01]  /*1980*/  LDGSTS.E.BYPASS.LTC128B.128 [R8+0xa000], desc[UR12][R12.64], P6 ;  /* 0x0a0000000c087fae */ /* 0x000fe2000b101d4c */
[----:B------:R-:W-:Y:S01]  /*1990*/  LOP3.LUT P6, RZ, R7, 0x10, RZ, 0xc0, !PT ;  /* 0x0000001007ff7812 */ /* 0x000fe200078cc0ff */
[----:B------:R-:W-:-:S02]  /*19a0*/  IMAD.SHL.U32 R7, R216, 0x4, RZ ;  /* 0x00000004d8077824 */ /* 0x000fc400078e00ff */
[----:B------:R1:W-:Y:S01]  /*19b0*/  LDGSTS.E.BYPASS.LTC128B.128 [R8+0xa080], desc[UR12][R12.64+0x80], P4 ;  /* 0x0a0800800c087fae */ /* 0x0003e2000a101d4c */
[----:B------:R-:W-:Y:S01]  /*19c0*/  LOP3.LUT P4, RZ, R6, 0x10, RZ, 0xc0, !PT ;  /* 0x0000001006ff7812 */ /* 0x000fe2000788c0ff */
[----:B------:R-:W-:Y:S01]  /*19d0*/  IMAD.SHL.U32 R6, R216, 0x2, RZ ;  /* 0x00000002d8067824 */ /* 0x000fe200078e00ff */
[----:B--2---:R-:W-:-:S04]  /*19e0*/  IADD3 R14, P3, R12, UR8, RZ ;  /* 0x000000080c0e7c10 */ /* 0x004fc8000ff7e0ff */
[----:B------:R-:W-:Y:S02]  /*19f0*/  IADD3.X R15, R13, UR9, RZ, P3, !PT ;  /* 0x000000090d0f7c10 */ /* 0x000fe40009ffe4ff */
[----:B---3--:R-:W-:Y:S02]  /*1a00*/  IADD3 R20, P1, R16, R4, RZ ;  /* 0x0000000410147210 */ /* 0x008fe40007f3e0ff */
[----:B------:R-:W-:Y:S01]  /*1a10*/  LOP3.LUT P3, RZ, R7, 0x10, RZ, 0xc0, !PT ;  /* 0x0000001007ff7812 */ /* 0x000fe2000786c0ff */
[----:B------:R-:W-:Y:S01]  /*1a20*/  LDGSTS.E.BYPASS.LTC128B.128 [R0+0xa000], desc[UR12][R14.64], P2 ;  /* 0x0a0000000e007fae */ /* 0x000fe20009101d4c */
[----:B------:R-:W-:Y:S01]  /*1a30*/  LOP3.LUT P2, RZ, R6, 0x10, RZ, 0xc0, !PT ;  /* 0x0000001006ff7812 */ /* 0x000fe2000784c0ff */
[----:B------:R-:W-:Y:S02]  /*1a40*/  IMAD.SHL.U32 R6, R215, 0x10, RZ ;  /* 0x00000010d7067824 */ /* 0x000fe400078e00ff */
[----:B------:R-:W-:Y:S01]  /*1a50*/  IMAD.X R21, R17, 0x1, R5, P1 ;  /* 0x0000000111157824 */ /* 0x000fe200008e0605 */
[----:B------:R2:W-:Y:S01]  /*1a60*/  LDGSTS.E.BYPASS.LTC128B.128 [R0+0xa080], desc[UR12][R14.64+0x80], P6 ;  /* 0x0a0800800e007fae */ /* 0x0005e2000b101d4c */
[-C--:B----4-:R-:W-:Y:S01]  /*1a70*/  IADD3 R18, P1, R20, R2.reuse, RZ ;  /* 0x0000000214127210 */ /* 0x090fe20007f3e0ff */
[C---:B------:R-:W-:Y:S01]  /*1a80*/  IMAD.SHL.U32 R7, R215.reuse, 0x2, RZ ;  /* 0x00000002d7077824 */ /* 0x040fe200078e00ff */
[----:B------:R-:W-:Y:S01]  /*1a90*/  LOP3.LUT P6, RZ, R6, 0x10, RZ, 0xc0, !PT ;  /* 0x0000001006ff7812 */ /* 0x000fe200078cc0ff */
[----:B------:R-:W-:Y:S01]  /*1aa0*/  IMAD.SHL.U32 R6, R215, 0x8, RZ ;  /* 0x00000008d7067824 */ /* 0x000fe200078e00ff */
[----:B------:R-:W0:Y:S01]  /*1ab0*/  LDGDEPBAR ;  /* 0x00000000000079af */ /* 0x000e220000000000 */
[----:B------:R-:W-:Y:S01]  /*1ac0*/  IMAD.X R19, R21, 0x1, R3, P1 ;  /* 0x0000000115137824 */ /* 0x000fe200008e0603 */
[----:B------:R-:W-:-:S02]  /*1ad0*/  IADD3 R16, P1, R18, R2, RZ ;  /* 0x0000000212107210 */ /* 0x000fc40007f3e0ff */
[----:B------:R3:W-:Y:S01]  /*1ae0*/  LDGSTS.E.BYPASS.LTC128B.128 [R204+0x100], desc[UR12][R20.64], P5 ;  /* 0x0010000014cc7fae */ /* 0x0007e2000a901d4c */
[----:B------:R-:W-:Y:S01]  /*1af0*/  LOP3.LUT P5, RZ, R6, 0x10, RZ, 0xc0, !PT ;  /* 0x0000001006ff7812 */ /* 0x000fe200078ac0ff */
[----:B------:R-:W-:Y:S02]  /*1b00*/  IMAD.SHL.U32 R6, R215, 0x4, RZ ;  /* 0x00000004d7067824 */ /* 0x000fe400078e00ff */
[----:B------:R4:W-:Y:S01]  /*1b10*/  LDGSTS.E.BYPASS.LTC128B.128 [R203+0x100], desc[UR12][R18.64], P4 ;  /* 0x0010000012cb7fae */ /* 0x0009e2000a101d4c */
[----:B------:R-:W-:Y:S02]  /*1b20*/  IMAD.X R17, R19, 0x1, R3, P1 ;  /* 0x0000000113117824 */ /* 0x000fe400008e0603 */
[----:B------:R-:W-:Y:S01]  /*1b30*/  LOP3.LUT P4, RZ, R6, 0x10, RZ, 0xc0, !PT ;  /* 0x0000001006ff7812 */ /* 0x000fe2000788c0ff */
[----:B-1----:R-:W-:Y:S01]  /*1b40*/  VIADD R12, R10, 0x2 ;  /* 0x000000020a0c7836 */ /* 0x002fe20000000000 */
[----:B------:R-:W-:Y:S01]  /*1b50*/  IADD3 R6, P1, R16, R2, RZ ;  /* 0x0000000210067210 */ /* 0x000fe20007f3e0ff */
[----:B------:R1:W-:Y:S01]  /*1b60*/  LDGSTS.E.BYPASS.LTC128B.128 [R204+0x1100], desc[UR12][R16.64], P3 ;  /* 0x0110000010cc7fae */ /* 0x0003e20009901d4c */
[----:B------:R-:W-:-:S02]  /*1b70*/  LOP3.LUT P3, RZ, R7, 0x10, RZ, 0xc0, !PT ;  /* 0x0000001007ff7812 */ /* 0x000fc4000786c0ff */
[----:B------:R-:W-:Y:S01]  /*1b80*/  LOP3.LUT R10, R10, 0x3, R9, 0x78, !PT ;  /* 0x000000030a0a7812 */ /* 0x000fe200078e7809 */
[----:B------:R-:W-:Y:S01]  /*1b90*/  IMAD.X R7, R17, 0x1, R3, P1 ;  /* 0x0000000111077824 */ /* 0x000fe200008e0603 */
[----:B------:R-:W-:Y:S02]  /*1ba0*/  IADD3 R209, P1, R6, R4, RZ ;  /* 0x0000000406d17210 */ /* 0x000fe40007f3e0ff */
[----:B------:R-:W-:Y:S02]  /*1bb0*/  LOP3.LUT R2, R12, 0x3, R9, 0x78, !PT ;  /* 0x000000030c027812 */ /* 0x000fe400078e7809 */
[----:B------:R1:W-:Y:S01]  /*1bc0*/  LDGSTS.E.BYPASS.LTC128B.128 [R203+0x1100], desc[UR12][R6.64], P2 ;  /* 0x0110000006cb7fae */ /* 0x0003e20009101d4c */
[----:B--2---:R-:W-:Y:S01]  /*1bd0*/  IADD3 R14, P2, R14, UR6, RZ ;  /* 0x000000060e0e7c10 */ /* 0x004fe2000ff5e0ff */
[----:B------:R-:W-:Y:S01]  /*1be0*/  IMAD.X R208, R7, 0x1, R5, P1 ;  /* 0x0000000107d07824 */ /* 0x000fe200008e0605 */
[----:B------:R-:W-:Y:S02]  /*1bf0*/  LOP3.LUT R12, R10, 0x4, R9, 0xf8, !PT ;  /* 0x000000040a0c7812 */ /* 0x000fe400078ef809 */
[----:B------:R-:W-:-:S02]  /*1c00*/  IADD3.X R15, R15, UR7, RZ, P2, !PT ;  /* 0x000000070f0f7c10 */ /* 0x000fc400097fe4ff */
[----:B------:R-:W-:Y:S02]  /*1c10*/  IADD3 R4, P2, R14, UR8, RZ ;  /* 0x000000080e047c10 */ /* 0x000fe4000ff5e0ff */
[----:B---3--:R-:W-:Y:S02]  /*1c20*/  CS2R R20, SRZ ;  /* 0x0000000000147805 */ /* 0x008fe4000001ff00 */
[--C-:B------:R-:W-:Y:S01]  /*1c30*/  LOP3.LUT R196, R2, 0x4, R9.reuse, 0xf8, !PT ;  /* 0x0000000402c47812 */ /* 0x100fe200078ef809 */
[----:B------:R-:W-:Y:S01]  /*1c40*/  LDGSTS.E.BYPASS.LTC128B.128 [R8+0xc000], desc[UR12][R14.64], P6 ;  /* 0x0c0000000e087fae */ /* 0x000fe2000b101d4c */
[----:B------:R-:W-:Y:S02]  /*1c50*/  IADD3.X R5, R15, UR9, RZ, P2, !PT ;  /* 0x000000090f057c10 */ /* 0x000fe400097fe4ff */
[----:B----4-:R-:W-:Y:S02]  /*1c60*/  CS2R R18, SRZ ;  /* 0x0000000000127805 */ /* 0x010fe4000001ff00 */
[----:B------:R-:W-:Y:S01]  /*1c70*/  IADD3 R210, P1, R4, UR6, RZ ;  /* 0x0000000604d27c10 */ /* 0x000fe2000ff3e0ff */
[----:B------:R2:W-:Y:S01]  /*1c80*/  LDGSTS.E.BYPASS.LTC128B.128 [R8+0xc080], desc[UR12][R14.64+0x80], P5 ;  /* 0x0c0800800e087fae */ /* 0x0005e2000a901d4c */
[----:B------:R-:W-:-:S02]  /*1c90*/  LOP3.LUT R10, R10, 0x4, R9, 0xf4, !PT ;  /* 0x000000040a0a7812 */ /* 0x000fc400078ef409 */
[----:B------:R-:W-:Y:S01]  /*1ca0*/  IADD3.X R211, R5, UR7, RZ, P1, !PT ;  /* 0x0000000705d37c10 */ /* 0x000fe20008ffe4ff */
[----:B------:R-:W-:Y:S01]  /*1cb0*/  LDGSTS.E.BYPASS.LTC128B.128 [R0+0xc000], desc[UR12][R4.64], P4 ;  /* 0x0c00000004007fae */ /* 0x000fe2000a101d4c */
[----:B------:R-:W-:Y:S01]  /*1cc0*/  USHF.R.S32.HI UR7, URZ, 0x1f, UR14 ;  /* 0x0000001f3f077899 */ /* 0x000fe2000801140e */
[----:B------:R-:W-:Y:S01]  /*1cd0*/  LOP3.LUT R2, R2, 0x4, R9, 0xf4, !PT ;  /* 0x0000000402027812 */ /* 0x000fe200078ef409 */
[----:B------:R-:W-:Y:S01]  /*1ce0*/  IMAD.SHL.U32 R9, R9, 0x10, RZ ;  /* 0x0000001009097824 */ /* 0x000fe200078e00ff */
[----:B------:R3:W-:Y:S01]  /*1cf0*/  LDGSTS.E.BYPASS.LTC128B.128 [R0+0xc080], desc[UR12][R4.64+0x80], P3 ;  /* 0x0c08008004007fae */ /* 0x0007e20009901d4c */
[----:B------:R-:W-:Y:S01]  /*1d00*/  ULEA.HI UR7, UR7, UR14, URZ, 0x2 ;  /* 0x0000000e07077291 */ /* 0x000fe2000f8f103f */
[----:B-1----:R-:W-:Y:S02]  /*1d10*/  CS2R R16, SRZ ;  /* 0x0000000000107805 */ /* 0x002fe4000001ff00 */
[----:B------:R-:W0:Y:S01]  /*1d20*/  LDGDEPBAR ;  /* 0x00000000000079af */ /* 0x000e220000000000 */
[----:B------:R-:W-:Y:S01]  /*1d30*/  ULOP3.LUT UR4, UR7, 0xfffffffc, URZ, 0xc0, !UPT ;  /* 0xfffffffc07047892 */ /* 0x000fe2000f8ec03f */
[--C-:B------:R-:W-:Y:S01]  /*1d40*/  LOP3.LUT R205, R205, 0xe0, R9.reuse, 0xf8, !PT ;  /* 0x000000e0cdcd7812 */ /* 0x100fe200078ef809 */
[----:B------:R-:W-:Y:S01]  /*1d50*/  USHF.R.S32.HI UR7, URZ, 0x2, UR7 ;  /* 0x000000023f077899 */ /* 0x000fe20008011407 */
[--C-:B------:R-:W-:Y:S01]  /*1d60*/  LOP3.LUT R197, R12, 0xf0, R9.reuse, 0xf8, !PT ;  /* 0x000000f00cc57812 */ /* 0x100fe200078ef809 */
[----:B------:R-:W-:Y:S01]  /*1d70*/  UIADD3 UR4, UR14, -UR4, URZ ;  /* 0x800000040e047290 */ /* 0x000fe2000fffe03f */
[----:B------:R-:W-:-:S02]  /*1d80*/  LOP3.LUT R3, R10, 0xf0, R9, 0xf8, !PT ;  /* 0x000000f00a037812 */ /* 0x000fc400078ef809 */
[----:B------:R-:W-:Y:S02]  /*1d90*/  CS2R R12, SRZ ;  /* 0x00000000000c7805 */ /* 0x000fe4000001ff00 */
[--C-:B------:R-:W-:Y:S01]  /*1da0*/  LOP3.LUT R196, R196, 0xf0, R9.reuse, 0xf8, !PT ;  /* 0x000000f0c4c47812 */ /* 0x100fe200078ef809 */
[----:B------:R-:W-:Y:S01]  /*1db0*/  ULEA.HI UR5, UR4, UR4, URZ, 0x1 ;  /* 0x0000000404057291 */ /* 0x000fe2000f8f083f */
[----:B------:R-:W-:Y:S02]  /*1dc0*/  LOP3.LUT R2, R2, 0xf0, R9, 0xf8, !PT ;  /* 0x000000f002027812 */ /* 0x000fe400078ef809 */
[----:B------:R-:W-:Y:S02]  /*1dd0*/  CS2R R10, SRZ ;  /* 0x00000000000a7805 */ /* 0x000fe4000001ff00 */
[----:B------:R-:W-:Y:S01]  /*1de0*/  CS2R R6, SRZ ;  /* 0x0000000000067805 */ /* 0x000fe2000001ff00 */
[----:B------:R-:W-:Y:S02]  /*1df0*/  ULOP3.LUT UR6, UR5, 0xfffffffe, URZ, 0xc0, !UPT ;  /* 0xfffffffe05067892 */ /* 0x000fe4000f8ec03f */
[----:B------:R-:W-:Y:S01]  /*1e00*/  USHF.R.S32.HI UR5, URZ, 0x1, UR5 ;  /* 0x000000013f057899 */ /* 0x000fe20008011405 */
[----:B--2---:R-:W-:Y:S01]  /*1e10*/  CS2R R14, SRZ ;  /* 0x00000000000e7805 */ /* 0x004fe2000001ff00 */
[----:B------:R-:W-:Y:S01]  /*1e20*/  UIADD3 UR6, UR4, -UR6, URZ ;  /* 0x8000000604067290 */ /* 0x000fe2000fffe03f */
[----:B------:R-:W-:Y:S01]  /*1e30*/  CS2R R8, SRZ ;  /* 0x0000000000087805 */ /* 0x000fe2000001ff00 */
[----:B------:R-:W-:-:S02]  /*1e40*/  ULEA UR5, UR7, UR5, 0x6 ;  /* 0x0000000507057291 */ /* 0x000fc4000f8e303f */
[----:B------:R-:W-:Y:S02]  /*1e50*/  ULEA UR6, UR6, UR7, 0x7 ;  /* 0x0000000706067291 */ /* 0x000fe4000f8e383f */
[----:B------:R-:W-:Y:S01]  /*1e60*/  USHF.L.U32 UR5, UR5, 0x6, URZ ;  /* 0x0000000605057899 */ /* 0x000fe2000800063f */
[----:B------:R-:W-:-:S04]  /*1e70*/  DEPBAR.LE SB0, 0x2 ;  /* 0x000080800000791a */ /* 0x000fc80000000000 */
[----:B------:R-:W-:Y:S01]  /*1e80*/  USHF.L.U32 UR6, UR6, 0x3, URZ ;  /* 0x0000000306067899 */ /* 0x000fe2000800063f */
[----:B---3--:R-:W-:Y:S01]  /*1e90*/  CS2R R4, SRZ ;  /* 0x0000000000047805 */ /* 0x008fe2000001ff00 */
[----:B------:R-:W-:Y:S02]  /*1ea0*/  UIADD3 UR4, UR16, 0x8000, URZ ;  /* 0x0000800010047890 */ /* 0x000fe4000fffe03f */
[----:B------:R-:W-:Y:S02]  /*1eb0*/  USHF.L.U32 UR5, UR5, 0x1, URZ ;  /* 0x0000000105057899 */ /* 0x000fe4000800063f */
[----:B------:R-:W-:Y:S02]  /*1ec0*/  VIADD R0, R205, UR6 ;  /* 0x00000006cd007c36 */ /* 0x000fe40008000000 */
[----:B------:R-:W-:Y:S01]  /*1ed0*/  LEA R197, R197, UR4, 0x4 ;  /* 0x00000004c5c57c11 */ /* 0x000fe2000f8e20ff */
[----:B------:R-:W-:Y:S01]  /*1ee0*/  BAR.SYNC.DEFER_BLOCKING 0x0 ;  /* 0x0000000000007b1d */ /* 0x000fe20000010000 */
[----:B------:R-:W-:-:S02]  /*1ef0*/  LEA R3, R3, UR4, 0x4 ;  /* 0x0000000403037c11 */ /* 0x000fc4000f8e20ff */
[----:B------:R-:W-:Y:S02]  /*1f00*/  LEA R196, R196, UR4, 0x4 ;  /* 0x00000004c4c47c11 */ /* 0x000fe4000f8e20ff */
[----:B------:R-:W-:Y:S02]  /*1f10*/  LEA R2, R2, UR4, 0x4 ;  /* 0x0000000402027c11 */ /* 0x000fe4000f8e20ff */
[----:B------:R-:W-:Y:S02]  /*1f20*/  LEA R0, R0, UR16, 0x4 ;  /* 0x0000001000007c11 */ /* 0x000fe4000f8e20ff */
[----:B------:R-:W-:Y:S02]  /*1f30*/  LEA R207, R207, UR4, 0x1 ;  /* 0x00000004cfcf7c11 */ /* 0x000fe4000f8e08ff */
[----:B------:R-:W-:Y:S01]  /*1f40*/  LEA R206, R206, UR4, 0x1 ;  /* 0x00000004cece7c11 */ /* 0x000fe2000f8e08ff */
[----:B------:R1:W2:Y:S04]  /*1f50*/  LDSM.16.M88.4 R132, [R0] ;  /* 0x000000000084783b */ /* 0x0002a80000000200 */
[----:B------:R1:W3:Y:S04]  /*1f60*/  LDSM.16.M88.4 R152, [R0+0x1000] ;  /* 0x001000000098783b */ /* 0x0002e80000000200 */
[----:B------:R1:W4:Y:S04]  /*1f70*/  LDSM.16.M88.4 R156, [R0+0x2000] ;  /* 0x00200000009c783b */ /* 0x0003280000000200 */
[----:B------:R1:W1:Y:S04]  /*1f80*/  LDSM.16.M88.4 R160, [R0+0x3000] ;  /* 0x0030000000a0783b */ /* 0x0002680000000200 */
[----:B------:R1:W1:Y:S04]  /*1f90*/  LDSM.16.MT88.4 R136, [R197+UR5] ;  /* 0x00000005c588783b */ /* 0x0002680008004200 */
[----:B------:R1:W1:Y:S04]  /*1fa0*/  LDSM.16.MT88.4 R140, [R196+UR5] ;  /* 0x00000005c48c783b */ /* 0x0002680008004200 */
[----:B------:R1:W1:Y:S04]  /*1fb0*/  LDSM.16.MT88.4 R144, [R3+UR5] ;  /* 0x000000050390783b */ /* 0x0002680008004200 */
[----:B------:R1:W1:Y:S01]  /*1fc0*/  LDSM.16.MT88.4 R148, [R2+UR5] ;  /* 0x000000050294783b */ /* 0x0002620008004200 */
[----:B------:R-:W-:Y:S05]  /*1fd0*/  @!P0 BRA `(.L_x_275) ;  /* 0x0000000800b88947 */ /* 0x000fea0003800000 */
[----:B------:R-:W5:Y:S01]  /*1fe0*/  LDC.64 R198, c[0x0][0x250] ;  /* 0x00009400ffc67b82 */ /* 0x000f620000000a00 */
[----:B-1----:R-:W-:Y:S01]  /*1ff0*/  IMAD.SHL.U32 R0, R205, 0x10, RZ ;  /* 0x00000010cd007824 */ /* 0x002fe200078e00ff */
[----:B------:R-:W-:Y:S01]  /*2000*/  ISETP.NE.AND P0, PT, R212, RZ, PT ;  /* 0x000000ffd400720c */ /* 0x000fe20003f05270 */
[----:B------:R-:W-:Y:S01]  /*2010*/  IMAD.MOV.U32 R103, RZ, RZ, RZ ;  /* 0x000000ffff677224 */ /* 0x000fe200078e00ff */
[----:B------:R-:W-:Y:S02]  /*2020*/  ULEA UR4, UR6, UR16, 0x4 ;  /* 0x0000001006047291 */ /* 0x000fe4000f8e203f */
[----:B------:R-:W-:Y:S01]  /*2030*/  LOP3.LUT R0, R0, 0x20, RZ, 0x3c, !PT ;  /* 0x0000002000007812 */ /* 0x000fe200078e3cff */
[----:B------:R-:W-:Y:S01]  /*2040*/  UMOV UR22, URZ ;  /* 0x0000003f00167c82 */ /* 0x000fe20008000000 */
[----:B------:R-:W-:Y:S01]  /*2050*/  SEL R216, R216, RZ, P0 ;  /* 0x000000ffd8d87207 */ /* 0x000fe20000000000 */
[----:B------:R-:W-:Y:S01]  /*2060*/  UMOV UR21, 0x180 ;  /* 0x0000018000157882 */ /* 0x000fe20000000000 */
[----:B------:R-:W-:Y:S01]  /*2070*/  SEL R215, R215, RZ, P0 ;  /* 0x000000ffd7d77207 */ /* 0x000fe20000000000 */
[----:B------:R-:W-:Y:S01]  /*2080*/  UMOV UR20, 0x6000 ;  /* 0x0000600000147882 */ /* 0x000fe20000000000 */
[----:B------:R-:W-:Y:S01]  /*2090*/  UMOV UR19, 0x3 ;  /* 0x0000000300137882 */ /* 0x000fe20000000000 */
[----:B------:R-:W-:Y:S01]  /*20a0*/  ULDC.64 UR10, c[0x0][0x270] ;  /* 0x00009c00000a7ab9 */ /* 0x000fe20000000a00 */
[----:B------:R-:W-:Y:S01]  /*20b0*/  ULDC.64 UR8, c[0x0][0x278] ;  /* 0x00009e0000087ab9 */ /* 0x000fe20000000a00 */
[----:B------:R-:W-:Y:S01]  /*20c0*/  ULDC.64 UR6, c[0x0][0x258] ;  /* 0x0000960000067ab9 */ /* 0x000fe20000000a00 */
[----:B-----5:R-:W-:-:S07]  /*20d0*/  IMAD R213, R199, 0x3, RZ ;  /* 0x00000003c7d57824 */ /* 0x020fce00078e02ff */
.L_x_276:
[C---:B--2---:R-:W-:Y:S01]  /*20e0*/  HMMA.16816.F32 R4, R132.reuse, R136, R4 ;  /* 0x000000888404723c */ /* 0x044fe20000001804 */
[----:B------:R-:W-:Y:S01]  /*20f0*/  LDSM.16.M88.4 R164, [R0+UR4] ;  /* 0x0000000400a4783b */ /* 0x000fe20008000200 */
[----:B------:R-:W-:Y:S02]  /*2100*/  UIADD3 UR15, UR5, 0x2000, URZ ;  /* 0x00002000050f7890 */ /* 0x000fe4000fffe03f */
[----:B------:R-:W-:Y:S01]  /*2110*/  UIADD3 UR22, UR22, 0x1, URZ ;  /* 0x0000000116167890 */ /* 0x000fe2000fffe03f */
[----:B------:R-:W-:Y:S01]  /*2120*/  LOP3.LUT P1, RZ, R216, 0x1, RZ, 0xc0, !PT ;  /* 0x00000001d8ff7812 */ /* 0x000fe2000782c0ff */
[C---:B------:R-:W-:Y:S01]  /*2130*/  HMMA.16816.F32 R8, R132.reuse, R138, R8 ;  /* 0x0000008a8408723c */ /* 0x040fe20000001808 */
[----:B------:R-:W-:Y:S02]  /*2140*/  UIADD3 UR16, UR4, 0x80, URZ ;  /* 0x0000008004107890 */ /* 0x000fe4000fffe03f */
[----:B---3--:R-:W3:Y:S01]  /*2150*/  LDSM.16.MT88.4 R168, [R197+UR5+0x1000] ;  /* 0x00100005c5a8783b */ /* 0x008ee20008004200 */
[----:B------:R-:W-:Y:S01]  /*2160*/  UISETP.NE.AND UP0, UPT, UR22, 0x4, UPT ;  /* 0x000000041600788c */ /* 0x000fe2000bf05270 */
[----:B------:R-:W-:Y:S01]  /*2170*/  VIADD R223, R204, UR21 ;  /* 0x00000015ccdf7c36 */ /* 0x000fe20008000000 */
[C---:B------:R-:W-:Y:S01]  /*2180*/  HMMA.16816.F32 R12, R132.reuse, R140, R12 ;  /* 0x0000008c840c723c */ /* 0x040fe2000000180c */
[----:B------:R-:W-:Y:S02]  /*2190*/  UIADD3 UR19, UR19, 0x1, URZ ;  /* 0x0000000113137890 */ /* 0x000fe4000fffe03f */
[----:B------:R-:W-:Y:S02]  /*21a0*/  UIADD3 UR18, UR20, 0x2000, URZ ;  /* 0x0000200014127890 */ /* 0x000fe4000fffe03f */
[----:B------:R-:W3:Y:S01]  /*21b0*/  LDSM.16.MT88.4 R172, [R196+UR5+0x1000] ;  /* 0x00100005c4ac783b */ /* 0x000ee20008004200 */
[C---:B------:R-:W-:Y:S01]  /*21c0*/  HMMA.16816.F32 R16, R132.reuse, R142, R16 ;  /* 0x0000008e8410723c */ /* 0x040fe20000001810 */
[----:B------:R-:W-:Y:S02]  /*21d0*/  UISETP.NE.AND UP1, UPT, UR19, 0x4, UPT ;  /* 0x000000041300788c */ /* 0x000fe4000bf25270 */
[----:B------:R-:W-:Y:S02]  /*21e0*/  @!UP0 UIADD3 UR15, UR5, -0x6000, URZ ;  /* 0xffffa000050f8890 */ /* 0x000fe4000fffe03f */
[----:B------:R-:W-:Y:S01]  /*21f0*/  IMAD.MOV.U32 R220, RZ, RZ, R209 ;  /* 0x000000ffffdc7224 */ /* 0x000fe200078e00d1 */
[C---:B------:R-:W-:Y:S01]  /*2200*/  HMMA.16816.F32 R20, R132.reuse, R144, R20 ;  /* 0x000000908414723c */ /* 0x040fe20000001814 */
[----:B------:R-:W3:Y:S01]  /*2210*/  LDSM.16.MT88.4 R176, [R3+UR5+0x1000] ;  /* 0x0010000503b0783b */ /* 0x000ee20008004200 */
[----:B------:R-:W-:Y:S02]  /*2220*/  @!UP0 UIADD3 UR16, UR4, -0x180, URZ ;  /* 0xfffffe8004108890 */ /* 0x000fe4000fffe03f */
[----:B------:R-:W-:Y:S01]  /*2230*/  UIADD3 UR17, UR21, 0x80, URZ ;  /* 0x0000008015117890 */ /* 0x000fe2000fffe03f */
[----:B------:R-:W-:Y:S01]  /*2240*/  IMAD.MOV.U32 R221, RZ, RZ, R208 ;  /* 0x000000ffffdd7224 */ /* 0x000fe200078e00d0 */
[C---:B------:R-:W-:Y:S01]  /*2250*/  HMMA.16816.F32 R24, R132.reuse, R146, R24 ;  /* 0x000000928418723c */ /* 0x040fe20000001818 */
[----:B------:R-:W-:Y:S02]  /*2260*/  @!UP1 UIADD3 UR18, UR20, -0x6000, URZ ;  /* 0xffffa00014129890 */ /* 0x000fe4000fffe03f */
[----:B------:R-:W3:Y:S01]  /*2270*/  LDSM.16.MT88.4 R180, [R2+UR5+0x1000] ;  /* 0x0010000502b4783b */ /* 0x000ee20008004200 */
[----:B------:R-:W-:Y:S01]  /*2280*/  @!UP1 UIADD3 UR17, UR21, -0x180, URZ ;  /* 0xfffffe8015119890 */ /* 0x000fe2000fffe03f */
[----:B------:R-:W-:Y:S01]  /*2290*/  IADD3 R224, P6, R209, R198, RZ ;  /* 0x000000c6d1e07210 */ /* 0x000fe20007fde0ff */
[C---:B------:R-:W-:Y:S01]  /*22a0*/  HMMA.16816.F32 R28, R132.reuse, R148, R28 ;  /* 0x00000094841c723c */ /* 0x040fe2000000181c */
[----:B------:R-:W-:Y:S01]  /*22b0*/  @!UP1 UMOV UR19, URZ ;  /* 0x0000003f00139c82 */ /* 0x000fe20008000000 */
[----:B------:R-:W-:Y:S01]  /*22c0*/  @!UP0 UMOV UR22, URZ ;  /* 0x0000003f00168c82 */ /* 0x000fe20008000000 */
[----:B------:R-:W-:Y:S02]  /*22d0*/  UMOV UR5, UR15 ;  /* 0x0000000f00057c82 */ /* 0x000fe40008000000 */
[----:B------:R-:W3:Y:S01]  /*22e0*/  LDSM.16.M88.4 R184, [R0+UR4+0x1000] ;  /* 0x0010000400b8783b */ /* 0x000ee20008000200 */
[-C--:B------:R-:W-:Y:S05]  /*22f0*/  HMMA.16816.F32 R32, R132, R150.reuse, R32 ;  /* 0x000000968420723c */ /* 0x080fea0000001820 */
[----:B------:R-:W-:Y:S01]  /*2300*/  IMAD.X R225, R208, 0x1, R199, P6 ;  /* 0x00000001d0e17824 */ /* 0x000fe200030e06c7 */
[C---:B------:R-:W-:Y:S01]  /*2310*/  HMMA.16816.F32 R36, R152.reuse, R150, R36 ;  /* 0x000000969824723c */ /* 0x040fe20000001824 */
[----:B------:R-:W1:Y:S03]  /*2320*/  LDSM.16.M88.4 R188, [R0+UR4+0x2000] ;  /* 0x0020000400bc783b */ /* 0x000e660008000200 */
[----:B------:R-:W-:Y:S02]  /*2330*/  LOP3.LUT P6, RZ, R215, 0x1, RZ, 0xc0, !PT ;  /* 0x00000001d7ff7812 */ /* 0x000fe400078cc0ff */
[C---:B------:R-:W-:Y:S03]  /*2340*/  HMMA.16816.F32 R40, R152.reuse, R148, R40 ;  /* 0x000000949828723c */ /* 0x040fe60000001828 */
[----:B------:R-:W1:Y:S02]  /*2350*/  LDSM.16.M88.4 R192, [R0+UR4+0x3000] ;  /* 0x0030000400c0783b */ /* 0x000e640008000200 */
[----:B------:R-:W-:Y:S01]  /*2360*/  LOP3.LUT R217, R216, 0x2, RZ, 0xc0, !PT ;  /* 0x00000002d8d97812 */ /* 0x000fe200078ec0ff */
[C---:B------:R-:W-:Y:S01]  /*2370*/  HMMA.16816.F32 R44, R152.reuse, R146, R44 ;  /* 0x00000092982c723c */ /* 0x040fe2000000182c */
[----:B------:R-:W-:Y:S04]  /*2380*/  UMOV UR4, UR16 ;  /* 0x0000001000047c82 */ /* 0x000fe80008000000 */
[----:B------:R-:W-:Y:S01]  /*2390*/  @!PT LDS RZ, [RZ] ;  /* 0x00000000fffff984 */ /* 0x000fe20000000800 */
[----:B------:R-:W-:Y:S01]  /*23a0*/  @!PT LDS RZ, [RZ] ;  /* 0x00000000fffff984 */ /* 0x000fe20000000800 */
[----:B------:R-:W-:Y:S01]  /*23b0*/  @!PT LDS RZ, [RZ] ;  /* 0x00000000fffff984 */ /* 0x000fe20000000800 */
[----:B------:R2:W-:Y:S01]  /*23c0*/  @P1 LDGSTS.E.BYPASS.LTC128B.128 [R223], desc[UR12][R220.64] ;  /* 0x00000000dcdf1fae */ /* 0x0005e2000b901d4c */
[C---:B------:R-:W-:Y:S05]  /*23d0*/  HMMA.16816.F32 R48, R152.reuse, R144, R48 ;  /* 0x000000909830723c */ /* 0x040fea0000001830 */
[----:B------:R-:W-:Y:S01]  /*23e0*/  IADD3 R226, P1, R209, R202, RZ ;  /* 0x000000cad1e27210 */ /* 0x000fe20007f3e0ff */
[C---:B------:R-:W-:Y:S05]  /*23f0*/  HMMA.16816.F32 R52, R152.reuse, R142, R52 ;  /* 0x0000008e9834723c */ /* 0x040fea0000001834 */
[----:B------:R-:W-:Y:S01]  /*2400*/  VIADD R209, R207, UR20 ;  /* 0x00000014cfd17c36 */ /* 0x000fe20008000000 */
[C---:B------:R-:W-:Y:S05]  /*2410*/  HMMA.16816.F32 R56, R152.reuse, R140, R56 ;  /* 0x0000008c9838723c */ /* 0x040fea0000001838 */
[----:B------:R-:W-:Y:S01]  /*2420*/  IMAD.X R227, R208, 0x1, R201, P1 ;  /* 0x00000001d0e37824 */ /* 0x000fe200008e06c9 */
[C---:B------:R-:W-:Y:S05]  /*2430*/  HMMA.16816.F32 R60, R152.reuse, R138, R60 ;  /* 0x0000008a983c723c */ /* 0x040fea000000183c */
[----:B------:R-:W-:Y:S01]  /*2440*/  SHF.R.U32.HI R217, RZ, 0x1, R217 ;  /* 0x00000001ffd97819 */ /* 0x000fe200000116d9 */
[-C--:B------:R-:W-:Y:S03]  /*2450*/  HMMA.16816.F32 R64, R152, R136.reuse, R64 ;  /* 0x000000889840723c */ /* 0x080fe60000001840 */
[----:B------:R-:W-:Y:S02]  /*2460*/  ISETP.NE.U32.AND P0, PT, R217, RZ, PT ;  /* 0x000000ffd900720c */ /* 0x000fe40003f05070 */
[----:B--2---:R-:W-:Y:S01]  /*2470*/  IMAD.WIDE.U32 R220, R198, 0x3, R220 ;  /* 0x00000003c6dc7825 */ /* 0x004fe200078e00dc */
[C---:B----4-:R-:W-:Y:S05]  /*2480*/  HMMA.16816.F32 R68, R156.reuse, R136, R68 ;  /* 0x000000889c44723c */ /* 0x050fea0000001844 */
[----:B------:R-:W-:Y:S01]  /*2490*/  IMAD.IADD R221, R221, 0x1, R213 ;  /* 0x00000001dddd7824 */ /* 0x000fe200078e02d5 */
[C---:B------:R-:W-:Y:S05]  /*24a0*/  HMMA.16816.F32 R72, R156.reuse, R138, R72 ;  /* 0x0000008a9c48723c */ /* 0x040fea0000001848 */
[----:B------:R-:W-:Y:S01]  /*24b0*/  LOP3.LUT R217, R216, 0x8, RZ, 0xc0, !PT ;  /* 0x00000008d8d97812 */ /* 0x000fe200078ec0ff */
[C---:B------:R-:W-:Y:S05]  /*24c0*/  HMMA.16816.F32 R76, R156.reuse, R140, R76 ;  /* 0x0000008c9c4c723c */ /* 0x040fea000000184c */
[----:B------:R-:W-:Y:S01]  /*24d0*/  SHF.R.U32.HI R217, RZ, 0x3, R217 ;  /* 0x00000003ffd97819 */ /* 0x000fe200000116d9 */
[C---:B------:R-:W-:Y:S03]  /*24e0*/  HMMA.16816.F32 R80, R156.reuse, R142, R80 ;  /* 0x0000008e9c50723c */ /* 0x040fe60000001850 */
[----:B------:R-:W-:Y:S02]  /*24f0*/  ISETP.NE.U32.AND P3, PT, R217, RZ, PT ;  /* 0x000000ffd900720c */ /* 0x000fe40003f65070 */
[----:B------:R-:W-:Y:S01]  /*2500*/  VIADD R217, R203, UR21 ;  /* 0x00000015cbd97c36 */ /* 0x000fe20008000000 */
[C---:B------:R-:W-:Y:S01]  /*2510*/  HMMA.16816.F32 R84, R156.reuse, R144, R84 ;  /* 0x000000909c54723c */ /* 0x040fe20000001854 */
[----:B------:R-:W-:Y:S03]  /*2520*/  UMOV UR21, UR17 ;  /* 0x0000001100157c82 */ /* 0x000fe60008000000 */
[----:B------:R2:W-:Y:S01]  /*2530*/  @P0 LDGSTS.E.BYPASS.LTC128B.128 [R217], desc[UR12][R224.64] ;  /* 0x00000000e0d90fae */ /* 0x0005e2000b901d4c */
[----:B------:R-:W-:Y:S01]  /*2540*/  LOP3.LUT R214, R215, 0x2, RZ, 0xc0, !PT ;  /* 0x00000002d7d67812 */ /* 0x000fe200078ec0ff */
[C---:B------:R-:W-:Y:S05]  /*2550*/  HMMA.16816.F32 R88, R156.reuse, R146, R88 ;  /* 0x000000929c58723c */ /* 0x040fea0000001858 */
[----:B------:R-:W-:Y:S01]  /*2560*/  SHF.R.U32.HI R214, RZ, 0x1, R214 ;  /* 0x00000001ffd67819 */ /* 0x000fe200000116d6 */
[C---:B------:R-:W-:Y:S01]  /*2570*/  HMMA.16816.F32 R92, R156.reuse, R148, R92 ;  /* 0x000000949c5c723c */ /* 0x040fe2000000185c */
[----:B------:R-:W-:Y:S02]  /*2580*/  @P6 LDGSTS.E.BYPASS.LTC128B.128 [R209], desc[UR12][R210.64] ;  /* 0x00000000d2d16fae */ /* 0x000fe4000b901d4c */
[----:B------:R-:W-:Y:S02]  /*2590*/  ISETP.NE.U32.AND P5, PT, R214, RZ, PT ;  /* 0x000000ffd600720c */ /* 0x000fe40003fa5070 */
[----:B------:R-:W-:Y:S01]  /*25a0*/  LOP3.LUT R218, R216, 0x4, RZ, 0xc0, !PT ;  /* 0x00000004d8da7812 */ /* 0x000fe200078ec0ff */
[-C--:B------:R-:W-:Y:S05]  /*25b0*/  HMMA.16816.F32 R96, R156, R150.reuse, R96 ;  /* 0x000000969c60723c */ /* 0x080fea0000001860 */
[----:B------:R-:W-:Y:S01]  /*25c0*/  SHF.R.U32.HI R218, RZ, 0x2, R218 ;  /* 0x00000002ffda7819 */ /* 0x000fe200000116da */
[C---:B------:R-:W-:Y:S04]  /*25d0*/  HMMA.16816.F32 R100, R160.reuse, R150, R100 ;  /* 0x00000096a064723c */ /* 0x040fe80000001864 */
[----:B------:R-:W-:Y:S01]  /*25e0*/  @P5 LDGSTS.E.BYPASS.LTC128B.128 [R209+0x80], desc[UR12][R210.64+0x80] ;  /* 0x00080080d2d15fae */ /* 0x000fe2000b901d4c */
[----:B------:R-:W-:Y:S01]  /*25f0*/  ISETP.NE.U32.AND P4, PT, R218, RZ, PT ;  /* 0x000000ffda00720c */ /* 0x000fe20003f85070 */
[C---:B------:R-:W-:Y:S05]  /*2600*/  HMMA.16816.F32 R104, R160.reuse, R148, R104 ;  /* 0x00000094a068723c */ /* 0x040fea0000001868 */
[----:B------:R-:W-:Y:S01]  /*2610*/  IADD3 R218, P0, R210, UR10, RZ ;  /* 0x0000000ad2da7c10 */ /* 0x000fe2000ff1e0ff */
[C---:B------:R-:W-:Y:S05]  /*2620*/  HMMA.16816.F32 R108, R160.reuse, R146, R108 ;  /* 0x00000092a06c723c */ /* 0x040fea000000186c */
[----:B------:R-:W-:Y:S01]  /*2630*/  IADD3.X R219, R211, UR11, RZ, P0, !PT ;  /* 0x0000000bd3db7c10 */ /* 0x000fe200087fe4ff */
[C---:B------:R-:W-:Y:S01]  /*2640*/  HMMA.16816.F32 R112, R160.reuse, R144, R112 ;  /* 0x00000090a070723c */ /* 0x040fe20000001870 */
[----:B------:R-:W-:Y:S04]  /*2650*/  @P4 LDGSTS.E.BYPASS.LTC128B.128 [R223+0x1000], desc[UR12][R226.64] ;  /* 0x01000000e2df4fae */ /* 0x000fe8000b901d4c */
[----:B--2---:R-:W-:Y:S01]  /*2660*/  VIADD R225, R206, UR20 ;  /* 0x00000014cee17c36 */ /* 0x004fe20008000000 */
[C---:B------:R-:W-:Y:S01]  /*2670*/  HMMA.16816.F32 R116, R160.reuse, R142, R116 ;  /* 0x0000008ea074723c */ /* 0x040fe20000001874 */
[----:B------:R-:W-:Y:S02]  /*2680*/  UMOV UR20, UR18 ;  /* 0x0000001200147c82 */ /* 0x000fe40008000000 */
[----:B------:R2:W-:Y:S02]  /*2690*/  @P3 LDGSTS.E.BYPASS.LTC128B.128 [R217+0x1000], desc[UR12][R220.64] ;  /* 0x01000000dcd93fae */ /* 0x0005e4000b901d4c */
[C---:B------:R-:W-:Y:S01]  /*26a0*/  LOP3.LUT R214, R215.reuse, 0x4, RZ, 0xc0, !PT ;  /* 0x00000004d7d67812 */ /* 0x040fe200078ec0ff */
[C---:B------:R-:W-:Y:S05]  /*26b0*/  HMMA.16816.F32 R120, R160.reuse, R140, R120 ;  /* 0x0000008ca078723c */ /* 0x040fea0000001878 */
[----:B------:R-:W-:Y:S01]  /*26c0*/  SHF.R.U32.HI R214, RZ, 0x2, R214 ;  /* 0x00000002ffd67819 */ /* 0x000fe200000116d6 */
[C---:B------:R-:W-:Y:S03]  /*26d0*/  HMMA.16816.F32 R124, R160.reuse, R138, R124 ;  /* 0x0000008aa07c723c */ /* 0x040fe6000000187c */
[----:B------:R-:W-:Y:S02]  /*26e0*/  ISETP.NE.U32.AND P2, PT, R214, RZ, PT ;  /* 0x000000ffd600720c */ /* 0x000fe40003f45070 */
[----:B------:R-:W-:Y:S01]  /*26f0*/  LOP3.LUT R214, R215, 0x8, RZ, 0xc0, !PT ;  /* 0x00000008d7d67812 */ /* 0x000fe200078ec0ff */
[----:B------:R-:W-:Y:S05]  /*2700*/  HMMA.16816.F32 R128, R160, R136, R128 ;  /* 0x00000088a080723c */ /* 0x000fea0000001880 */
[----:B------:R-:W-:-:S01]  /*2710*/  SHF.R.U32.HI R214, RZ, 0x3, R214 ;  /* 0x00000003ffd67819 */ /* 0x000fc200000116d6 */
[C---:B---3--:R-:W-:Y:S04]  /*2720*/  HMMA.16816.F32 R4, R164.reuse, R168, R4 ;  /* 0x000000a8a404723c */ /* 0x048fe80000001804 */
[----:B------:R3:W-:Y:S01]  /*2730*/  @P2 LDGSTS.E.BYPASS.LTC128B.128 [R225], desc[UR12][R218.64] ;  /* 0x00000000dae12fae */ /* 0x0007e2000b901d4c */
[----:B------:R-:W-:Y:S01]  /*2740*/  ISETP.NE.U32.AND P1, PT, R214, RZ, PT ;  /* 0x000000ffd600720c */ /* 0x000fe20003f25070 */
[C---:B------:R-:W-:Y:S05]  /*2750*/  HMMA.16816.F32 R8, R164.reuse, R170, R8 ;  /* 0x000000aaa408723c */ /* 0x040fea0000001808 */
[----:B--2---:R-:W-:Y:S01]  /*2760*/  LEA R217, R205, UR16, 0x4 ;  /* 0x00000010cdd97c11 */ /* 0x004fe2000f8e20ff */
[C---:B------:R-:W-:Y:S05]  /*2770*/  HMMA.16816.F32 R12, R164.reuse, R172, R12 ;  /* 0x000000aca40c723c */ /* 0x040fea000000180c */
[----:B------:R-:W-:Y:S01]  /*2780*/  IADD3 R209, P0, R220, UR6, RZ ;  /* 0x00000006dcd17c10 */ /* 0x000fe2000ff1e0ff */
[C---:B------:R-:W-:Y:S01]  /*2790*/  HMMA.16816.F32 R16, R164.reuse, R174, R16 ;  /* 0x000000aea410723c */ /* 0x040fe20000001810 */
[----:B------:R3:W-:Y:S04]  /*27a0*/  @P1 LDGSTS.E.BYPASS.LTC128B.128 [R225+0x80], desc[UR12][R218.64+0x80] ;  /* 0x00080080dae11fae */ /* 0x0007e8000b901d4c */
[----:B------:R-:W-:Y:S01]  /*27b0*/  IADD3.X R208, R221, UR7, RZ, P0, !PT ;  /* 0x00000007ddd07c10 */ /* 0x000fe200087fe4ff */
[C---:B------:R-:W-:Y:S03]  /*27c0*/  HMMA.16816.F32 R20, R164.reuse, R176, R20 ;  /* 0x000000b0a414723c */ /* 0x040fe60000001814 */
[----:B------:R-:W0:Y:S01]  /*27d0*/  LDGDEPBAR ;  /* 0x00000000000079af */ /* 0x000e220000000000 */
[C---:B------:R-:W-:Y:S01]  /*27e0*/  ISETP.GT.AND P0, PT, R212.reuse, -0x2, PT ;  /* 0xfffffffed400780c */ /* 0x040fe20003f04270 */
[----:B------:R-:W-:Y:S01]  /*27f0*/  VIADD R214, R212, 0xffffffff ;  /* 0xffffffffd4d67836 */ /* 0x000fe20000000000 */
[C---:B------:R-:W-:Y:S04]  /*2800*/  HMMA.16816.F32 R24, R164.reuse, R178, R24 ;  /* 0x000000b2a418723c */ /* 0x040fe80000001818 */
[----:B------:R-:W-:Y:S01]  /*2810*/  ISETP.NE.AND P2, PT, R214, RZ, PT ;  /* 0x000000ffd600720c */ /* 0x000fe20003f45270 */
[----:B------:R-:W-:Y:S01]  /*2820*/  IMAD.MOV.U32 R212, RZ, RZ, R214 ;  /* 0x000000ffffd47224 */ /* 0x000fe200078e00d6 */
[C---:B------:R-:W-:Y:S05]  /*2830*/  HMMA.16816.F32 R28, R164.reuse, R180, R28 ;  /* 0x000000b4a41c723c */ /* 0x040fea000000181c */
[----:B------:R-:W-:Y:S01]  /*2840*/  IADD3 R210, P1, R218, UR8, RZ ;  /* 0x00000008dad27c10 */ /* 0x000fe2000ff3e0ff */
[-C--:B------:R-:W-:Y:S05]  /*2850*/  HMMA.16816.F32 R32, R164, R182.reuse, R32 ;  /* 0x000000b6a420723c */ /* 0x080fea0000001820 */
[----:B------:R-:W-:Y:S01]  /*2860*/  IADD3.X R211, R219, UR9, RZ, P1, !PT ;  /* 0x00000009dbd37c10 */ /* 0x000fe20008ffe4ff */
[C---:B------:R-:W-:Y:S05]  /*2870*/  HMMA.16816.F32 R36, R184.reuse, R182, R36 ;  /* 0x000000b6b824723c */ /* 0x040fea0000001824 */
[----:B------:R-:W-:Y:S01]  /*2880*/  SEL R216, R216, RZ, P2 ;  /* 0x000000ffd8d87207 */ /* 0x000fe20001000000 */
[C---:B------:R-:W-:Y:S01]  /*2890*/  HMMA.16816.F32 R40, R184.reuse, R180, R40 ;  /* 0x000000b4b828723c */ /* 0x040fe20000001828 */
[----:B------:R-:W-:Y:S04]  /*28a0*/  DEPBAR.LE SB0, 0x2 ;  /* 0x000080800000791a */ /* 0x000fe80000000000 */
[----:B------:R-:W-:Y:S01]  /*28b0*/  BAR.SYNC.DEFER_BLOCKING 0x0 ;  /* 0x0000000000007b1d */ /* 0x000fe20000010000 */
[C---:B------:R-:W-:Y:S05]  /*28c0*/  HMMA.16816.F32 R44, R184.reuse, R178, R44 ;  /* 0x000000b2b82c723c */ /* 0x040fea000000182c */
[----:B------:R-:W-:Y:S01]  /*28d0*/  SEL R215, R215, RZ, P2 ;  /* 0x000000ffd7d77207 */ /* 0x000fe20001000000 */
[C---:B------:R-:W-:Y:S06]  /*28e0*/  HMMA.16816.F32 R48, R184.reuse, R176, R48 ;  /* 0x000000b0b830723c */ /* 0x040fec0000001830 */
[C---:B------:R-:W-:Y:S06]  /*28f0*/  HMMA.16816.F32 R52, R184.reuse, R174, R52 ;  /* 0x000000aeb834723c */ /* 0x040fec0000001834 */
[C---:B------:R-:W-:Y:S01]  /*2900*/  HMMA.16816.F32 R56, R184.reuse, R172, R56 ;  /* 0x000000acb838723c */ /* 0x040fe20000001838 */
[----:B------:R3:W2:Y:S05]  /*2910*/  LDSM.16.M88.4 R132, [R217] ;  /* 0x00000000d984783b */ /* 0x0006aa0000000200 */
[C---:B------:R-:W-:Y:S06]  /*2920*/  HMMA.16816.F32 R60, R184.reuse, R170, R60 ;  /* 0x000000aab83c723c */ /* 0x040fec000000183c */
[-C--:B------:R-:W-:Y:S01]  /*2930*/  HMMA.16816.F32 R64, R184, R168.reuse, R64 ;  /* 0x000000a8b840723c */ /* 0x080fe20000001840 */
[----:B------:R3:W2:Y:S05]  /*2940*/  LDSM.16.M88.4 R152, [R217+0x1000] ;  /* 0x00100000d998783b */ /* 0x0006aa0000000200 */
[C---:B-1----:R-:W-:Y:S03]  /*2950*/  HMMA.16816.F32 R68, R188.reuse, R168, R68 ;  /* 0x000000a8bc44723c */ /* 0x042fe60000001844 */
[----:B------:R3:W2:Y:S03]  /*2960*/  LDSM.16.M88.4 R156, [R217+0x2000] ;  /* 0x00200000d99c783b */ /* 0x0006a60000000200 */
[C---:B------:R-:W-:Y:S05]  /*2970*/  HMMA.16816.F32 R72, R188.reuse, R170, R72 ;  /* 0x000000aabc48723c */ /* 0x040fea0000001848 */
[----:B------:R3:W2:Y:S01]  /*2980*/  LDSM.16.M88.4 R160, [R217+0x3000] ;  /* 0x00300000d9a0783b */ /* 0x0006a20000000200 */
[C---:B------:R-:W-:Y:S06]  /*2990*/  HMMA.16816.F32 R76, R188.reuse, R172, R76 ;  /* 0x000000acbc4c723c */ /* 0x040fec000000184c */
[C---:B------:R-:W-:Y:S01]  /*29a0*/  HMMA.16816.F32 R80, R188.reuse, R174, R80 ;  /* 0x000000aebc50723c */ /* 0x040fe20000001850 */
[----:B------:R3:W2:Y:S05]  /*29b0*/  LDSM.16.MT88.4 R136, [R197+UR15] ;  /* 0x0000000fc588783b */ /* 0x0006aa0008004200 */
[C---:B------:R-:W-:Y:S03]  /*29c0*/  HMMA.16816.F32 R84, R188.reuse, R176, R84 ;  /* 0x000000b0bc54723c */ /* 0x040fe60000001854 */
[----:B------:R3:W2:Y:S03]  /*29d0*/  LDSM.16.MT88.4 R140, [R196+UR15] ;  /* 0x0000000fc48c783b */ /* 0x0006a60008004200 */
[C---:B------:R-:W-:Y:S05]  /*29e0*/  HMMA.16816.F32 R88, R188.reuse, R178, R88 ;  /* 0x000000b2bc58723c */ /* 0x040fea0000001858 */
[----:B------:R3:W2:Y:S01]  /*29f0*/  LDSM.16.MT88.4 R144, [R3+UR15] ;  /* 0x0000000f0390783b */ /* 0x0006a20008004200 */
[C---:B------:R-:W-:Y:S06]  /*2a00*/  HMMA.16816.F32 R92, R188.reuse, R180, R92 ;  /* 0x000000b4bc5c723c */ /* 0x040fec000000185c */
[-C--:B------:R-:W-:Y:S01]  /*2a10*/  HMMA.16816.F32 R96, R188, R182.reuse, R96 ;  /* 0x000000b6bc60723c */ /* 0x080fe20000001860 */
[----:B------:R3:W2:Y:S05]  /*2a20*/  LDSM.16.MT88.4 R148, [R2+UR15] ;  /* 0x0000000f0294783b */ /* 0x0006aa0008004200 */
[C---:B------:R-:W-:Y:S06]  /*2a30*/  HMMA.16816.F32 R100, R192.reuse, R182, R100 ;  /* 0x000000b6c064723c */ /* 0x040fec0000001864 */
        /* <DEDUP_REMOVED lines=8> */
.L_x_275:
        /* <DEDUP_REMOVED lines=13> */
[----:B--2---:R1:W5:Y:S01]  /*2b90*/  LD.E R161, desc[UR12][R2.64] ;  /* 0x0000000c02a17980 */ /* 0x004362000c101900 */
[----:B------:R-:W-:Y:S05]  /*2ba0*/  BRA `(.L_x_278) ;  /* 0x0000000000207947 */ /* 0x000fea0003800000 */
.L_x_277:
[----:B------:R-:W-:Y:S02]  /*2bb0*/  ULDC.64 UR4, c[0x0][0x310] ;  /* 0x0000c40000047ab9 */ /* 0x000fe40000000a00 */
[----:B------:R-:W-:-:S04]  /*2bc0*/  ISETP.NE.U32.AND P0, PT, RZ, UR4, PT ;  /* 0x00000004ff007c0c */ /* 0x000fc8000bf05070 */
[----:B------:R-:W-:-:S13]  /*2bd0*/  ISETP.NE.AND.EX P0, PT, RZ, UR5, PT, P0 ;  /* 0x00000005ff007c0c */ /* 0x000fda000bf05300 */
[----:B------:R-:W-:Y:S05]  /*2be0*/  @!P0 BRA `(.L_x_279) ;  /* 0x00000000000c8947 */ /* 0x000fea0003800000 */
[----:B-1-3--:R-:W2:Y:S02]  /*2bf0*/  LDC.64 R2, c[0x0][0x310] ;  /* 0x0000c400ff027b82 */ /* 0x00aea40000000a00 */
[----:B--2---:R2:W5:Y:S01]  /*2c00*/  LDG.E R161, desc[UR12][R2.64] ;  /* 0x0000000c02a17981 */ /* 0x004562000c1e1900 */
[----:B------:R-:W-:Y:S05]  /*2c10*/  BRA `(.L_x_278) ;  /* 0x0000000000047947 */ /* 0x000fea0003800000 */
.L_x_279:
[----:B-12---:R-:W1:Y:S02]  /*2c20*/  LDC R161, c[0x0][0x308] ;  /* 0x0000c200ffa17b82 */ /* 0x006e640000000800 */
.L_x_278:
[----:B------:R-:W-:Y:S02]  /*2c30*/  ULDC.64 UR4, c[0x0][0x328] ;  /* 0x0000ca0000047ab9 */ /* 0x000fe40000000a00 */
[----:B------:R-:W-:-:S04]  /*2c40*/  ISETP.NE.U32.AND P0, PT, RZ, UR4, PT ;  /* 0x00000004ff007c0c */ /* 0x000fc8000bf05070 */
[----:B------:R-:W-:-:S13]  /*2c50*/  ISETP.NE.AND.EX P0, PT, RZ, UR5, PT, P0 ;  /* 0x00000005ff007c0c */ /* 0x000fda000bf05300 */
[----:B------:R-:W-:Y:S05]  /*2c60*/  @!P0 BRA `(.L_x_280) ;  /* 0x00000000001c8947 */ /* 0x000fea0003800000 */
[----:B------:R-:W2:Y:S02]  /*2c70*/  LDC.64 R164, c[0x0][0x328] ;  /* 0x0000ca00ffa47b82 */ /* 0x000ea40000000a00 */
[----:B--2---:R-:W2:Y:S02]  /*2c80*/  LDG.E.64 R164, desc[UR12][R164.64] ;  /* 0x0000000ca4a47981 */ /* 0x004ea4000c1e1b00 */
[----:B--2---:R-:W-:-:S04]  /*2c90*/  ISETP.NE.U32.AND P0, PT, R164, RZ, PT ;  /* 0x000000ffa400720c */ /* 0x004fc80003f05070 */
[----:B------:R-:W-:-:S13]  /*2ca0*/  ISETP.NE.AND.EX P0, PT, R165, RZ, PT, P0 ;  /* 0x000000ffa500720c */ /* 0x000fda0003f05300 */
[----:B------:R-:W-:Y:S05]  /*2cb0*/  @!P0 BRA `(.L_x_280) ;  /* 0x0000000000088947 */ /* 0x000fea0003800000 */
[----:B------:R2:W5:Y:S01]  /*2cc0*/  LD.E R164, desc[UR12][R164.64] ;  /* 0x0000000ca4a47980 */ /* 0x000562000c101900 */
[----:B------:R-:W-:Y:S05]  /*2cd0*/  BRA `(.L_x_281) ;  /* 0x0000000000207947 */ /* 0x000fea0003800000 */
.L_x_280:
[----:B------:R-:W-:Y:S02]  /*2ce0*/  ULDC.64 UR4, c[0x0][0x318] ;  /* 0x0000c60000047ab9 */ /* 0x000fe40000000a00 */
[----:B------:R-:W-:-:S04]  /*2cf0*/  ISETP.NE.U32.AND P0, PT, RZ, UR4, PT ;  /* 0x00000004ff007c0c */ /* 0x000fc8000bf05070 */
[----:B------:R-:W-:-:S13]  /*2d00*/  ISETP.NE.AND.EX P0, PT, RZ, UR5, PT, P0 ;  /* 0x00000005ff007c0c */ /* 0x000fda000bf05300 */
[----:B------:R-:W-:Y:S05]  /*2d10*/  @!P0 BRA `(.L_x_282) ;  /* 0x00000000000c8947 */ /* 0x000fea0003800000 */
[----:B------:R-:W1:Y:S02]  /*2d20*/  LDC.64 R164, c[0x0][0x318] ;  /* 0x0000c600ffa47b82 */ /* 0x000e640000000a00 */
[----:B-1----:R1:W5:Y:S01]  /*2d30*/  LDG.E R164, desc[UR12][R164.64] ;  /* 0x0000000ca4a47981 */ /* 0x002362000c1e1900 */
[----:B------:R-:W-:Y:S05]  /*2d40*/  BRA `(.L_x_281) ;  /* 0x0000000000047947 */ /* 0x000fea0003800000 */
.L_x_282:
[----:B------:R-:W1:Y:S02]  /*2d50*/  LDC R164, c[0x0][0x30c] ;  /* 0x0000c300ffa47b82 */ /* 0x000e640000000800 */
.L_x_281:
[----:B-123--:R-:W1:Y:S01]  /*2d60*/  S2R R3, SR_CTAID.Y ;  /* 0x0000000000037919 */ /* 0x00ee620000002600 */
[----:B------:R-:W2:Y:S01]  /*2d70*/  LDC.64 R138, c[0x0][0x228] ;  /* 0x00008a00ff8a7b82 */ /* 0x000ea20000000a00 */
[----:B------:R-:W-:Y:S01]  /*2d80*/  IMAD.MOV.U32 R132, RZ, RZ, -0x1 ;  /* 0xffffffffff847424 */ /* 0x000fe200078e00ff */
[----:B------:R-:W-:Y:S01]  /*2d90*/  USHF.R.S32.HI UR8, URZ, 0x1f, UR14 ;  /* 0x0000001f3f087899 */ /* 0x000fe2000801140e */
[----:B------:R-:W3:Y:S01]  /*2da0*/  S2R R143, SR_CTAID.X ;  /* 0x00000000008f7919 */ /* 0x000ee20000002500 */
[----:B------:R-:W-:Y:S01]  /*2db0*/  ULDC UR4, c[0x0][0x21c] ;  /* 0x0000870000047ab9 */ /* 0x000fe20000000800 */
[----:B------:R-:W-:Y:S01]  /*2dc0*/  ULDC.64 UR6, c[0x0][0x340] ;  /* 0x0000d00000067ab9 */ /* 0x000fe20000000a00 */
[----:B------:R-:W-:Y:S01]  /*2dd0*/  ULEA.HI UR8, UR8, UR14, URZ, 0x2 ;  /* 0x0000000e08087291 */ /* 0x000fe2000f8f103f */
[----:B------:R-:W1:Y:S01]  /*2de0*/  S2R R0, SR_TID.X ;  /* 0x0000000000007919 */ /* 0x000e620000002100 */
[----:B------:R-:W4:Y:S01]  /*2df0*/  LDC.64 R162, c[0x0][0x240] ;  /* 0x00009000ffa27b82 */ /* 0x000f220000000a00 */
[----:B------:R-:W-:Y:S01]  /*2e00*/  IMAD.U32 R134, RZ, RZ, UR6 ;  /* 0x00000006ff867e24 */ /* 0x000fe2000f8e00ff */
[----:B------:R-:W-:Y:S01]  /*2e10*/  USHF.R.S32.HI UR8, URZ, 0x2, UR8 ;  /* 0x000000023f087899 */ /* 0x000fe20008011408 */
[----:B------:R-:W-:-:S02]  /*2e20*/  MOV R135, UR7 ;  /* 0x0000000700877c02 */ /* 0x000fc40008000f00 */
[----:B------:R-:W-:Y:S02]  /*2e30*/  MOV R141, 0xffffffff ;  /* 0xffffffff008d7802 */ /* 0x000fe40000000f00 */
[-C--:B--2---:R-:W-:Y:S02]  /*2e40*/  SHF.L.U32 R2, R132, R138.reuse, RZ ;  /* 0x0000008a84027219 */ /* 0x084fe400000006ff */
[----:B------:R-:W-:Y:S02]  /*2e50*/  ISETP.NE.AND P0, PT, R139, RZ, PT ;  /* 0x000000ff8b00720c */ /* 0x000fe40003f05270 */
[----:B-1----:R-:W-:Y:S02]  /*2e60*/  SHF.L.U32 R3, R3, R138, RZ ;  /* 0x0000008a03037219 */ /* 0x002fe400000006ff */
[----:B---3--:R-:W-:Y:S02]  /*2e70*/  LOP3.LUT R2, R143, R2, RZ, 0x30, !PT ;  /* 0x000000028f027212 */ /* 0x008fe400078e30ff */
[----:B------:R-:W-:-:S03]  /*2e80*/  SHF.R.S32.HI R143, RZ, R138, R143 ;  /* 0x0000008aff8f7219 */ /* 0x000fc6000001148f */
[----:B------:R-:W-:-:S04]  /*2e90*/  IMAD.IADD R138, R3, 0x1, R2 ;  /* 0x00000001038a7824 */ /* 0x000fc800078e0202 */
[----:B------:R-:W-:Y:S01]  /*2ea0*/  IMAD R3, R138, UR4, R143 ;  /* 0x000000048a037c24 */ /* 0x000fe2000f8e028f */
[----:B------:R-:W-:Y:S02]  /*2eb0*/  ULDC.64 UR4, c[0x0][0x348] ;  /* 0x0000d20000047ab9 */ /* 0x000fe40000000a00 */
[----:B------:R-:W-:Y:S02]  /*2ec0*/  IMAD.U32 R2, RZ, RZ, UR4 ;  /* 0x00000004ff027e24 */ /* 0x000fe4000f8e00ff */
[----:B----4-:R-:W-:Y:S01]  /*2ed0*/  IMAD.WIDE R162, R3, 0x4, R162 ;  /* 0x0000000403a27825 */ /* 0x010fe200078e02a2 */
[----:B------:R-:W-:Y:S01]  /*2ee0*/  MOV R3, UR5 ;  /* 0x0000000500037c02 */ /* 0x000fe20008000f00 */
[----:B------:R-:W-:Y:S06]  /*2ef0*/  @!P0 BRA `(.L_x_283) ;  /* 0x0000000000a88947 */ /* 0x000fec0003800000 */
[----:B------:R-:W-:-:S05]  /*2f00*/  VIADDMNMX.U32 R132, R139, R132, 0x2, PT ;  /* 0x000000028b847446 */ /* 0x000fca0003800084 */
[----:B------:R-:W-:-:S04]  /*2f10*/  IMAD.SHL.U32 R132, R132, 0x4, RZ ;  /* 0x0000000484847824 */ /* 0x000fc800078e00ff */
[----:B------:R-:W1:Y:S02]  /*2f20*/  LDC R136, c[0x2][R132] ;  /* 0x0080000084887b82 */ /* 0x000e640000000800 */
[----:B-1----:R-:W-:-:S04]  /*2f30*/  SHF.R.S32.HI R137, RZ, 0x1f, R136 ;  /* 0x0000001fff897819 */ /* 0x002fc80000011488 */
.L_x_295:
[----:B------:R-:W-:Y:S05]  /*2f40*/  BRX R136 -0x2f50                                                                                                                           (*"BRANCH_TARGETS .L_x_296,.L_x_297,.L_x_298"*) ;  /* 0xffffffd0882c7949 */ /* 0x000fea000383ffff */
.L_x_298:
        /* <DEDUP_REMOVED lines=9> */
.L_x_296:
[----:B------:R-:W1:Y:S01]  /*2fe0*/  LDC.64 R132, c[0x0][0x238] ;  /* 0x00008e00ff847b82 */ /* 0x000e620000000a00 */
[----:B------:R-:W-:-:S07]  /*2ff0*/  SHF.R.S32.HI R137, RZ, 0x1f, R200 ;  /* 0x0000001fff897819 */ /* 0x000fce00000114c8 */
[----:B------:R-:W2:Y:S01]  /*3000*/  LDC.64 R2, c[0x0][0x348] ;  /* 0x0000d200ff027b82 */ /* 0x000ea20000000a00 */
[-C--:B-1----:R-:W-:Y:S02]  /*3010*/  IMAD R136, R137, R132.reuse, RZ ;  /* 0x0000008489887224 */ /* 0x082fe400078e02ff */
[----:B------:R-:W-:-:S04]  /*3020*/  IMAD.WIDE.U32 R144, R200, R132, RZ ;  /* 0x00000084c8907225 */ /* 0x000fc800078e00ff */
[----:B------:R-:W-:Y:S01]  /*3030*/  IMAD R133, R200, R133, R136 ;  /* 0x00000085c8857224 */ /* 0x000fe200078e0288 */
[----:B--2---:R-:W-:-:S04]  /*3040*/  LEA R2, P0, R144, R2, 0x1 ;  /* 0x0000000290027211 */ /* 0x004fc800078008ff */
[----:B------:R-:W-:-:S04]  /*3050*/  IADD3 R133, R145, R133, RZ ;  /* 0x0000008591857210 */ /* 0x000fc80007ffe0ff */
[----:B------:R-:W-:Y:S01]  /*3060*/  LEA.HI.X R3, R144, R3, R133, 0x1, P0 ;  /* 0x0000000390037211 */ /* 0x000fe200000f0c85 */
[----:B------:R-:W-:Y:S06]  /*3070*/  BRA `(.L_x_284) ;  /* 0x0000000000787947 */ /* 0x000fec0003800000 */
.L_x_297:
        /* <DEDUP_REMOVED lines=18> */
.L_x_283:
[----:B------:R-:W1:Y:S02]  /*31a0*/  LDC R132, c[0x0][0x224] ;  /* 0x00008900ff847b82 */ /* 0x000e640000000800 */
[----:B-1----:R-:W-:-:S13]  /*31b0*/  ISETP.GE.AND P0, PT, R132, 0x2, PT ;  /* 0x000000028400780c */ /* 0x002fda0003f06270 */
[----:B------:R-:W-:Y:S05]  /*31c0*/  @!P0 BRA `(.L_x_284) ;  /* 0x0000000000248947 */ /* 0x000fea0003800000 */
[----:B------:R-:W-:Y:S01]  /*31d0*/  ISETP.GT.AND P0, PT, R0, RZ, PT ;  /* 0x000000ff0000720c */ /* 0x000fe20003f04270 */
[----:B------:R-:W-:Y:S01]  /*31e0*/  BSSY B0, `(.L_x_285) ;  /* 0x0000005000007945 */ /* 0x000fe20003800000 */
[----:B------:R-:W-:-:S11]  /*31f0*/  MOV R141, 0xffffffff ;  /* 0xffffffff008d7802 */ /* 0x000fd60000000f00 */
[----:B------:R-:W-:Y:S05]  /*3200*/  @P0 BRA `(.L_x_286) ;  /* 0x0000000000080947 */ /* 0x000fea0003800000 */
[----:B------:R1:W2:Y:S04]  /*3210*/  LDG.E.STRONG.GPU R141, desc[UR12][R162.64] ;  /* 0x0000000ca28d7981 */ /* 0x0002a8000c1ef900 */
[----:B--2---:R-:W-:Y:S01]  /*3220*/  CCTL.IVALL ;  /* 0x00000000ff00798f */ /* 0x004fe20002000000 */
.L_x_286:
[----:B------:R-:W-:Y:S05]  /*3230*/  BSYNC B0 ;  /* 0x0000000000007941 */ /* 0x000fea0003800000 */
.L_x_285:
[----:B------:R-:W-:-:S04]  /*3240*/  ISETP.NE.AND P0, PT, R200, RZ, PT ;  /* 0x000000ffc800720c */ /* 0x000fc80003f05270 */
[----:B-----5:R-:W-:-:S09]  /*3250*/  FSEL R164, R164, 1, !P0 ;  /* 0x3f800000a4a47808 */ /* 0x020fd20004000000 */
.L_x_284:
[----:B------:R-:W-:Y:S01]  /*3260*/  SHF.R.S32.HI R133, RZ, 0x1f, R0 ;  /* 0x0000001fff857819 */ /* 0x000fe20000011400 */
[----:B------:R-:W-:Y:S01]  /*3270*/  USHF.R.S32.HI UR6, URZ, 0x1f, UR14 ;  /* 0x0000001f3f067899 */ /* 0x000fe2000801140e */
[C---:B------:R-:W-:Y:S01]  /*3280*/  LOP3.LUT R145, R0.reuse, 0x1f, RZ, 0xc0, !PT ;  /* 0x0000001f00917812 */ /* 0x040fe200078ec0ff */
[----:B------:R-:W2:Y:S01]  /*3290*/  S2UR UR9, SR_CgaCtaId ;  /* 0x00000000000979c3 */ /* 0x000ea20000008800 */
[CC--:B------:R-:W-:Y:S01]  /*32a0*/  LEA.HI R137, R133.reuse, R0.reuse, RZ, 0x5 ;  /* 0x0000000085897211 */ /* 0x0c0fe200078f28ff */
[----:B------:R-:W-:Y:S01]  /*32b0*/  ULEA.HI UR6, UR6, UR14, URZ, 0x2 ;  /* 0x0000000e06067291 */ /* 0x000fe2000f8f103f */
[----:B------:R-:W-:Y:S01]  /*32c0*/  LEA.HI R132, R133, R0, RZ, 0x7 ;  /* 0x0000000085847211 */ /* 0x000fe200078f38ff */
[----:B------:R-:W-:Y:S01]  /*32d0*/  ULDC.64 UR4, c[0x0][0x288] ;  /* 0x0000a20000047ab9 */ /* 0x000fe20000000a00 */
[----:B------:R-:W-:Y:S01]  /*32e0*/  SHF.R.S32.HI R149, RZ, 0x5, R137 ;  /* 0x00000005ff957819 */ /* 0x000fe20000011489 */
[----:B------:R-:W-:Y:S01]  /*32f0*/  ULOP3.LUT UR6, UR6, 0xfffffffc, URZ, 0xc0, !UPT ;  /* 0xfffffffc06067892 */ /* 0x000fe2000f8ec03f */
[----:B------:R-:W-:Y:S01]  /*3300*/  LOP3.LUT R137, R137, 0xffffffe0, RZ, 0xc0, !PT ;  /* 0xffffffe089897812 */ /* 0x000fe200078ec0ff */
[----:B------:R-:W-:Y:S01]  /*3310*/  ULDC UR7, c[0x0][0x214] ;  /* 0x0000850000077ab9 */ /* 0x000fe20000000800 */
[----:B------:R-:W-:Y:S01]  /*3320*/  SHF.R.S32.HI R136, RZ, 0x1f, R149 ;  /* 0x0000001fff887819 */ /* 0x000fe20000011495 */
[----:B------:R-:W-:Y:S01]  /*3330*/  UIADD3 UR14, UR14, -UR6, URZ ;  /* 0x800000060e0e7290 */ /* 0x000fe2000fffe03f */
[C---:B------:R-:W-:Y:S01]  /*3340*/  LOP3.LUT R133, R0.reuse, 0x2, RZ, 0xc0, !PT ;  /* 0x0000000200857812 */ /* 0x040fe200078ec0ff */
[----:B------:R-:W-:Y:S01]  /*3350*/  IMAD.IADD R137, R0, 0x1, -R137 ;  /* 0x0000000100897824 */ /* 0x000fe200078e0a89 */
[----:B------:R-:W-:Y:S01]  /*3360*/  LEA.HI R136, R136, R149, RZ, 0x2 ;  /* 0x0000009588887211 */ /* 0x000fe200078f10ff */
[----:B------:R-:W-:Y:S01]  /*3370*/  ULEA.HI UR11, UR14, UR14, URZ, 0x1 ;  /* 0x0000000e0e0b7291 */ /* 0x000fe2000f8f083f */
[----:B------:R-:W-:Y:S01]  /*3380*/  SHF.R.U32.HI R145, RZ, 0x2, R145 ;  /* 0x00000002ff917819 */ /* 0x000fe20000011691 */
[----:B------:R-:W-:Y:S01]  /*3390*/  UMOV UR10, 0x400 ;  /* 0x00000400000a7882 */ /* 0x000fe20000000000 */
[----:B------:R-:W-:Y:S01]  /*33a0*/  SHF.R.S32.HI R140, RZ, 0x1f, R137 ;  /* 0x0000001fff8c7819 */ /* 0x000fe20000011489 */
[----:B------:R-:W-:Y:S01]  /*33b0*/  ULOP3.LUT UR6, UR11, 0xfffffffe, URZ, 0xc0, !UPT ;  /* 0xfffffffe0b067892 */ /* 0x000fe2000f8ec03f */
[----:B------:R-:W-:Y:S01]  /*33c0*/  LOP3.LUT R136, R136, 0xfffffffc, RZ, 0xc0, !PT ;  /* 0xfffffffc88887812 */ /* 0x000fe200078ec0ff */
[----:B------:R-:W-:Y:S01]  /*33d0*/  IMAD R145, R145, 0x44, RZ ;  /* 0x0000004491917824 */ /* 0x000fe200078e02ff */
[----:B------:R-:W-:Y:S01]  /*33e0*/  LEA.HI R147, R140, R137, RZ, 0x4 ;  /* 0x000000898c937211 */ /* 0x000fe200078f20ff */
[----:B------:R-:W-:Y:S01]  /*33f0*/  UIADD3 UR14, UR14, -UR6, URZ ;  /* 0x800000060e0e7290 */ /* 0x000fe2000fffe03f */
[----:B------:R-:W-:Y:S01]  /*3400*/  LOP3.LUT R140, R132, 0xffffff80, RZ, 0xc0, !PT ;  /* 0xffffff80848c7812 */ /* 0x000fe200078ec0ff */
[----:B------:R-:W-:Y:S01]  /*3410*/  IMAD.IADD R149, R149, 0x1, -R136 ;  /* 0x0000000195957824 */ /* 0x000fe200078e0a88 */
[C---:B------:R-:W-:Y:S01]  /*3420*/  LOP3.LUT R136, R147.reuse, 0xfffffff0, RZ, 0xc0, !PT ;  /* 0xfffffff093887812 */ /* 0x040fe200078ec0ff */
[----:B------:R-:W-:Y:S01]  /*3430*/  USHF.R.S32.HI UR11, URZ, 0x1, UR11 ;  /* 0x000000013f0b7899 */ /* 0x000fe2000801140b */
[----:B------:R-:W-:Y:S01]  /*3440*/  LEA.HI.SX32 R147, R147, R140, 0x1c ;  /* 0x0000008c93937211 */ /* 0x000fe200078fe2ff */
[----:B------:R-:W-:Y:S01]  /*3450*/  ULEA UR8, UR8, UR14, 0x1 ;  /* 0x0000000e08087291 */ /* 0x000fe2000f8e083f */
[----:B------:R-:W-:Y:S01]  /*3460*/  LEA.HI R144, R149, R149, RZ, 0x1 ;  /* 0x0000009595907211 */ /* 0x000fe200078f08ff */
[----:B------:R-:W-:Y:S01]  /*3470*/  IMAD.IADD R137, R137, 0x1, -R136 ;  /* 0x0000000189897824 */ /* 0x000fe200078e0a88 */
[----:B------:R-:W-:Y:S01]  /*3480*/  SHF.R.S32.HI R132, RZ, 0x7, R132 ;  /* 0x00000007ff847819 */ /* 0x000fe20000011484 */
[----:B------:R-:W-:Y:S01]  /*3490*/  UIMAD UR11, UR8, 0x11, UR11 ;  /* 0x00000011080b78a4 */ /* 0x000fe2000f8e020b */
[----:B------:R-:W-:Y:S01]  /*34a0*/  LOP3.LUT R136, R144, 0x3ffffffe, RZ, 0xc0, !PT ;  /* 0x3ffffffe90887812 */ /* 0x000fe200078ec0ff */
[----:B------:R-:W-:Y:S01]  /*34b0*/  IMAD R142, R138, 0x10, R137 ;  /* 0x000000108a8e7824 */ /* 0x000fe200078e0289 */
[----:B------:R-:W-:Y:S01]  /*34c0*/  LOP3.LUT R140, R133, 0x1, R0, 0xf8, !PT ;  /* 0x00000001858c7812 */ /* 0x000fe200078ef800 */
[--C-:B------:R-:W-:Y:S01]  /*34d0*/  IMAD R133, R132, -0x70, R147.reuse ;  /* 0xffffff9084857824 */ /* 0x100fe200078e0293 */
[----:B------:R-:W-:Y:S01]  /*34e0*/  SHF.R.S32.HI R144, RZ, 0x1, R144 ;  /* 0x00000001ff907819 */ /* 0x000fe20000011490 */
[----:B------:R-:W-:Y:S01]  /*34f0*/  IMAD.IADD R136, R149, 0x1, -R136 ;  /* 0x0000000195887824 */ /* 0x000fe200078e0a88 */
[----:B------:R-:W-:Y:S01]  /*3500*/  LOP3.LUT R149, R0, 0x2, RZ, 0xc, !PT ;  /* 0x0000000200957812 */ /* 0x000fe200078e0cff */
[----:B------:R-:W-:Y:S01]  /*3510*/  IMAD.SHL.U32 R142, R142, 0x8, RZ ;  /* 0x000000088e8e7824 */ /* 0x000fe200078e00ff */
[----:B------:R-:W-:Y:S01]  /*3520*/  LOP3.LUT R140, R145, R140, RZ, 0xfc, !PT ;  /* 0x0000008c918c7212 */ /* 0x000fe200078efcff */
[C---:B------:R-:W-:Y:S01]  /*3530*/  IMAD R147, R144.reuse, 0x40, R147 ;  /* 0x0000004090937824 */ /* 0x040fe200078e0293 */
[----:B------:R-:W-:Y:S01]  /*3540*/  LOP3.LUT R132, R149, 0x1, R0, 0xf8, !PT ;  /* 0x0000000195847812 */ /* 0x000fe200078ef800 */
[----:B------:R-:W-:Y:S01]  /*3550*/  IMAD R133, R144, 0x8, R133 ;  /* 0x0000000890857824 */ /* 0x000fe200078e0285 */
[----:B------:R-:W-:Y:S01]  /*3560*/  ISETP.GE.AND P3, PT, R142, UR7, PT ;  /* 0x000000078e007c0c */ /* 0x000fe2000bf66270 */
[----:B------:R-:W-:Y:S01]  /*3570*/  IMAD R160, R136, 0x4, R147 ;  /* 0x0000000488a07824 */ /* 0x000fe200078e0293 */
[----:B------:R-:W-:Y:S01]  /*3580*/  LOP3.LUT R138, R145, R132, RZ, 0xfc, !PT ;  /* 0x00000084918a7212 */ /* 0x000fe200078efcff */
[----:B------:R-:W-:Y:S01]  /*3590*/  IMAD.WIDE R144, R142, 0x2, RZ ;  /* 0x000000028e907825 */ /* 0x000fe200078e02ff */
[----:B------:R-:W3:Y:S01]  /*35a0*/  LDC R132, c[0x0][0x224] ;  /* 0x00008900ff847b82 */ /* 0x000ee20000000800 */
[----:B------:R-:W-:Y:S01]  /*35b0*/  USHF.L.U32 UR11, UR11, 0x5, URZ ;  /* 0x000000050b0b7899 */ /* 0x000fe2000800063f */
[----:B-----5:R-:W-:Y:S01]  /*35c0*/  ISETP.NE.U32.AND P0, PT, R134, RZ, PT ;  /* 0x000000ff8600720c */ /* 0x020fe20003f05070 */
[----:B------:R-:W-:Y:S01]  /*35d0*/  IMAD R160, R143, 0x80, R160 ;  /* 0x000000808fa07824 */ /* 0x000fe200078e02a0 */
[----:B------:R-:W-:Y:S01]  /*35e0*/  LOP3.LUT R144, R144, 0xfffffff0, RZ, 0xc0, !PT ;  /* 0xfffffff090907812 */ /* 0x000fe200078ec0ff */
[----:B------:R-:W-:Y:S01]  /*35f0*/  IMAD R136, R136, 0x4, R133 ;  /* 0x0000000488887824 */ /* 0x000fe200078e0285 */
[----:B------:R-:W-:Y:S01]  /*3600*/  LOP3.LUT R145, R145, 0x1fffffff, RZ, 0xc0, !PT ;  /* 0x1fffffff91917812 */ /* 0x000fe200078ec0ff */
[----:B--2---:R-:W-:Y:S01]  /*3610*/  ULEA UR9, UR9, UR10, 0x18 ;  /* 0x0000000a09097291 */ /* 0x004fe2000f8ec03f */
[----:B------:R-:W-:Y:S01]  /*3620*/  SHF.R.S32.HI R133, RZ, 0x1f, R160 ;  /* 0x0000001fff857819 */ /* 0x000fe200000114a0 */
[----:B------:R-:W-:Y:S01]  /*3630*/  VIADD R140, R140, UR11 ;  /* 0x0000000b8c8c7c36 */ /* 0x000fe20008000000 */
[----:B------:R-:W-:Y:S01]  /*3640*/  ULDC.64 UR6, c[0x0][0x290] ;  /* 0x0000a40000067ab9 */ /* 0x000fe20000000a00 */
[----:B------:R-:W-:Y:S01]  /*3650*/  IMAD.WIDE.U32 R146, R160, UR4, R144 ;  /* 0x00000004a0927c25 */ /* 0x000fe2000f8e0090 */
[----:B------:R-:W-:-:S02]  /*3660*/  ISETP.NE.AND.EX P0, PT, R135, RZ, !P3, P0 ;  /* 0x000000ff8700720c */ /* 0x000fc40005f05300 */
[----:B------:R-:W-:Y:S01]  /*3670*/  LEA R159, R140, UR9, 0x3 ;  /* 0x000000098c9f7c11 */ /* 0x000fe2000f8e18ff */
[C---:B------:R-:W-:Y:S01]  /*3680*/  IMAD R143, R133.reuse, UR4, RZ ;  /* 0x00000004858f7c24 */ /* 0x040fe2000f8e02ff */
[----:B------:R-:W-:Y:S01]  /*3690*/  IADD3 R169, P1, R134, R146, RZ ;  /* 0x0000009286a97210 */ /* 0x000fe20007f3e0ff */
[----:B------:R-:W-:Y:S01]  /*36a0*/  VIADD R138, R138, UR11 ;  /* 0x0000000b8a8a7c36 */ /* 0x000fe20008000000 */
[----:B------:R-:W-:Y:S01]  /*36b0*/  SEL R134, RZ, 0x1, !P0 ;  /* 0x00000001ff867807 */ /* 0x000fe20004000000 */
[----:B------:R-:W-:Y:S01]  /*36c0*/  IMAD R142, R160, UR5, R143 ;  /* 0x00000005a08e7c24 */ /* 0x000fe2000f8e028f */
[----:B------:R-:W-:Y:S02]  /*36d0*/  ULDC.64 UR4, c[0x0][0x2c8] ;  /* 0x0000b20000047ab9 */ /* 0x000fe40000000a00 */
[----:B------:R-:W-:Y:S01]  /*36e0*/  IMAD R133, R133, UR4, RZ ;  /* 0x0000000485857c24 */ /* 0x000fe2000f8e02ff */
[----:B---3--:R-:W-:Y:S01]  /*36f0*/  ISETP.GT.AND P6, PT, R132, 0x1, PT ;  /* 0x000000018400780c */ /* 0x008fe20003fc4270 */
[----:B------:R-:W-:Y:S01]  /*3700*/  IMAD.WIDE.U32 R144, R160, UR4, R144 ;  /* 0x00000004a0907c25 */ /* 0x000fe2000f8e0090 */
[----:B------:R-:W-:-:S02]  /*3710*/  IADD3.X R165, R135, R147, R142, P1, !PT ;  /* 0x0000009387a57210 */ /* 0x000fc40000ffe48e */
[----:B------:R-:W-:Y:S01]  /*3720*/  ISETP.EQ.AND P6, PT, R139, RZ, P6 ;  /* 0x000000ff8b00720c */ /* 0x000fe200037c2270 */
[----:B------:R-:W-:Y:S01]  /*3730*/  IMAD R132, R160, UR5, R133 ;  /* 0x00000005a0847c24 */ /* 0x000fe2000f8e0285 */
[C---:B------:R-:W-:Y:S01]  /*3740*/  ISETP.NE.U32.AND P1, PT, R2.reuse, RZ, PT ;  /* 0x000000ff0200720c */ /* 0x040fe20003f25070 */
[----:B------:R-:W-:Y:S01]  /*3750*/  ULDC.64 UR4, c[0x0][0x2a8] ;  /* 0x0000aa0000047ab9 */ /* 0x000fe20000000a00 */
[----:B------:R-:W-:Y:S01]  /*3760*/  IADD3 R166, P2, R2, R144, RZ ;  /* 0x0000009002a67210 */ /* 0x000fe20007f5e0ff */
[----:B------:R-:W-:Y:S01]  /*3770*/  IMAD.U32 R133, RZ, RZ, UR7 ;  /* 0x00000007ff857e24 */ /* 0x000fe2000f8e00ff */
[C---:B------:R-:W-:Y:S01]  /*3780*/  ISETP.NE.AND.EX P1, PT, R3.reuse, RZ, !P3, P1 ;  /* 0x000000ff0300720c */ /* 0x040fe20005f25310 */
[----:B------:R-:W-:Y:S01]  /*3790*/  IMAD.U32 R2, RZ, RZ, UR4 ;  /* 0x00000004ff027e24 */ /* 0x000fe2000f8e00ff */
[----:B------:R-:W-:Y:S01]  /*37a0*/  IADD3.X R167, R3, R145, R132, P2, !PT ;  /* 0x0000009103a77210 */ /* 0x000fe200017fe484 */
[----:B------:R-:W-:Y:S02]  /*37b0*/  IMAD.U32 R132, RZ, RZ, UR6 ;  /* 0x00000006ff847e24 */ /* 0x000fe4000f8e00ff */
[----:B------:R-:W-:-:S02]  /*37c0*/  IMAD.U32 R3, RZ, RZ, UR5 ;  /* 0x00000005ff037e24 */ /* 0x000fc4000f8e00ff */
[----:B------:R-:W-:Y:S06]  /*37d0*/  @!P6 BRA `(.L_x_287) ;  /* 0x000000000068e947 */ /* 0x000fec0003800000 */
[----:B------:R-:W2:Y:S01]  /*37e0*/  LDC.64 R2, c[0x0][0x2a8] ;  /* 0x0000aa00ff027b82 */ /* 0x000ea20000000a00 */
[----:B------:R-:W-:-:S13]  /*37f0*/  ISETP.NE.AND P2, PT, R141, R200, PT ;  /* 0x000000c88d00720c */ /* 0x000fda0003f45270 */
[----:B------:R-:W-:Y:S06]  /*3800*/  BAR.RED.AND.DEFER_BLOCKING 0x0, P2 ;  /* 0x0000000000007b1d */ /* 0x000fec0001014400 */
[----:B------:R-:W3:Y:S01]  /*3810*/  B2R.RESULT RZ, P2 ;  /* 0x0000000000ff731c */ /* 0x000ee20000044000 */
[----:B------:R-:W-:-:S04]  /*3820*/  ISETP.NE.AND P0, PT, R200, RZ, PT ;  /* 0x000000ffc800720c */ /* 0x000fc80003f05270 */
[----:B------:R-:W-:Y:S01]  /*3830*/  SEL R169, R169, R166, !P0 ;  /* 0x000000a6a9a97207 */ /* 0x000fe20004000000 */
[----:B------:R-:W4:Y:S01]  /*3840*/  LDC.64 R132, c[0x0][0x290] ;  /* 0x0000a400ff847b82 */ /* 0x000f220000000a00 */
[----:B------:R-:W-:-:S07]  /*3850*/  SEL R165, R165, R167, !P0 ;  /* 0x000000a7a5a57207 */ /* 0x000fce0004000000 */
[----:B--2---:R-:W2:Y:S01]  /*3860*/  @P0 LDC R2, c[0x0][0x2e8] ;  /* 0x0000ba00ff020b82 */ /* 0x004ea20000000800 */
[----:B------:R-:W-:-:S07]  /*3870*/  @P0 SEL R134, RZ, 0x1, !P1 ;  /* 0x00000001ff860807 */ /* 0x000fce0004800000 */
[----:B------:R-:W1:Y:S08]  /*3880*/  @P0 LDC R3, c[0x0][0x2ec] ;  /* 0x0000bb00ff030b82 */ /* 0x000e700000000800 */
[----:B----4-:R-:W4:Y:S08]  /*3890*/  @P0 LDC R132, c[0x0][0x2d0] ;  /* 0x0000b400ff840b82 */ /* 0x010f300000000800 */
[----:B------:R-:W1:Y:S01]  /*38a0*/  @P0 LDC R133, c[0x0][0x2d4] ;  /* 0x0000b500ff850b82 */ /* 0x000e620000000800 */
[----:B---3--:R-:W-:Y:S05]  /*38b0*/  @!P2 BRA `(.L_x_288) ;  /* 0x000000000028a947 */ /* 0x008fea0003800000 */
[----:B------:R-:W-:-:S13]  /*38c0*/  ISETP.GT.AND P2, PT, R0, RZ, PT ;  /* 0x000000ff0000720c */ /* 0x000fda0003f44270 */
.L_x_290:
[----:B------:R-:W-:Y:S05]  /*38d0*/  YIELD ;  /* 0x0000000000007946 */ /* 0x000fea0003800000 */
[----:B---3--:R-:W-:Y:S05]  /*38e0*/  @P2 BRA `(.L_x_289) ;  /* 0x0000000000082947 */ /* 0x008fea0003800000 */
[----:B------:R3:W5:Y:S04]  /*38f0*/  LDG.E.STRONG.GPU R141, desc[UR12][R162.64] ;  /* 0x0000000ca28d7981 */ /* 0x000768000c1ef900 */
[----:B-----5:R-:W-:Y:S01]  /*3900*/  CCTL.IVALL ;  /* 0x00000000ff00798f */ /* 0x020fe20002000000 */
.L_x_289:
[----:B------:R-:W-:Y:S01]  /*3910*/  ISETP.NE.AND P0, PT, R141, R200, PT ;  /* 0x000000c88d00720c */ /* 0x000fe20003f05270 */
[----:B------:R-:W-:-:S12]  /*3920*/  WARPSYNC.ALL ;  /* 0x0000000000007948 */ /* 0x000fd80003800000 */
[----:B------:R-:W-:Y:S06]  /*3930*/  BAR.RED.AND.DEFER_BLOCKING 0x0, P0 ;  /* 0x0000000000007b1d */ /* 0x000fec0000014400 */
[----:B------:R-:W5:Y:S02]  /*3940*/  B2R.RESULT RZ, P0 ;  /* 0x0000000000ff731c */ /* 0x000f640000004000 */
[----:B-----5:R-:W-:Y:S05]  /*3950*/  @P0 BRA `(.L_x_290) ;  /* 0xfffffffc00dc0947 */ /* 0x020fea000383ffff */
.L_x_288:
[----:B------:R-:W-:Y:S05]  /*3960*/  WARPSYNC.ALL ;  /* 0x0000000000007948 */ /* 0x000fea0003800000 */
[----:B------:R-:W-:Y:S06]  /*3970*/  BAR.SYNC.DEFER_BLOCKING 0x0 ;  /* 0x0000000000007b1d */ /* 0x000fec0000010000 */
.L_x_287:
[----:B------:R-:W-:Y:S01]  /*3980*/  SHF.R.S32.HI R142, RZ, 0x1f, R137 ;  /* 0x0000001fff8e7819 */ /* 0x000fe20000011489 */
[----:B------:R-:W5:Y:S01]  /*3990*/  S2UR UR4, SR_CgaCtaId ;  /* 0x00000000000479c3 */ /* 0x000f620000008800 */
[----:B------:R-:W-:Y:S01]  /*39a0*/  FSETP.NEU.AND P0, PT, R164, RZ, PT ;  /* 0x000000ffa400720b */ /* 0x000fe20003f0d000 */
[----:B------:R-:W-:Y:S01]  /*39b0*/  UMOV UR5, 0x400 ;  /* 0x0000040000057882 */ /* 0x000fe20000000000 */
[----:B------:R-:W-:Y:S01]  /*39c0*/  LEA.HI R142, R142, R137, RZ, 0x2 ;  /* 0x000000898e8e7211 */ /* 0x000fe200078f10ff */
[----:B------:R-:W-:Y:S03]  /*39d0*/  BSSY B0, `(.L_x_291) ;  /* 0x000045c000007945 */ /* 0x000fe60003800000 */
[----:B------:R-:W-:-:S04]  /*39e0*/  SHF.R.S32.HI R135, RZ, 0x2, R142 ;  /* 0x00000002ff877819 */ /* 0x000fc8000001148e */
[----:B------:R-:W-:-:S04]  /*39f0*/  LEA.HI R142, R142, R135, RZ, 0x1 ;  /* 0x000000878e8e7211 */ /* 0x000fc800078f08ff */
[----:B------:R-:W-:-:S05]  /*3a00*/  LOP3.LUT R142, R142, 0xfffffffe, RZ, 0xc0, !PT ;  /* 0xfffffffe8e8e7812 */ /* 0x000fca00078ec0ff */
[----:B------:R-:W-:-:S04]  /*3a10*/  IMAD.IADD R142, R135, 0x1, -R142 ;  /* 0x00000001878e7824 */ /* 0x000fc800078e0a8e */
[----:B------:R-:W-:Y:S01]  /*3a20*/  VIADD R140, R142, 0x1 ;  /* 0x000000018e8c7836 */ /* 0x000fe20000000000 */
[----:B-----5:R-:W-:Y:S01]  /*3a30*/  ULEA UR4, UR4, UR5, 0x18 ;  /* 0x0000000504047291 */ /* 0x020fe2000f8ec03f */
[----:B------:R-:W-:-:S03]  /*3a40*/  IMAD R157, R137, 0x2, R142 ;  /* 0x00000002899d7824 */ /* 0x000fc600078e028e */
[----:B------:R-:W-:Y:S01]  /*3a50*/  LEA.HI R135, R140, R140, RZ, 0x1 ;  /* 0x0000008c8c877211 */ /* 0x000fe200078f08ff */
[----:B------:R-:W-:Y:S01]  /*3a60*/  IMAD R157, R136, 0x22, R157 ;  /* 0x00000022889d7824 */ /* 0x000fe200078e029d */
[----:B------:R-:W-:Y:S02]  /*3a70*/  LEA R158, R138, UR4, 0x3 ;  /* 0x000000048a9e7c11 */ /* 0x000fe4000f8e18ff */
[----:B------:R-:W-:Y:S02]  /*3a80*/  LOP3.LUT R135, R135, 0xffffffe, RZ, 0xc0, !PT ;  /* 0x0ffffffe87877812 */ /* 0x000fe400078ec0ff */
[----:B------:R-:W-:-:S03]  /*3a90*/  LEA R157, R157, UR4, 0x4 ;  /* 0x000000049d9d7c11 */ /* 0x000fc6000f8e20ff */
[----:B------:R-:W-:-:S04]  /*3aa0*/  IMAD.IADD R140, R140, 0x1, -R135 ;  /* 0x000000018c8c7824 */ /* 0x000fc800078e0a87 */
[----:B------:R-:W-:-:S04]  /*3ab0*/  IMAD R137, R137, 0x2, R140 ;  /* 0x0000000289897824 */ /* 0x000fc800078e028c */
[----:B------:R-:W-:-:S05]  /*3ac0*/  IMAD R156, R136, 0x22, R137 ;  /* 0x00000022889c7824 */ /* 0x000fca00078e0289 */
[----:B------:R-:W-:Y:S01]  /*3ad0*/  LEA R156, R156, UR4, 0x4 ;  /* 0x000000049c9c7c11 */ /* 0x000fe2000f8e20ff */
[----:B------:R-:W-:Y:S06]  /*3ae0*/  @!P0 BRA `(.L_x_292) ;  /* 0x0000002c00208947 */ /* 0x000fec0003800000 */
[----:B------:R-:W-:Y:S01]  /*3af0*/  PRMT R134, R134, 0x9910, RZ ;  /* 0x0000991086867816 */ /* 0x000fe200000000ff */
[----:B------:R-:W-:Y:S01]  /*3b00*/  ULDC UR6, c[0x0][0x210] ;  /* 0x0000840000067ab9 */ /* 0x000fe20000000800 */
[----:B------:R-:W-:Y:S02]  /*3b10*/  CS2R R136, SRZ ;  /* 0x0000000000887805 */ /* 0x000fe4000001ff00 */
[----:B------:R-:W-:Y:S02]  /*3b20*/  CS2R R138, SRZ ;  /* 0x00000000008a7805 */ /* 0x000fe4000001ff00 */
[----:B------:R-:W-:Y:S01]  /*3b30*/  ISETP.NE.AND P0, PT, R134, RZ, PT ;  /* 0x000000ff8600720c */ /* 0x000fe20003f05270 */
[----:B------:R-:W-:-:S03]  /*3b40*/  ULDC.64 UR4, c[0x0][0x2d0] ;  /* 0x0000b40000047ab9 */ /* 0x000fc60000000a00 */
[C---:B------:R-:W-:Y:S02]  /*3b50*/  ISETP.LT.AND P2, PT, R160.reuse, UR6, P0 ;  /* 0x00000006a0007c0c */ /* 0x040fe40008741270 */
[----:B------:R-:W-:-:S04]  /*3b60*/  IADD3 R140, R160, 0x2, RZ ;  /* 0x00000002a08c7810 */ /* 0x000fc80007ffe0ff */
[----:B------:R-:W-:-:S07]  /*3b70*/  ISETP.LT.AND P3, PT, R140, UR6, P0 ;  /* 0x000000068c007c0c */ /* 0x000fce0008761270 */
[----:B------:R-:W-:Y:S02]  /*3b80*/  @P2 MOV R142, R169 ;  /* 0x000000a9008e2202 */ /* 0x000fe40000000f00 */
[----:B------:R-:W-:-:S05]  /*3b90*/  @P2 MOV R143, R165 ;  /* 0x000000a5008f2202 */ /* 0x000fca0000000f00 */
[----:B------:R5:W2:Y:S01]  /*3ba0*/  @P2 LDG.E.LTC128B.128 R136, desc[UR12][R142.64] ;  /* 0x0000000c8e882981 */ /* 0x000aa2000c1e1d20 */
[----:B----4-:R-:W-:Y:S02]  /*3bb0*/  IADD3 R170, P2, R132, R169, RZ ;  /* 0x000000a984aa7210 */ /* 0x010fe40007f5e0ff */
[----:B------:R-:W-:Y:S02]  /*3bc0*/  CS2R R134, SRZ ;  /* 0x0000000000867805 */ /* 0x000fe4000001ff00 */
[----:B-1----:R-:W-:Y:S02]  /*3bd0*/  IADD3.X R171, R133, R165, RZ, P2, !PT ;  /* 0x000000a585ab7210 */ /* 0x002fe400017fe4ff */
[----:B------:R-:W-:-:S06]  /*3be0*/  CS2R R132, SRZ ;  /* 0x0000000000847805 */ /* 0x000fcc000001ff00 */
[----:B------:R-:W4:Y:S01]  /*3bf0*/  @P3 LDG.E.LTC128B.128 R132, desc[UR12][R170.64] ;  /* 0x0000000caa843981 */ /* 0x000f22000c1e1d20 */
        /* <DEDUP_REMOVED lines=12> */
[----:B-1----:R-:W-:-:S05]  /*3cc0*/  IADD3 R16, P2, R166, UR4, RZ ;  /* 0x00000004a6107c10 */ /* 0x002fca000ff5e0ff */
[----:B------:R-:W1:Y:S04]  /*3cd0*/  LDS.128 R152, [R157] ;  /* 0x000000009d987984 */ /* 0x000e680000000c00 */
[----:B------:R-:W4:Y:S04]  /*3ce0*/  LDS.128 R148, [R156] ;  /* 0x000000009c947984 */ /* 0x000f280000000c00 */
[----:B------:R-:W4:Y:S04]  /*3cf0*/  LDS.128 R144, [R157+0x440] ;  /* 0x000440009d907984 */ /* 0x000f280000000c00 */
[----:B-----5:R-:W5:Y:S01]  /*3d00*/  LDS.128 R140, [R156+0x440] ;  /* 0x000440009c8c7984 */ /* 0x020f620000000c00 */
[----:B--2---:R-:W-:-:S02]  /*3d10*/  HADD2.F32 R9, -RZ, R136.H0_H0 ;  /* 0x20000088ff097230 */ /* 0x004fc40000004100 */
[--C-:B------:R-:W-:Y:S02]  /*3d20*/  HADD2.F32 R13, -RZ, R137.reuse.H0_H0 ;  /* 0x20000089ff0d7230 */ /* 0x100fe40000004100 */
[----:B------:R-:W-:Y:S02]  /*3d30*/  HADD2.F32 R17, -RZ, R137.H1_H1 ;  /* 0x30000089ff117230 */ /* 0x000fe40000004100 */
[-C--:B------:R-:W-:Y:S01]  /*3d40*/  FMUL R9, R9, R164.reuse ;  /* 0x000000a409097220 */ /* 0x080fe20000400000 */
[----:B------:R-:W-:Y:S02]  /*3d50*/  HADD2.F32 R5, -RZ, R136.H1_H1 ;  /* 0x30000088ff057230 */ /* 0x000fe40000004100 */
[-C--:B------:R-:W-:Y:S01]  /*3d60*/  FMUL R13, R13, R164.reuse ;  /* 0x000000a40d0d7220 */ /* 0x080fe20000400000 */
[----:B---3--:R-:W-:Y:S02]  /*3d70*/  HADD2.F32 R21, -RZ, R139.H1_H1 ;  /* 0x3000008bff157230 */ /* 0x008fe40000004100 */
[----:B-1----:R-:W-:Y:S01]  /*3d80*/  FFMA R152, R152, R161, R9 ;  /* 0x000000a198987223 */ /* 0x002fe20000000009 */
[-C--:B------:R-:W-:Y:S01]  /*3d90*/  FMUL R8, R17, R164.reuse ;  /* 0x000000a411087220 */ /* 0x080fe20000400000 */
[----:B------:R-:W-:Y:S01]  /*3da0*/  FMUL R4, R5, R164 ;  /* 0x000000a405047220 */ /* 0x000fe20000400000 */
[----:B------:R-:W-:-:S02]  /*3db0*/  HADD2.F32 R9, -RZ, R138.H1_H1 ;  /* 0x3000008aff097230 */ /* 0x000fc40000004100 */
[-C--:B------:R-:W-:Y:S01]  /*3dc0*/  FFMA R154, R154, R161.reuse, R13 ;  /* 0x000000a19a9a7223 */ /* 0x080fe2000000000d */
[----:B------:R-:W-:Y:S02]  /*3dd0*/  HADD2.F32 R17, -RZ, R139.H0_H0 ;  /* 0x2000008bff117230 */ /* 0x000fe40000004100 */
[-C--:B------:R-:W-:Y:S01]  /*3de0*/  FFMA R153, R153, R161.reuse, R4 ;  /* 0x000000a199997223 */ /* 0x080fe20000000004 */
[--C-:B----4-:R-:W-:Y:S02]  /*3df0*/  HADD2.F32 R13, -RZ, R133.reuse.H0_H0 ;  /* 0x20000085ff0d7230 */ /* 0x110fe40000004100 */
[-C--:B------:R-:W-:Y:S01]  /*3e00*/  FMUL R4, R9, R164.reuse ;  /* 0x000000a409047220 */ /* 0x080fe20000400000 */
[----:B------:R-:W-:Y:S02]  /*3e10*/  HADD2.F32 R5, -RZ, R138.H0_H0 ;  /* 0x2000008aff057230 */ /* 0x000fe40000004100 */
[-C--:B------:R-:W-:Y:S01]  /*3e20*/  FMUL R17, R17, R164.reuse ;  /* 0x000000a411117220 */ /* 0x080fe20000400000 */
[-C--:B------:R-:W-:Y:S01]  /*3e30*/  FFMA R155, R155, R161.reuse, R8 ;  /* 0x000000a19b9b7223 */ /* 0x080fe20000000008 */
[-C--:B------:R-:W-:Y:S01]  /*3e40*/  FMUL R13, R13, R164.reuse ;  /* 0x000000a40d0d7220 */ /* 0x080fe20000400000 */
[-C--:B------:R-:W-:Y:S01]  /*3e50*/  FFMA R149, R149, R161.reuse, R4 ;  /* 0x000000a195957223 */ /* 0x080fe20000000004 */
[----:B------:R-:W-:Y:S01]  /*3e60*/  FFMA R150, R150, R161, R17 ;  /* 0x000000a196967223 */ /* 0x000fe20000000011 */
[----:B------:R-:W-:Y:S01]  /*3e70*/  FMUL R4, R21, R164 ;  /* 0x000000a415047220 */ /* 0x000fe20000400000 */
[----:B------:R-:W-:-:S02]  /*3e80*/  HADD2.F32 R17, -RZ, R133.H1_H1 ;  /* 0x30000085ff117230 */ /* 0x000fc40000004100 */
[-C--:B------:R-:W-:Y:S01]  /*3e90*/  FMUL R5, R5, R164.reuse ;  /* 0x000000a405057220 */ /* 0x080fe20000400000 */
[----:B------:R-:W-:Y:S02]  /*3ea0*/  HADD2.F32 R9, -RZ, R132.H1_H1 ;  /* 0x30000084ff097230 */ /* 0x000fe40000004100 */
[-C--:B------:R-:W-:Y:S01]  /*3eb0*/  FFMA R8, R146, R161.reuse, R13 ;  /* 0x000000a192087223 */ /* 0x080fe2000000000d */
[----:B------:R-:W-:Y:S02]  /*3ec0*/  HADD2.F32 R13, -RZ, R134.H1_H1 ;  /* 0x30000086ff0d7230 */ /* 0x000fe40000004100 */
[-C--:B------:R-:W-:Y:S01]  /*3ed0*/  FFMA R151, R151, R161.reuse, R4 ;  /* 0x000000a197977223 */ /* 0x080fe20000000004 */
[-C--:B------:R-:W-:Y:S01]  /*3ee0*/  FMUL R4, R17, R164.reuse ;  /* 0x000000a411047220 */ /* 0x080fe20000400000 */
[----:B------:R-:W-:Y:S01]  /*3ef0*/  FFMA R148, R148, R161, R5 ;  /* 0x000000a194947223 */ /* 0x000fe20000000005 */
[----:B------:R-:W-:Y:S01]  /*3f00*/  FMUL R20, R9, R164 ;  /* 0x000000a409147220 */ /* 0x000fe20000400000 */
[----:B------:R-:W-:-:S02]  /*3f10*/  HADD2.F32 R5, -RZ, R132.H0_H0 ;  /* 0x20000084ff057230 */ /* 0x000fc40000004100 */
[-C--:B------:R-:W-:Y:S01]  /*3f20*/  FMUL R24, R13, R164.reuse ;  /* 0x000000a40d187220 */ /* 0x080fe20000400000 */
[----:B------:R-:W-:Y:S02]  /*3f30*/  HADD2.F32 R9, -RZ, R134.H0_H0 ;  /* 0x20000086ff097230 */ /* 0x000fe40000004100 */
[-C--:B------:R-:W-:Y:S01]  /*3f40*/  FFMA R13, R147, R161.reuse, R4 ;  /* 0x000000a1930d7223 */ /* 0x080fe20000000004 */
[--C-:B------:R-:W-:Y:S01]  /*3f50*/  HADD2.F32 R21, -RZ, R135.reuse.H0_H0 ;  /* 0x20000087ff157230 */ /* 0x100fe20000004100 */
[----:B------:R-:W-:Y:S01]  /*3f60*/  IADD3 R4, R160, 0x8, RZ ;  /* 0x00000008a0047810 */ /* 0x000fe20007ffe0ff */
[----:B------:R-:W-:Y:S02]  /*3f70*/  HADD2.F32 R17, -RZ, R135.H1_H1 ;  /* 0x30000087ff117230 */ /* 0x000fe40000004100 */
[-C--:B------:R-:W-:Y:S01]  /*3f80*/  FMUL R5, R5, R164.reuse ;  /* 0x000000a405057220 */ /* 0x080fe20000400000 */
[-C--:B------:R-:W-:Y:S01]  /*3f90*/  FMUL R9, R9, R164.reuse ;  /* 0x000000a409097220 */ /* 0x080fe20000400000 */
[-C--:B------:R-:W-:Y:S01]  /*3fa0*/  FMUL R21, R21, R164.reuse ;  /* 0x000000a415157220 */ /* 0x080fe20000400000 */
[----:B------:R-:W-:Y:S01]  /*3fb0*/  ISETP.LT.AND P3, PT, R4, UR6, P0 ;  /* 0x0000000604007c0c */ /* 0x000fe20008761270 */
[----:B------:R-:W-:Y:S01]  /*3fc0*/  FMUL R28, R17, R164 ;  /* 0x000000a4111c7220 */ /* 0x000fe20000400000 */
[-C--:B------:R-:W-:Y:S01]  /*3fd0*/  FFMA R5, R144, R161.reuse, R5 ;  /* 0x000000a190057223 */ /* 0x080fe20000000005 */
[-C--:B------:R-:W-:Y:S01]  /*3fe0*/  FFMA R20, R145, R161.reuse, R20 ;  /* 0x000000a191147223 */ /* 0x080fe20000000014 */
[-C--:B-----5:R-:W-:Y:S01]  /*3ff0*/  FFMA R9, R140, R161.reuse, R9 ;  /* 0x000000a18c097223 */ /* 0x0a0fe20000000009 */
[-C--:B------:R-:W-:Y:S01]  /*4000*/  FFMA R24, R141, R161.reuse, R24 ;  /* 0x000000a18d187223 */ /* 0x080fe20000000018 */
[-C--:B------:R-:W-:Y:S01]  /*4010*/  FFMA R21, R142, R161.reuse, R21 ;  /* 0x000000a18e157223 */ /* 0x080fe20000000015 */
[----:B------:R-:W-:Y:S01]  /*4020*/  FFMA R28, R143, R161, R28 ;  /* 0x000000a18f1c7223 */ /* 0x000fe2000000001c */
[----:B------:R-:W-:Y:S01]  /*4030*/  IADD3.X R17, R167, UR5, RZ, P2, !PT ;  /* 0x00000005a7117c10 */ /* 0x000fe200097fe4ff */
[----:B------:R-:W-:Y:S01]  /*4040*/  ULDC.64 UR4, c[0x0][0x2e8] ;  /* 0x0000ba0000047ab9 */ /* 0x000fe20000000a00 */
        /* <DEDUP_REMOVED lines=13> */
[----:B------:R-:W-:Y:S02]  /*4120*/  IADD3 R5, R160, 0xa, RZ ;  /* 0x0000000aa0057810 */ /* 0x000fe40007ffe0ff */
[----:B------:R-:W-:Y:S02]  /*4130*/  IADD3 R20, P2, R2, R170, RZ ;  /* 0x000000aa02147210 */ /* 0x000fe40007f5e0ff */
[----:B------:R-:W-:Y:S02]  /*4140*/  ISETP.LT.AND P3, PT, R5, UR6, P0 ;  /* 0x0000000605007c0c */ /* 0x000fe40008761270 */
[----:B------:R-:W-:-:S11]  /*4150*/  IADD3.X R21, R3, R171, RZ, P2, !PT ;  /* 0x000000ab03157210 */ /* 0x000fd600017fe4ff */
[----:B------:R-:W3:Y:S01]  /*4160*/  @P3 LDG.E.LTC128B.128 R132, desc[UR12][R20.64] ;  /* 0x0000000c14843981 */ /* 0x000ee2000c1e1d20 */
[----:B------:R-:W-:Y:S01]  /*4170*/  BAR.SYNC.DEFER_BLOCKING 0x0 ;  /* 0x0000000000007b1d */ /* 0x000fe20000010000 */
[----:B------:R-:W-:Y:S02]  /*4180*/  ISETP.LT.AND P5, PT, R4, UR6, P1 ;  /* 0x0000000604007c0c */ /* 0x000fe40008fa1270 */
[----:B------:R-:W-:Y:S02]  /*4190*/  ISETP.LT.AND P4, PT, R5, UR6, P1 ;  /* 0x0000000605007c0c */ /* 0x000fe40008f81270 */
[----:B------:R-:W-:-:S04]  /*41a0*/  IADD3 R28, P2, R166, UR4, RZ ;  /* 0x00000004a61c7c10 */ /* 0x000fc8000ff5e0ff */
[----:B------:R-:W-:Y:S01]  /*41b0*/  IADD3.X R29, R167, UR5, RZ, P2, !PT ;  /* 0x00000005a71d7c10 */ /* 0x000fe200097fe4ff */
[----:B------:R2:W-:Y:S04]  /*41c0*/  STS.64 [R159], R6 ;  /* 0x000000069f007388 */ /* 0x0005e80000000a00 */
        /* <DEDUP_REMOVED lines=9> */
[----:B------:R-:W3:Y:S04]  /*4260*/  LDS.128 R144, [R156] ;  /* 0x000000009c907984 */ /* 0x000ee80000000c00 */
[----:B------:R-:W3:Y:S01]  /*4270*/  LDS.128 R140, [R157+0x440] ;  /* 0x000440009d8c7984 */ /* 0x000ee20000000c00 */
[----:B--2---:R-:W-:-:S02]  /*4280*/  HADD2.F32 R7, -RZ, R136.H0_H0 ;  /* 0x20000088ff077230 */ /* 0x004fc40000004100 */
[----:B-1----:R-:W-:Y:S02]  /*4290*/  HADD2.F32 R15, -RZ, R136.H1_H1 ;  /* 0x30000088ff0f7230 */ /* 0x002fe40000004100 */
[--C-:B------:R-:W-:Y:S02]  /*42a0*/  HADD2.F32 R11, -RZ, R137.reuse.H1_H1 ;  /* 0x30000089ff0b7230 */ /* 0x100fe40000004100 */
[-C--:B----4-:R-:W-:Y:S01]  /*42b0*/  FMUL R19, R7, R164.reuse ;  /* 0x000000a407137220 */ /* 0x090fe20000400000 */
[----:B------:R-:W-:Y:S01]  /*42c0*/  HADD2.F32 R9, -RZ, R137.H0_H0 ;  /* 0x20000089ff097230 */ /* 0x000fe20000004100 */
[----:B------:R-:W1:Y:S01]  /*42d0*/  LDS.128 R4, [R156+0x440] ;  /* 0x000440009c047984 */ /* 0x000e620000000c00 */
[-C--:B------:R-:W-:Y:S01]  /*42e0*/  FMUL R10, R15, R164.reuse ;  /* 0x000000a40f0a7220 */ /* 0x080fe20000400000 */
[----:B-----5:R-:W-:Y:S01]  /*42f0*/  FFMA R8, R148, R161, R19 ;  /* 0x000000a194087223 */ /* 0x020fe20000000013 */
[----:B------:R-:W-:Y:S02]  /*4300*/  HADD2.F32 R19, -RZ, R138.H0_H0 ;  /* 0x2000008aff137230 */ /* 0x000fe40000004100 */
[----:B------:R-:W-:Y:S01]  /*4310*/  FMUL R22, R11, R164 ;  /* 0x000000a40b167220 */ /* 0x000fe20000400000 */
[----:B------:R-:W-:-:S02]  /*4320*/  HADD2.F32 R15, -RZ, R139.H1_H1 ;  /* 0x3000008bff0f7230 */ /* 0x000fc40000004100 */
[-C--:B------:R-:W-:Y:S01]  /*4330*/  FFMA R149, R149, R161.reuse, R10 ;  /* 0x000000a195957223 */ /* 0x080fe2000000000a */
[----:B------:R-:W-:Y:S02]  /*4340*/  HADD2.F32 R11, -RZ, R138.H1_H1 ;  /* 0x3000008aff0b7230 */ /* 0x000fe40000004100 */
[-C--:B------:R-:W-:Y:S01]  /*4350*/  FMUL R19, R19, R164.reuse ;  /* 0x000000a413137220 */ /* 0x080fe20000400000 */
[-C--:B------:R-:W-:Y:S01]  /*4360*/  FMUL R9, R9, R164.reuse ;  /* 0x000000a409097220 */ /* 0x080fe20000400000 */
[-C--:B------:R-:W-:Y:S01]  /*4370*/  FMUL R24, R15, R164.reuse ;  /* 0x000000a40f187220 */ /* 0x080fe20000400000 */
[----:B---3--:R-:W-:Y:S02]  /*4380*/  HADD2.F32 R15, -RZ, R132.H1_H1 ;  /* 0x30000084ff0f7230 */ /* 0x008fe40000004100 */
[----:B------:R-:W-:Y:S01]  /*4390*/  FFMA R10, R144, R161, R19 ;  /* 0x000000a1900a7223 */ /* 0x000fe20000000013 */
[----:B------:R-:W-:Y:S02]  /*43a0*/  HADD2.F32 R19, -RZ, R133.H0_H0 ;  /* 0x20000085ff137230 */ /* 0x000fe40000004100 */
[----:B------:R-:W-:Y:S01]  /*43b0*/  FMUL R14, R11, R164 ;  /* 0x000000a40b0e7220 */ /* 0x000fe20000400000 */
[----:B------:R-:W-:-:S02]  /*43c0*/  HADD2.F32 R11, -RZ, R139.H0_H0 ;  /* 0x2000008bff0b7230 */ /* 0x000fc40000004100 */
[-C--:B------:R-:W-:Y:S01]  /*43d0*/  FFMA R24, R147, R161.reuse, R24 ;  /* 0x000000a193187223 */ /* 0x080fe20000000018 */
[----:B------:R-:W-:Y:S02]  /*43e0*/  HADD2.F32 R23, -RZ, R132.H0_H0 ;  /* 0x20000084ff177230 */ /* 0x000fe40000004100 */
[-C--:B------:R-:W-:Y:S01]  /*43f0*/  FMUL R19, R19, R164.reuse ;  /* 0x000000a413137220 */ /* 0x080fe20000400000 */
[-C--:B------:R-:W-:Y:S01]  /*4400*/  FFMA R145, R145, R161.reuse, R14 ;  /* 0x000000a191917223 */ /* 0x080fe2000000000e */
[-C--:B------:R-:W-:Y:S01]  /*4410*/  FMUL R14, R15, R164.reuse ;  /* 0x000000a40f0e7220 */ /* 0x080fe20000400000 */
[----:B------:R-:W-:Y:S02]  /*4420*/  HADD2.F32 R15, -RZ, R133.H1_H1 ;  /* 0x30000085ff0f7230 */ /* 0x000fe40000004100 */
[----:B------:R-:W-:Y:S01]  /*4430*/  FFMA R142, R142, R161, R19 ;  /* 0x000000a18e8e7223 */ /* 0x000fe20000000013 */
[--C-:B------:R-:W-:Y:S02]  /*4440*/  HADD2.F32 R19, -RZ, R134.reuse.H0_H0 ;  /* 0x20000086ff137230 */ /* 0x100fe40000004100 */
[----:B------:R-:W-:Y:S01]  /*4450*/  FMUL R11, R11, R164 ;  /* 0x000000a40b0b7220 */ /* 0x000fe20000400000 */
[----:B------:R-:W-:-:S02]  /*4460*/  HADD2.F32 R25, -RZ, R134.H1_H1 ;  /* 0x30000086ff197230 */ /* 0x000fc40000004100 */
[-C--:B------:R-:W-:Y:S01]  /*4470*/  FFMA R141, R141, R161.reuse, R14 ;  /* 0x000000a18d8d7223 */ /* 0x080fe2000000000e */
[-C--:B------:R-:W-:Y:S01]  /*4480*/  FMUL R23, R23, R164.reuse ;  /* 0x000000a417177220 */ /* 0x080fe20000400000 */
[-C--:B------:R-:W-:Y:S01]  /*4490*/  FMUL R14, R15, R164.reuse ;  /* 0x000000a40f0e7220 */ /* 0x080fe20000400000 */
[-C--:B------:R-:W-:Y:S01]  /*44a0*/  FMUL R19, R19, R164.reuse ;  /* 0x000000a413137220 */ /* 0x080fe20000400000 */
[-C--:B------:R-:W-:Y:S01]  /*44b0*/  FFMA R11, R146, R161.reuse, R11 ;  /* 0x000000a1920b7223 */ /* 0x080fe2000000000b */
[-C--:B------:R-:W-:Y:S01]  /*44c0*/  FMUL R26, R25, R164.reuse ;  /* 0x000000a4191a7220 */ /* 0x080fe20000400000 */
[-C--:B------:R-:W-:Y:S01]  /*44d0*/  FFMA R140, R140, R161.reuse, R23 ;  /* 0x000000a18c8c7223 */ /* 0x080fe20000000017 */
[----:B------:R-:W-:Y:S01]  /*44e0*/  FFMA R143, R143, R161, R14 ;  /* 0x000000a18f8f7223 */ /* 0x000fe2000000000e */
[--C-:B------:R-:W-:Y:S01]  /*44f0*/  HADD2.F32 R15, -RZ, R135.reuse.H0_H0 ;  /* 0x20000087ff0f7230 */ /* 0x100fe20000004100 */
[----:B------:R-:W-:Y:S01]  /*4500*/  F2FP.F16.F32.PACK_AB R11, R24, R11 ;  /* 0x0000000b180b723e */ /* 0x000fe200000000ff */
[----:B------:R-:W-:Y:S01]  /*4510*/  HADD2.F32 R23, -RZ, R135.H1_H1 ;  /* 0x30000087ff177230 */ /* 0x000fe20000004100 */
[----:B------:R-:W-:Y:S01]  /*4520*/  IADD3 R24, R160, 0x10, RZ ;  /* 0x00000010a0187810 */ /* 0x000fe20007ffe0ff */
[-C--:B------:R-:W-:Y:S01]  /*4530*/  FFMA R9, R150, R161.reuse, R9 ;  /* 0x000000a196097223 */ /* 0x080fe20000000009 */
[-C--:B------:R-:W-:Y:S01]  /*4540*/  FFMA R22, R151, R161.reuse, R22 ;  /* 0x000000a197167223 */ /* 0x080fe20000000016 */
[-C--:B-1----:R-:W-:Y:S01]  /*4550*/  FFMA R14, R4, R161.reuse, R19 ;  /* 0x000000a1040e7223 */ /* 0x082fe20000000013 */
[----:B------:R-:W-:Y:S01]  /*4560*/  FFMA R19, R5, R161, R26 ;  /* 0x000000a105137223 */ /* 0x000fe2000000001a */
[----:B------:R-:W-:Y:S01]  /*4570*/  IADD3 R26, P3, R16, UR4, RZ ;  /* 0x00000004101a7c10 */ /* 0x000fe2000ff7e0ff */
[-C--:B------:R-:W-:Y:S01]  /*4580*/  FMUL R15, R15, R164.reuse ;  /* 0x000000a40f0f7220 */ /* 0x080fe20000400000 */
[----:B------:R-:W-:Y:S01]  /*4590*/  FMUL R18, R23, R164 ;  /* 0x000000a417127220 */ /* 0x000fe20000400000 */
[----:B------:R-:W-:-:S02]  /*45a0*/  F2FP.F16.F32.PACK_AB R9, R22, R9 ;  /* 0x000000091609723e */ /* 0x000fc400000000ff */
[----:B------:R-:W-:Y:S01]  /*45b0*/  IADD3.X R27, R17, UR5, RZ, P3, !PT ;  /* 0x00000005111b7c10 */ /* 0x000fe20009ffe4ff */
[-C--:B------:R-:W-:Y:S01]  /*45c0*/  FFMA R15, R6, R161.reuse, R15 ;  /* 0x000000a1060f7223 */ /* 0x080fe2000000000f */
[----:B------:R-:W-:Y:S01]  /*45d0*/  ISETP.LT.AND P3, PT, R24, UR6, P0 ;  /* 0x0000000618007c0c */ /* 0x000fe20008761270 */
[----:B------:R-:W-:Y:S01]  /*45e0*/  FFMA R18, R7, R161, R18 ;  /* 0x000000a107127223 */ /* 0x000fe20000000012 */
[----:B------:R-:W-:Y:S02]  /*45f0*/  IADD3 R22, P2, R2, R12, RZ ;  /* 0x0000000c02167210 */ /* 0x000fe40007f5e0ff */
[----:B------:R-:W-:Y:S02]  /*4600*/  F2FP.F16.F32.PACK_AB R8, R149, R8 ;  /* 0x000000089508723e */ /* 0x000fe400000000ff */
[----:B------:R-:W-:Y:S02]  /*4610*/  F2FP.F16.F32.PACK_AB R10, R145, R10 ;  /* 0x0000000a910a723e */ /* 0x000fe400000000ff */
[----:B------:R-:W-:-:S02]  /*4620*/  F2FP.F16.F32.PACK_AB R4, R141, R140 ;  /* 0x0000008c8d04723e */ /* 0x000fc400000000ff */
[----:B------:R-:W-:Y:S01]  /*4630*/  F2FP.F16.F32.PACK_AB R5, R143, R142 ;  /* 0x0000008e8f05723e */ /* 0x000fe200000000ff */
[----:B------:R-:W-:Y:S01]  /*4640*/  @P5 STG.E.128 desc[UR12][R28.64], R8 ;  /* 0x000000081c005986 */ /* 0x000fe2000c101d0c */
[----:B------:R-:W-:Y:S02]  /*4650*/  F2FP.F16.F32.PACK_AB R6, R19, R14 ;  /* 0x0000000e1306723e */ /* 0x000fe400000000ff */
[----:B------:R-:W-:Y:S02]  /*4660*/  F2FP.F16.F32.PACK_AB R7, R18, R15 ;  /* 0x0000000f1207723e */ /* 0x000fe400000000ff */
[----:B------:R-:W-:-:S03]  /*4670*/  IADD3.X R23, R3, R13, RZ, P2, !PT ;  /* 0x0000000d03177210 */ /* 0x000fc600017fe4ff */
[----:B------:R1:W-:Y:S04]  /*4680*/  @P4 STG.E.128 desc[UR12][R26.64], R4 ;  /* 0x000000041a004986 */ /* 0x0003e8000c101d0c */
[----:B------:R-:W1:Y:S01]  /*4690*/  @P3 LDG.E.LTC128B.128 R136, desc[UR12][R22.64] ;  /* 0x0000000c16883981 */ /* 0x000e62000c1e1d20 */
[----:B------:R-:W-:Y:S02]  /*46a0*/  IADD3 R25, R160, 0x12, RZ ;  /* 0x00000012a0197810 */ /* 0x000fe40007ffe0ff */
[----:B------:R-:W-:Y:S02]  /*46b0*/  IADD3 R20, P2, R2, R20, RZ ;  /* 0x0000001402147210 */ /* 0x000fe40007f5e0ff */
[----:B------:R-:W-:Y:S02]  /*46c0*/  ISETP.LT.AND P3, PT, R25, UR6, P0 ;  /* 0x0000000619007c0c */ /* 0x000fe40008761270 */
[----:B------:R-:W-:-:S11]  /*46d0*/  IADD3.X R21, R3, R21, RZ, P2, !PT ;  /* 0x0000001503157210 */ /* 0x000fd600017fe4ff */
[----:B------:R-:W2:Y:S01]  /*46e0*/  @P3 LDG.E.LTC128B.128 R132, desc[UR12][R20.64] ;  /* 0x0000000c14843981 */ /* 0x000ea2000c1e1d20 */
        /* <DEDUP_REMOVED lines=12> */
[----:B------:R-:W4:Y:S04]  /*47b0*/  LDS.128 R16, [R157] ;  /* 0x000000009d107984 */ /* 0x000f280000000c00 */
[----:B------:R-:W5:Y:S04]  /*47c0*/  LDS.128 R12, [R156] ;  /* 0x000000009c0c7984 */ /* 0x000f680000000c00 */
[----:B------:R-:W2:Y:S01]  /*47d0*/  LDS.128 R8, [R157+0x440] ;  /* 0x000440009d087984 */ /* 0x000ea20000000c00 */
[----:B-1----:R-:W-:-:S02]  /*47e0*/  HADD2.F32 R5, -RZ, R136.H0_H0 ;  /* 0x20000088ff057230 */ /* 0x002fc40000004100 */
[--C-:B------:R-:W-:Y:S02]  /*47f0*/  HADD2.F32 R35, -RZ, R137.reuse.H0_H0 ;  /* 0x20000089ff237230 */ /* 0x100fe40000004100 */
[----:B------:R-:W-:Y:S02]  /*4800*/  HADD2.F32 R31, -RZ, R136.H1_H1 ;  /* 0x30000088ff1f7230 */ /* 0x000fe40000004100 */
[-C--:B------:R-:W-:Y:S01]  /*4810*/  FMUL R25, R5, R164.reuse ;  /* 0x000000a405197220 */ /* 0x080fe20000400000 */
[----:B---3--:R-:W-:Y:S01]  /*4820*/  HADD2.F32 R37, -RZ, R137.H1_H1 ;  /* 0x30000089ff257230 */ /* 0x008fe20000004100 */
[----:B------:R-:W1:Y:S01]  /*4830*/  LDS.128 R4, [R156+0x440] ;  /* 0x000440009c047984 */ /* 0x000e620000000c00 */
[-C--:B------:R-:W-:Y:S01]  /*4840*/  FMUL R35, R35, R164.reuse ;  /* 0x000000a423237220 */ /* 0x080fe20000400000 */
[--C-:B------:R-:W-:Y:S02]  /*4850*/  HADD2.F32 R33, -RZ, R138.reuse.H0_H0 ;  /* 0x2000008aff217230 */ /* 0x100fe40000004100 */
[----:B------:R-:W-:Y:S01]  /*4860*/  FMUL R30, R31, R164 ;  /* 0x000000a41f1e7220 */ /* 0x000fe20000400000 */
[-C--:B----4-:R-:W-:Y:S01]  /*4870*/  FFMA R25, R16, R161.reuse, R25 ;  /* 0x000000a110197223 */ /* 0x090fe20000000019 */
[----:B------:R-:W-:Y:S01]  /*4880*/  FFMA R18, R18, R161, R35 ;  /* 0x000000a112127223 */ /* 0x000fe20000000023 */
[----:B------:R-:W-:-:S02]  /*4890*/  HADD2.F32 R31, -RZ, R138.H1_H1 ;  /* 0x3000008aff1f7230 */ /* 0x000fc40000004100 */
[-C--:B------:R-:W-:Y:S01]  /*48a0*/  FMUL R16, R37, R164.reuse ;  /* 0x000000a425107220 */ /* 0x080fe20000400000 */
[-C--:B------:R-:W-:Y:S01]  /*48b0*/  FFMA R30, R17, R161.reuse, R30 ;  /* 0x000000a1111e7223 */ /* 0x080fe2000000001e */
[--C-:B------:R-:W-:Y:S02]  /*48c0*/  HADD2.F32 R35, -RZ, R139.reuse.H0_H0 ;  /* 0x2000008bff237230 */ /* 0x100fe40000004100 */
[-C--:B------:R-:W-:Y:S01]  /*48d0*/  FMUL R17, R33, R164.reuse ;  /* 0x000000a421117220 */ /* 0x080fe20000400000 */
[-C--:B------:R-:W-:Y:S01]  /*48e0*/  FFMA R19, R19, R161.reuse, R16 ;  /* 0x000000a113137223 */ /* 0x080fe20000000010 */
[-C--:B------:R-:W-:Y:S01]  /*48f0*/  FMUL R24, R31, R164.reuse ;  /* 0x000000a41f187220 */ /* 0x080fe20000400000 */
[----:B------:R-:W-:Y:S02]  /*4900*/  HADD2.F32 R37, -RZ, R139.H1_H1 ;  /* 0x3000008bff257230 */ /* 0x000fe40000004100 */
[----:B-----5:R-:W-:Y:S01]  /*4910*/  FFMA R16, R12, R161, R17 ;  /* 0x000000a10c107223 */ /* 0x020fe20000000011 */
[----:B------:R-:W-:Y:S01]  /*4920*/  FMUL R35, R35, R164 ;  /* 0x000000a423237220 */ /* 0x000fe20000400000 */
[----:B--2---:R-:W-:-:S02]  /*4930*/  HADD2.F32 R33, -RZ, R132.H1_H1 ;  /* 0x30000084ff217230 */ /* 0x004fc40000004100 */
[-C--:B------:R-:W-:Y:S01]  /*4940*/  FFMA R31, R13, R161.reuse, R24 ;  /* 0x000000a10d1f7223 */ /* 0x080fe20000000018 */
[----:B------:R-:W-:Y:S02]  /*4950*/  HADD2.F32 R17, -RZ, R132.H0_H0 ;  /* 0x20000084ff117230 */ /* 0x000fe40000004100 */
[-C--:B------:R-:W-:Y:S01]  /*4960*/  FFMA R14, R14, R161.reuse, R35 ;  /* 0x000000a10e0e7223 */ /* 0x080fe20000000023 */
[-C--:B------:R-:W-:Y:S01]  /*4970*/  FMUL R12, R37, R164.reuse ;  /* 0x000000a4250c7220 */ /* 0x080fe20000400000 */
[-C--:B------:R-:W-:Y:S01]  /*4980*/  FMUL R24, R33, R164.reuse ;  /* 0x000000a421187220 */ /* 0x080fe20000400000 */
[--C-:B------:R-:W-:Y:S02]  /*4990*/  HADD2.F32 R35, -RZ, R134.reuse.H0_H0 ;  /* 0x20000086ff237230 */ /* 0x100fe40000004100 */
[----:B------:R-:W-:Y:S01]  /*49a0*/  FMUL R17, R17, R164 ;  /* 0x000000a411117220 */ /* 0x000fe20000400000 */
[----:B------:R-:W-:Y:S02]  /*49b0*/  HADD2.F32 R33, -RZ, R133.H1_H1 ;  /* 0x30000085ff217230 */ /* 0x000fe40000004100 */
[----:B------:R-:W-:Y:S01]  /*49c0*/  FFMA R15, R15, R161, R12 ;  /* 0x000000a10f0f7223 */ /* 0x000fe2000000000c */
[----:B------:R-:W-:-:S02]  /*49d0*/  HADD2.F32 R37, -RZ, R134.H1_H1 ;  /* 0x30000086ff257230 */ /* 0x000fc40000004100 */
[-C--:B------:R-:W-:Y:S01]  /*49e0*/  FFMA R12, R8, R161.reuse, R17 ;  /* 0x000000a1080c7223 */ /* 0x080fe20000000011 */
[-C--:B------:R-:W-:Y:S01]  /*49f0*/  FMUL R35, R35, R164.reuse ;  /* 0x000000a423237220 */ /* 0x080fe20000400000 */
[-C--:B------:R-:W-:Y:S01]  /*4a00*/  FFMA R17, R9, R161.reuse, R24 ;  /* 0x000000a109117223 */ /* 0x080fe20000000018 */
[-C--:B------:R-:W-:Y:S01]  /*4a10*/  FMUL R34, R33, R164.reuse ;  /* 0x000000a421227220 */ /* 0x080fe20000400000 */
[-C--:B------:R-:W-:Y:S01]  /*4a20*/  FMUL R8, R37, R164.reuse ;  /* 0x000000a425087220 */ /* 0x080fe20000400000 */
[----:B------:R-:W-:Y:S01]  /*4a30*/  HADD2.F32 R13, -RZ, R133.H0_H0 ;  /* 0x20000085ff0d7230 */ /* 0x000fe20000004100 */
[----:B------:R-:W-:Y:S01]  /*4a40*/  IADD3 R24, P2, R28, UR4, RZ ;  /* 0x000000041c187c10 */ /* 0x000fe2000ff5e0ff */
[--C-:B------:R-:W-:Y:S01]  /*4a50*/  HADD2.F32 R33, -RZ, R135.reuse.H0_H0 ;  /* 0x20000087ff217230 */ /* 0x100fe20000004100 */
[----:B------:R-:W-:Y:S01]  /*4a60*/  IADD3 R28, R160, 0x18, RZ ;  /* 0x00000018a01c7810 */ /* 0x000fe20007ffe0ff */
[----:B------:R-:W-:Y:S02]  /*4a70*/  HADD2.F32 R9, -RZ, R135.H1_H1 ;  /* 0x30000087ff097230 */ /* 0x000fe40000004100 */
[-C--:B------:R-:W-:Y:S01]  /*4a80*/  FMUL R13, R13, R164.reuse ;  /* 0x000000a40d0d7220 */ /* 0x080fe20000400000 */
[-C--:B------:R-:W-:Y:S01]  /*4a90*/  FFMA R34, R11, R161.reuse, R34 ;  /* 0x000000a10b227223 */ /* 0x080fe20000000022 */
[-C--:B------:R-:W-:Y:S01]  /*4aa0*/  FMUL R33, R33, R164.reuse ;  /* 0x000000a421217220 */ /* 0x080fe20000400000 */
[-C--:B-1----:R-:W-:Y:S01]  /*4ab0*/  FFMA R32, R4, R161.reuse, R35 ;  /* 0x000000a104207223 */ /* 0x082fe20000000023 */
[----:B------:R-:W-:Y:S01]  /*4ac0*/  FFMA R35, R5, R161, R8 ;  /* 0x000000a105237223 */ /* 0x000fe20000000008 */
[----:B------:R-:W-:Y:S01]  /*4ad0*/  F2FP.F16.F32.PACK_AB R8, R30, R25 ;  /* 0x000000191e08723e */ /* 0x000fe200000000ff */
[----:B------:R-:W-:Y:S01]  /*4ae0*/  FMUL R36, R9, R164 ;  /* 0x000000a409247220 */ /* 0x000fe20000400000 */
[----:B------:R-:W-:Y:S01]  /*4af0*/  IADD3.X R25, R29, UR5, RZ, P2, !PT ;  /* 0x000000051d197c10 */ /* 0x000fe200097fe4ff */
[-C--:B------:R-:W-:Y:S01]  /*4b00*/  FFMA R13, R10, R161.reuse, R13 ;  /* 0x000000a10a0d7223 */ /* 0x080fe2000000000d */
[----:B------:R-:W-:Y:S01]  /*4b10*/  IADD3 R26, P2, R26, UR4, RZ ;  /* 0x000000041a1a7c10 */ /* 0x000fe2000ff5e0ff */
[-C--:B------:R-:W-:Y:S01]  /*4b20*/  FFMA R33, R6, R161.reuse, R33 ;  /* 0x000000a106217223 */ /* 0x080fe20000000021 */
[----:B------:R-:W-:Y:S01]  /*4b30*/  ISETP.LT.AND P3, PT, R28, UR6, P0 ;  /* 0x000000061c007c0c */ /* 0x000fe20008761270 */
[----:B------:R-:W-:Y:S01]  /*4b40*/  FFMA R36, R7, R161, R36 ;  /* 0x000000a107247223 */ /* 0x000fe20000000024 */
[----:B------:R-:W-:-:S02]  /*4b50*/  IADD3.X R27, R27, UR5, RZ, P2, !PT ;  /* 0x000000051b1b7c10 */ /* 0x000fc400097fe4ff */
        /* <DEDUP_REMOVED lines=10> */
[----:B------:R1:W-:Y:S04]  /*4c00*/  @P4 STG.E.128 desc[UR12][R26.64], R4 ;  /* 0x000000041a004986 */ /* 0x0003e8000c101d0c */
[----:B------:R-:W2:Y:S01]  /*4c10*/  @P3 LDG.E.LTC128B.128 R136, desc[UR12][R22.64] ;  /* 0x0000000c16883981 */ /* 0x000ea2000c1e1d20 */
[----:B------:R-:W-:Y:S02]  /*4c20*/  IADD3 R29, R160, 0x1a, RZ ;  /* 0x0000001aa01d7810 */ /* 0x000fe40007ffe0ff */
[----:B------:R-:W-:Y:S02]  /*4c30*/  IADD3 R20, P2, R2, R20, RZ ;  /* 0x0000001402147210 */ /* 0x000fe40007f5e0ff */
[----:B------:R-:W-:Y:S02]  /*4c40*/  ISETP.LT.AND P3, PT, R29, UR6, P0 ;  /* 0x000000061d007c0c */ /* 0x000fe40008761270 */
[----:B------:R-:W-:-:S11]  /*4c50*/  IADD3.X R21, R3, R21, RZ, P2, !PT ;  /* 0x0000001503157210 */ /* 0x000fd600017fe4ff */
[----:B------:R-:W3:Y:S01]  /*4c60*/  @P3 LDG.E.LTC128B.128 R132, desc[UR12][R20.64] ;  /* 0x0000000c14843981 */ /* 0x000ee2000c1e1d20 */
[----:B------:R-:W-:Y:S01]  /*4c70*/  ISETP.LT.AND P4, PT, R29, UR6, P1 ;  /* 0x000000061d007c0c */ /* 0x000fe20008f81270 */
[----:B------:R-:W-:Y:S01]  /*4c80*/  BAR.SYNC.DEFER_BLOCKING 0x0 ;  /* 0x0000000000007b1d */ /* 0x000fe20000010000 */
[----:B------:R-:W-:Y:S02]  /*4c90*/  ISETP.LT.AND P5, PT, R28, UR6, P1 ;  /* 0x000000061c007c0c */ /* 0x000fe40008fa1270 */
[----:B-1----:R-:W-:-:S04]  /*4ca0*/  IADD3 R26, P3, R26, UR4, RZ ;  /* 0x000000041a1a7c10 */ /* 0x002fc8000ff7e0ff */
        /* <DEDUP_REMOVED lines=11> */
[----:B------:R-:W4:Y:S04]  /*4d60*/  LDS.128 R12, [R156] ;  /* 0x000000009c0c7984 */ /* 0x000f280000000c00 */
[----:B------:R-:W5:Y:S01]  /*4d70*/  LDS.128 R8, [R157+0x440] ;  /* 0x000440009d087984 */ /* 0x000f620000000c00 */
[----:B--2---:R-:W-:-:S02]  /*4d80*/  HADD2.F32 R5, -RZ, R136.H0_H0 ;  /* 0x20000088ff057230 */ /* 0x004fc40000004100 */
[--C-:B------:R-:W-:Y:S02]  /*4d90*/  HADD2.F32 R33, -RZ, R137.reuse.H1_H1 ;  /* 0x30000089ff217230 */ /* 0x100fe40000004100 */
[----:B------:R-:W-:Y:S02]  /*4da0*/  HADD2.F32 R35, -RZ, R136.H1_H1 ;  /* 0x30000088ff237230 */ /* 0x000fe40000004100 */
[-C--:B------:R-:W-:Y:S01]  /*4db0*/  FMUL R29, R5, R164.reuse ;  /* 0x000000a4051d7220 */ /* 0x080fe20000400000 */
[----:B------:R-:W-:Y:S01]  /*4dc0*/  HADD2.F32 R31, -RZ, R137.H0_H0 ;  /* 0x20000089ff1f7230 */ /* 0x000fe20000004100 */
[----:B------:R-:W2:Y:S02]  /*4dd0*/  LDS.128 R4, [R156+0x440] ;  /* 0x000440009c047984 */ /* 0x000ea40000000c00 */
[----:B-1----:R-:W-:Y:S01]  /*4de0*/  FFMA R28, R16, R161, R29 ;  /* 0x000000a1101c7223 */ /* 0x002fe2000000001d */
[----:B------:R-:W-:Y:S01]  /*4df0*/  FMUL R16, R33, R164 ;  /* 0x000000a421107220 */ /* 0x000fe20000400000 */
[----:B------:R-:W-:-:S02]  /*4e00*/  HADD2.F32 R33, -RZ, R138.H1_H1 ;  /* 0x3000008aff217230 */ /* 0x000fc40000004100 */
[-C--:B------:R-:W-:Y:S01]  /*4e10*/  FMUL R30, R35, R164.reuse ;  /* 0x000000a4231e7220 */ /* 0x080fe20000400000 */
[----:B------:R-:W-:Y:S02]  /*4e20*/  HADD2.F32 R29, -RZ, R138.H0_H0 ;  /* 0x2000008aff1d7230 */ /* 0x000fe40000004100 */
[-C--:B------:R-:W-:Y:S01]  /*4e30*/  FMUL R31, R31, R164.reuse ;  /* 0x000000a41f1f7220 */ /* 0x080fe20000400000 */
[--C-:B------:R-:W-:Y:S02]  /*4e40*/  HADD2.F32 R35, -RZ, R139.reuse.H1_H1 ;  /* 0x3000008bff237230 */ /* 0x100fe40000004100 */
[-C--:B------:R-:W-:Y:S01]  /*4e50*/  FMUL R34, R33, R164.reuse ;  /* 0x000000a421227220 */ /* 0x080fe20000400000 */
[----:B------:R-:W-:Y:S02]  /*4e60*/  HADD2.F32 R33, -RZ, R139.H0_H0 ;  /* 0x2000008bff217230 */ /* 0x000fe40000004100 */
[----:B------:R-:W-:Y:S01]  /*4e70*/  FMUL R29, R29, R164 ;  /* 0x000000a41d1d7220 */ /* 0x000fe20000400000 */
[-C--:B------:R-:W-:Y:S01]  /*4e80*/  FFMA R18, R18, R161.reuse, R31 ;  /* 0x000000a112127223 */ /* 0x080fe2000000001f */
[----:B------:R-:W-:Y:S01]  /*4e90*/  FFMA R31, R19, R161, R16 ;  /* 0x000000a1131f7223 */ /* 0x000fe20000000010 */
[----:B---3--:R-:W-:-:S02]  /*4ea0*/  HADD2.F32 R19, -RZ, R132.H0_H0 ;  /* 0x20000084ff137230 */ /* 0x008fc40000004100 */
[-C--:B----4-:R-:W-:Y:S01]  /*4eb0*/  FFMA R29, R12, R161.reuse, R29 ;  /* 0x000000a10c1d7223 */ /* 0x090fe2000000001d */
[-C--:B------:R-:W-:Y:S01]  /*4ec0*/  FMUL R33, R33, R164.reuse ;  /* 0x000000a421217220 */ /* 0x080fe20000400000 */
[-C--:B------:R-:W-:Y:S01]  /*4ed0*/  FMUL R12, R35, R164.reuse ;  /* 0x000000a4230c7220 */ /* 0x080fe20000400000 */
[----:B------:R-:W-:Y:S02]  /*4ee0*/  HADD2.F32 R35, -RZ, R132.H1_H1 ;  /* 0x30000084ff237230 */ /* 0x000fe40000004100 */
[----:B------:R-:W-:Y:S01]  /*4ef0*/  FMUL R19, R19, R164 ;  /* 0x000000a413137220 */ /* 0x000fe20000400000 */
[-C--:B------:R-:W-:Y:S01]  /*4f00*/  FFMA R32, R14, R161.reuse, R33 ;  /* 0x000000a10e207223 */ /* 0x080fe20000000021 */
[-C--:B------:R-:W-:Y:S01]  /*4f10*/  FFMA R33, R15, R161.reuse, R12 ;  /* 0x000000a10f217223 */ /* 0x080fe2000000000c */
[--C-:B------:R-:W-:Y:S02]  /*4f20*/  HADD2.F32 R15, -RZ, R133.reuse.H1_H1 ;  /* 0x30000085ff0f7230 */ /* 0x100fe40000004100 */
[-C--:B------:R-:W-:Y:S01]  /*4f30*/  FFMA R17, R17, R161.reuse, R30 ;  /* 0x000000a111117223 */ /* 0x080fe2000000001e */
[----:B------:R-:W-:Y:S01]  /*4f40*/  FFMA R34, R13, R161, R34 ;  /* 0x000000a10d227223 */ /* 0x000fe20000000022 */
[----:B------:R-:W-:-:S02]  /*4f50*/  HADD2.F32 R13, -RZ, R133.H0_H0 ;  /* 0x20000085ff0d7230 */ /* 0x000fc40000004100 */
[-C--:B------:R-:W-:Y:S01]  /*4f60*/  FMUL R30, R35, R164.reuse ;  /* 0x000000a4231e7220 */ /* 0x080fe20000400000 */
[-C--:B-----5:R-:W-:Y:S01]  /*4f70*/  FFMA R19, R8, R161.reuse, R19 ;  /* 0x000000a108137223 */ /* 0x0a0fe20000000013 */
[-C--:B------:R-:W-:Y:S01]  /*4f80*/  FMUL R8, R15, R164.reuse ;  /* 0x000000a40f087220 */ /* 0x080fe20000400000 */
[--C-:B------:R-:W-:Y:S02]  /*4f90*/  HADD2.F32 R35, -RZ, R135.reuse.H1_H1 ;  /* 0x30000087ff237230 */ /* 0x100fe40000004100 */
[-C--:B------:R-:W-:Y:S01]  /*4fa0*/  FMUL R13, R13, R164.reuse ;  /* 0x000000a40d0d7220 */ /* 0x080fe20000400000 */
[-C--:B------:R-:W-:Y:S01]  /*4fb0*/  FFMA R30, R9, R161.reuse, R30 ;  /* 0x000000a1091e7223 */ /* 0x080fe2000000001e */
[-C--:B------:R-:W-:Y:S01]  /*4fc0*/  FFMA R15, R11, R161.reuse, R8 ;  /* 0x000000a10b0f7223 */ /* 0x080fe20000000008 */
[--C-:B------:R-:W-:Y:S02]  /*4fd0*/  HADD2.F32 R37, -RZ, R134.reuse.H1_H1 ;  /* 0x30000086ff257230 */ /* 0x100fe40000004100 */
[----:B------:R-:W-:Y:S01]  /*4fe0*/  FMUL R8, R35, R164 ;  /* 0x000000a423087220 */ /* 0x000fe20000400000 */
[----:B------:R-:W-:Y:S01]  /*4ff0*/  FFMA R12, R10, R161, R13 ;  /* 0x000000a10a0c7223 */ /* 0x000fe2000000000d */
[----:B------:R-:W-:Y:S01]  /*5000*/  HADD2.F32 R13, -RZ, R134.H0_H0 ;  /* 0x20000086ff0d7230 */ /* 0x000fe20000004100 */
[----:B------:R-:W-:Y:S01]  /*5010*/  F2FP.F16.F32.PACK_AB R10, R34, R29 ;  /* 0x0000001d220a723e */ /* 0x000fe200000000ff */
[----:B------:R-:W-:-:S02]  /*5020*/  HADD2.F32 R9, -RZ, R135.H0_H0 ;  /* 0x20000087ff097230 */ /* 0x000fc40000004100 */
[----:B------:R-:W-:Y:S01]  /*5030*/  FMUL R16, R37, R164 ;  /* 0x000000a425107220 */ /* 0x000fe20000400000 */
[-C--:B--2---:R-:W-:Y:S01]  /*5040*/  FFMA R7, R7, R161.reuse, R8 ;  /* 0x000000a107077223 */ /* 0x084fe20000000008 */
[----:B------:R-:W-:Y:S01]  /*5050*/  F2FP.F16.F32.PACK_AB R8, R17, R28 ;  /* 0x0000001c1108723e */ /* 0x000fe200000000ff */
[-C--:B------:R-:W-:Y:S01]  /*5060*/  FMUL R13, R13, R164.reuse ;  /* 0x000000a40d0d7220 */ /* 0x080fe20000400000 */
[----:B------:R-:W-:Y:S01]  /*5070*/  IADD3 R28, P2, R24, UR4, RZ ;  /* 0x00000004181c7c10 */ /* 0x000fe2000ff5e0ff */
[----:B------:R-:W-:Y:S01]  /*5080*/  FMUL R9, R9, R164 ;  /* 0x000000a409097220 */ /* 0x000fe20000400000 */
[----:B------:R-:W-:Y:S01]  /*5090*/  IADD3 R24, R160, 0x20, RZ ;  /* 0x00000020a0187810 */ /* 0x000fe20007ffe0ff */
[-C--:B------:R-:W-:Y:S01]  /*50a0*/  FFMA R13, R4, R161.reuse, R13 ;  /* 0x000000a1040d7223 */ /* 0x080fe2000000000d */
[-C--:B------:R-:W-:Y:S01]  /*50b0*/  FFMA R16, R5, R161.reuse, R16 ;  /* 0x000000a105107223 */ /* 0x080fe20000000010 */
[----:B------:R-:W-:Y:S01]  /*50c0*/  FFMA R14, R6, R161, R9 ;  /* 0x000000a1060e7223 */ /* 0x000fe20000000009 */
[----:B------:R-:W-:-:S02]  /*50d0*/  ISETP.LT.AND P3, PT, R24, UR6, P0 ;  /* 0x0000000618007c0c */ /* 0x000fc40008761270 */
[----:B------:R-:W-:Y:S02]  /*50e0*/  IADD3.X R29, R25, UR5, RZ, P2, !PT ;  /* 0x00000005191d7c10 */ /* 0x000fe400097fe4ff */
[----:B------:R-:W-:Y:S02]  /*50f0*/  IADD3 R22, P2, R2, R22, RZ ;  /* 0x0000001602167210 */ /* 0x000fe40007f5e0ff */
        /* <DEDUP_REMOVED lines=27> */
[----:B------:R-:W3:Y:S04]  /*52b0*/  LDS.128 R16, [R157] ;  /* 0x000000009d107984 */ /* 0x000ee80000000c00 */
[----:B------:R-:W4:Y:S04]  /*52c0*/  LDS.128 R12, [R156] ;  /* 0x000000009c0c7984 */ /* 0x000f280000000c00 */
[----:B------:R-:W5:Y:S01]  /*52d0*/  LDS.128 R8, [R157+0x440] ;  /* 0x000440009d087984 */ /* 0x000f620000000c00 */
[----:B-1----:R-:W-:-:S02]  /*52e0*/  HADD2.F32 R5, -RZ, R136.H0_H0 ;  /* 0x20000088ff057230 */ /* 0x002fc40000004100 */
[--C-:B------:R-:W-:Y:S02]  /*52f0*/  HADD2.F32 R35, -RZ, R137.reuse.H0_H0 ;  /* 0x20000089ff237230 */ /* 0x100fe40000004100 */
[----:B------:R-:W-:Y:S02]  /*5300*/  HADD2.F32 R31, -RZ, R136.H1_H1 ;  /* 0x30000088ff1f7230 */ /* 0x000fe40000004100 */
[-C--:B------:R-:W-:Y:S01]  /*5310*/  FMUL R25, R5, R164.reuse ;  /* 0x000000a405197220 */ /* 0x080fe20000400000 */
[----:B------:R-:W-:Y:S01]  /*5320*/  HADD2.F32 R37, -RZ, R137.H1_H1 ;  /* 0x30000089ff257230 */ /* 0x000fe20000004100 */
[----:B------:R-:W1:Y:S01]  /*5330*/  LDS.128 R4, [R156+0x440] ;  /* 0x000440009c047984 */ /* 0x000e620000000c00 */
[-C--:B------:R-:W-:Y:S01]  /*5340*/  FMUL R35, R35, R164.reuse ;  /* 0x000000a423237220 */ /* 0x080fe20000400000 */
[--C-:B------:R-:W-:Y:S02]  /*5350*/  HADD2.F32 R33, -RZ, R138.reuse.H0_H0 ;  /* 0x2000008aff217230 */ /* 0x100fe40000004100 */
[----:B------:R-:W-:Y:S01]  /*5360*/  FMUL R30, R31, R164 ;  /* 0x000000a41f1e7220 */ /* 0x000fe20000400000 */
[-C--:B---3--:R-:W-:Y:S01]  /*5370*/  FFMA R25, R16, R161.reuse, R25 ;  /* 0x000000a110197223 */ /* 0x088fe20000000019 */
        /* <DEDUP_REMOVED lines=9> */
[----:B----4-:R-:W-:Y:S01]  /*5410*/  FFMA R16, R12, R161, R17 ;  /* 0x000000a10c107223 */ /* 0x010fe20000000011 */
        /* <DEDUP_REMOVED lines=12> */
[-C--:B-----5:R-:W-:Y:S01]  /*54e0*/  FFMA R12, R8, R161.reuse, R17 ;  /* 0x000000a1080c7223 */ /* 0x0a0fe20000000011 */
        /* <DEDUP_REMOVED lines=34> */
[----:B------:R2:W3:Y:S01]  /*5710*/  @P3 LDG.E.LTC128B.128 R136, desc[UR12][R22.64] ;  /* 0x0000000c16883981 */ /* 0x0004e2000c1e1d20 */
[----:B------:R-:W-:Y:S02]  /*5720*/  IADD3 R29, R160, 0x2a, RZ ;  /* 0x0000002aa01d7810 */ /* 0x000fe40007ffe0ff */
[----:B------:R-:W-:Y:S02]  /*5730*/  IADD3 R20, P2, R2, R20, RZ ;  /* 0x0000001402147210 */ /* 0x000fe40007f5e0ff */
[----:B------:R-:W-:Y:S02]  /*5740*/  ISETP.LT.AND P3, PT, R29, UR6, P0 ;  /* 0x000000061d007c0c */ /* 0x000fe40008761270 */
[----:B------:R-:W-:-:S11]  /*5750*/  IADD3.X R21, R3, R21, RZ, P2, !PT ;  /* 0x0000001503157210 */ /* 0x000fd600017fe4ff */
[----:B------:R4:W5:Y:S01]  /*5760*/  @P3 LDG.E.LTC128B.128 R132, desc[UR12][R20.64] ;  /* 0x0000000c14843981 */ /* 0x000962000c1e1d20 */
[----:B------:R-:W-:Y:S01]  /*5770*/  BAR.SYNC.DEFER_BLOCKING 0x0 ;  /* 0x0000000000007b1d */ /* 0x000fe20000010000 */
[----:B------:R-:W-:Y:S02]  /*5780*/  ISETP.LT.AND P5, PT, R28, UR6, P1 ;  /* 0x000000061c007c0c */ /* 0x000fe40008fa1270 */
[----:B------:R-:W-:Y:S02]  /*5790*/  ISETP.LT.AND P4, PT, R29, UR6, P1 ;  /* 0x000000061d007c0c */ /* 0x000fe40008f81270 */
[----:B-1----:R-:W-:-:S04]  /*57a0*/  IADD3 R26, P2, R26, UR4, RZ ;  /* 0x000000041a1a7c10 */ /* 0x002fc8000ff5e0ff */
[----:B------:R-:W-:Y:S02]  /*57b0*/  IADD3.X R27, R27, UR5, RZ, P2, !PT ;  /* 0x000000051b1b7c10 */ /* 0x000fe400097fe4ff */
        /* <DEDUP_REMOVED lines=15> */
[----:B----4-:R-:W-:-:S04]  /*58b0*/  IADD3 R20, P2, R2, R20, RZ ;  /* 0x0000001402147210 */ /* 0x010fc80007f5e0ff */
[----:B------:R-:W-:Y:S01]  /*58c0*/  IADD3.X R21, R3, R21, RZ, P2, !PT ;  /* 0x0000001503157210 */ /* 0x000fe200017fe4ff */
[--C-:B---3--:R-:W-:Y:S02]  /*58d0*/  HADD2.F32 R35, -RZ, R136.reuse.H0_H0 ;  /* 0x20000088ff237230 */ /* 0x108fe40000004100 */
[----:B------:R-:W-:Y:S02]  /*58e0*/  HADD2.F32 R33, -RZ, R136.H1_H1 ;  /* 0x30000088ff217230 */ /* 0x000fe40000004100 */
[--C-:B------:R-:W-:Y:S02]  /*58f0*/  HADD2.F32 R31, -RZ, R137.reuse.H1_H1 ;  /* 0x30000089ff1f7230 */ /* 0x100fe40000004100 */
[----:B------:R-:W-:Y:S01]  /*5900*/  FMUL R35, R35, R164 ;  /* 0x000000a423237220 */ /* 0x000fe20000400000 */
[----:B------:R-:W-:-:S03]  /*5910*/  HADD2.F32 R29, -RZ, R137.H0_H0 ;  /* 0x20000089ff1d7230 */ /* 0x000fc60000004100 */
[-C--:B-1----:R-:W-:Y:S01]  /*5920*/  FFMA R28, R16, R161.reuse, R35 ;  /* 0x000000a1101c7223 */ /* 0x082fe20000000023 */
[-C--:B------:R-:W-:Y:S01]  /*5930*/  FMUL R16, R33, R164.reuse ;  /* 0x000000a421107220 */ /* 0x080fe20000400000 */
[--C-:B------:R-:W-:Y:S02]  /*5940*/  HADD2.F32 R33, -RZ, R138.reuse.H1_H1 ;  /* 0x3000008aff217230 */ /* 0x100fe40000004100 */
[-C--:B------:R-:W-:Y:S01]  /*5950*/  FMUL R30, R31, R164.reuse ;  /* 0x000000a41f1e7220 */ /* 0x080fe20000400000 */
[----:B------:R-:W-:Y:S02]  /*5960*/  HADD2.F32 R35, -RZ, R138.H0_H0 ;  /* 0x2000008aff237230 */ /* 0x000fe40000004100 */
[-C--:B------:R-:W-:Y:S01]  /*5970*/  FFMA R31, R17, R161.reuse, R16 ;  /* 0x000000a1111f7223 */ /* 0x080fe20000000010 */
[-C--:B------:R-:W-:Y:S01]  /*5980*/  FMUL R29, R29, R164.reuse ;  /* 0x000000a41d1d7220 */ /* 0x080fe20000400000 */
[----:B------:R-:W-:Y:S01]  /*5990*/  FFMA R30, R19, R161, R30 ;  /* 0x000000a1131e7223 */ /* 0x000fe2000000001e */
[-C--:B------:R-:W-:Y:S01]  /*59a0*/  FMUL R34, R33, R164.reuse ;  /* 0x000000a421227220 */ /* 0x080fe20000400000 */
[----:B------:R-:W-:Y:S01]  /*59b0*/  FMUL R19, R35, R164 ;  /* 0x000000a423137220 */ /* 0x000fe20000400000 */
[----:B------:R-:W-:-:S02]  /*59c0*/  HADD2.F32 R33, -RZ, R139.H0_H0 ;  /* 0x2000008bff217230 */ /* 0x000fc40000004100 */
[-C--:B------:R-:W-:Y:S01]  /*59d0*/  FFMA R29, R18, R161.reuse, R29 ;  /* 0x000000a1121d7223 */ /* 0x080fe2000000001d */
[----:B------:R-:W-:Y:S02]  /*59e0*/  HADD2.F32 R35, -RZ, R139.H1_H1 ;  /* 0x3000008bff237230 */ /* 0x000fe40000004100 */
[-C--:B--2---:R-:W-:Y:S01]  /*59f0*/  FFMA R19, R12, R161.reuse, R19 ;  /* 0x000000a10c137223 */ /* 0x084fe20000000013 */
[--C-:B-----5:R-:W-:Y:S02]  /*5a00*/  HADD2.F32 R17, -RZ, R132.reuse.H0_H0 ;  /* 0x20000084ff117230 */ /* 0x120fe40000004100 */
[-C--:B------:R-:W-:Y:S01]  /*5a10*/  FMUL R33, R33, R164.reuse ;  /* 0x000000a421217220 */ /* 0x080fe20000400000 */
[-C--:B------:R-:W-:Y:S01]  /*5a20*/  FFMA R34, R13, R161.reuse, R34 ;  /* 0x000000a10d227223 */ /* 0x080fe20000000022 */
[-C--:B------:R-:W-:Y:S01]  /*5a30*/  FMUL R12, R35, R164.reuse ;  /* 0x000000a4230c7220 */ /* 0x080fe20000400000 */
[----:B------:R-:W-:Y:S02]  /*5a40*/  HADD2.F32 R35, -RZ, R132.H1_H1 ;  /* 0x30000084ff237230 */ /* 0x000fe40000004100 */
[-C--:B------:R-:W-:Y:S01]  /*5a50*/  FFMA R32, R14, R161.reuse, R33 ;  /* 0x000000a10e207223 */ /* 0x080fe20000000021 */
[----:B------:R-:W-:Y:S01]  /*5a60*/  FMUL R17, R17, R164 ;  /* 0x000000a411117220 */ /* 0x000fe20000400000 */
[----:B------:R-:W-:Y:S01]  /*5a70*/  FFMA R33, R15, R161, R12 ;  /* 0x000000a10f217223 */ /* 0x000fe2000000000c */
[----:B------:R-:W-:-:S02]  /*5a80*/  HADD2.F32 R15, -RZ, R133.H1_H1 ;  /* 0x30000085ff0f7230 */ /* 0x000fc40000004100 */
[-C--:B------:R-:W-:Y:S01]  /*5a90*/  FMUL R12, R35, R164.reuse ;  /* 0x000000a4230c7220 */ /* 0x080fe20000400000 */
[----:B------:R-:W-:Y:S02]  /*5aa0*/  HADD2.F32 R13, -RZ, R133.H0_H0 ;  /* 0x20000085ff0d7230 */ /* 0x000fe40000004100 */
[-C--:B------:R-:W-:Y:S01]  /*5ab0*/  FFMA R14, R8, R161.reuse, R17 ;  /* 0x000000a1080e7223 */ /* 0x080fe20000000011 */
[--C-:B------:R-:W-:Y:S02]  /*5ac0*/  HADD2.F32 R35, -RZ, R135.reuse.H1_H1 ;  /* 0x30000087ff237230 */ /* 0x100fe40000004100 */
[-C--:B------:R-:W-:Y:S01]  /*5ad0*/  FMUL R8, R15, R164.reuse ;  /* 0x000000a40f087220 */ /* 0x080fe20000400000 */
[-C--:B------:R-:W-:Y:S01]  /*5ae0*/  FFMA R17, R9, R161.reuse, R12 ;  /* 0x000000a109117223 */ /* 0x080fe2000000000c */
[-C--:B------:R-:W-:Y:S01]  /*5af0*/  FMUL R13, R13, R164.reuse ;  /* 0x000000a40d0d7220 */ /* 0x080fe20000400000 */
[----:B------:R-:W-:Y:S02]  /*5b00*/  HADD2.F32 R9, -RZ, R135.H0_H0 ;  /* 0x20000087ff097230 */ /* 0x000fe40000004100 */
[-C--:B------:R-:W-:Y:S01]  /*5b10*/  FFMA R15, R11, R161.reuse, R8 ;  /* 0x000000a10b0f7223 */ /* 0x080fe20000000008 */
[----:B------:R-:W-:Y:S01]  /*5b20*/  FMUL R8, R35, R164 ;  /* 0x000000a423087220 */ /* 0x000fe20000400000 */
[----:B------:R-:W-:Y:S01]  /*5b30*/  FFMA R12, R10, R161, R13 ;  /* 0x000000a10a0c7223 */ /* 0x000fe2000000000d */
[----:B------:R-:W-:-:S02]  /*5b40*/  HADD2.F32 R13, -RZ, R134.H0_H0 ;  /* 0x20000086ff0d7230 */ /* 0x000fc40000004100 */
[----:B------:R-:W-:Y:S01]  /*5b50*/  FMUL R9, R9, R164 ;  /* 0x000000a409097220 */ /* 0x000fe20000400000 */
[----:B------:R-:W-:Y:S02]  /*5b60*/  HADD2.F32 R37, -RZ, R134.H1_H1 ;  /* 0x30000086ff257230 */ /* 0x000fe40000004100 */
[-C--:B------:R-:W-:Y:S01]  /*5b70*/  FFMA R7, R7, R161.reuse, R8 ;  /* 0x000000a107077223 */ /* 0x080fe20000000008 */
[----:B------:R-:W-:Y:S01]  /*5b80*/  F2FP.F16.F32.PACK_AB R8, R31, R28 ;  /* 0x0000001c1f08723e */ /* 0x000fe200000000ff */
[----:B------:R-:W-:Y:S01]  /*5b90*/  FFMA R16, R6, R161, R9 ;  /* 0x000000a106107223 */ /* 0x000fe20000000009 */
[----:B------:R-:W-:Y:S01]  /*5ba0*/  IADD3 R28, P3, R24, UR4, RZ ;  /* 0x00000004181c7c10 */ /* 0x000fe2000ff7e0ff */
[-C--:B------:R-:W-:Y:S01]  /*5bb0*/  FMUL R13, R13, R164.reuse ;  /* 0x000000a40d0d7220 */ /* 0x080fe20000400000 */
[----:B------:R-:W-:Y:S01]  /*5bc0*/  IADD3 R24, R160, 0x30, RZ ;  /* 0x00000030a0187810 */ /* 0x000fe20007ffe0ff */
[----:B------:R-:W-:Y:S01]  /*5bd0*/  FMUL R18, R37, R164 ;  /* 0x000000a425127220 */ /* 0x000fe20000400000 */
[----:B------:R-:W-:Y:S01]  /*5be0*/  F2FP.F16.F32.PACK_AB R9, R30, R29 ;  /* 0x0000001d1e09723e */ /* 0x000fe200000000ff */
[-C--:B------:R-:W-:Y:S01]  /*5bf0*/  FFMA R13, R4, R161.reuse, R13 ;  /* 0x000000a1040d7223 */ /* 0x080fe2000000000d */
[----:B------:R-:W-:Y:S01]  /*5c00*/  IADD3.X R29, R25, UR5, RZ, P3, !PT ;  /* 0x00000005191d7c10 */ /* 0x000fe20009ffe4ff */
[----:B------:R-:W-:Y:S01]  /*5c10*/  FFMA R18, R5, R161, R18 ;  /* 0x000000a105127223 */ /* 0x000fe20000000012 */
[----:B------:R-:W-:-:S02]  /*5c20*/  ISETP.LT.AND P3, PT, R24, UR6, P0 ;  /* 0x0000000618007c0c */ /* 0x000fc40008761270 */
[----:B------:R-:W-:Y:S02]  /*5c30*/  F2FP.F16.F32.PACK_AB R10, R34, R19 ;  /* 0x00000013220a723e */ /* 0x000fe400000000ff */
[----:B------:R-:W-:Y:S02]  /*5c40*/  F2FP.F16.F32.PACK_AB R11, R33, R32 ;  /* 0x00000020210b723e */ /* 0x000fe400000000ff */
[----:B------:R-:W-:Y:S02]  /*5c50*/  F2FP.F16.F32.PACK_AB R4, R17, R14 ;  /* 0x0000000e1104723e */ /* 0x000fe400000000ff */
[----:B------:R-:W-:Y:S01]  /*5c60*/  F2FP.F16.F32.PACK_AB R5, R15, R12 ;  /* 0x0000000c0f05723e */ /* 0x000fe200000000ff */
[----:B------:R-:W-:Y:S01]  /*5c70*/  @P5 STG.E.128 desc[UR12][R28.64], R8 ;  /* 0x000000081c005986 */ /* 0x000fe2000c101d0c */
[----:B------:R-:W-:Y:S02]  /*5c80*/  F2FP.F16.F32.PACK_AB R6, R18, R13 ;  /* 0x0000000d1206723e */ /* 0x000fe400000000ff */
[----:B------:R-:W-:-:S05]  /*5c90*/  F2FP.F16.F32.PACK_AB R7, R7, R16 ;  /* 0x000000100707723e */ /* 0x000fca00000000ff */
[----:B------:R1:W-:Y:S04]  /*5ca0*/  @P4 STG.E.128 desc[UR12][R26.64], R4 ;  /* 0x000000041a004986 */ /* 0x0003e8000c101d0c */
[----:B------:R-:W1:Y:S01]  /*5cb0*/  @P3 LDG.E.LTC128B.128 R136, desc[UR12][R22.64] ;  /* 0x0000000c16883981 */ /* 0x000e62000c1e1d20 */
[----:B------:R-:W-:-:S04]  /*5cc0*/  IADD3 R25, R160, 0x32, RZ ;  /* 0x00000032a0197810 */ /* 0x000fc80007ffe0ff */
[----:B------:R-:W-:-:S13]  /*5cd0*/  ISETP.LT.AND P3, PT, R25, UR6, P0 ;  /* 0x0000000619007c0c */ /* 0x000fda0008761270 */
        /* <DEDUP_REMOVED lines=17> */
[----:B------:R-:W-:Y:S02]  /*5df0*/  HADD2.F32 R33, -RZ, R136.H1_H1 ;  /* 0x30000088ff217230 */ /* 0x000fe40000004100 */
[--C-:B------:R-:W-:Y:S02]  /*5e00*/  HADD2.F32 R37, -RZ, R137.reuse.H1_H1 ;  /* 0x30000089ff257230 */ /* 0x100fe40000004100 */
[-C--:B------:R-:W-:Y:S01]  /*5e10*/  FMUL R25, R5, R164.reuse ;  /* 0x000000a405197220 */ /* 0x080fe20000400000 */
[--C-:B------:R-:W-:Y:S01]  /*5e20*/  HADD2.F32 R31, -RZ, R138.reuse.H0_H0 ;  /* 0x2000008aff1f7230 */ /* 0x100fe20000004100 */
[----:B------:R-:W1:Y:S01]  /*5e30*/  LDS.128 R4, [R156+0x440] ;  /* 0x000440009c047984 */ /* 0x000e620000000c00 */
[----:B------:R-:W-:Y:S02]  /*5e40*/  HADD2.F32 R35, -RZ, R137.H0_H0 ;  /* 0x20000089ff237230 */ /* 0x000fe40000004100 */
[----:B---3--:R-:W-:Y:S01]  /*5e50*/  FFMA R25, R16, R161, R25 ;  /* 0x000000a110197223 */ /* 0x008fe20000000019 */
[-C--:B------:R-:W-:Y:S01]  /*5e60*/  FMUL R30, R33, R164.reuse ;  /* 0x000000a4211e7220 */ /* 0x080fe20000400000 */
[----:B------:R-:W-:Y:S01]  /*5e70*/  FMUL R16, R37, R164 ;  /* 0x000000a425107220 */ /* 0x000fe20000400000 */
[----:B------:R-:W-:-:S02]  /*5e80*/  HADD2.F32 R33, -RZ, R138.H1_H1 ;  /* 0x3000008aff217230 */ /* 0x000fc40000004100 */
[-C--:B------:R-:W-:Y:S01]  /*5e90*/  FMUL R31, R31, R164.reuse ;  /* 0x000000a41f1f7220 */ /* 0x080fe20000400000 */
[-C--:B------:R-:W-:Y:S01]  /*5ea0*/  FFMA R30, R17, R161.reuse, R30 ;  /* 0x000000a1111e7223 */ /* 0x080fe2000000001e */
[-C--:B------:R-:W-:Y:S01]  /*5eb0*/  FFMA R19, R19, R161.reuse, R16 ;  /* 0x000000a113137223 */ /* 0x080fe20000000010 */
[-C--:B------:R-:W-:Y:S01]  /*5ec0*/  FMUL R35, R35, R164.reuse ;  /* 0x000000a423237220 */ /* 0x080fe20000400000 */
[--C-:B------:R-:W-:Y:S02]  /*5ed0*/  HADD2.F32 R17, -RZ, R139.reuse.H0_H0 ;  /* 0x2000008bff117230 */ /* 0x100fe40000004100 */
[-C--:B----4-:R-:W-:Y:S01]  /*5ee0*/  FFMA R16, R12, R161.reuse, R31 ;  /* 0x000000a10c107223 */ /* 0x090fe2000000001f */
[----:B------:R-:W-:Y:S01]  /*5ef0*/  FMUL R24, R33, R164 ;  /* 0x000000a421187220 */ /* 0x000fe20000400000 */
[----:B------:R-:W-:Y:S02]  /*5f00*/  HADD2.F32 R31, -RZ, R139.H1_H1 ;  /* 0x3000008bff1f7230 */ /* 0x000fe40000004100 */
[----:B------:R-:W-:Y:S01]  /*5f10*/  FFMA R18, R18, R161, R35 ;  /* 0x000000a112127223 */ /* 0x000fe20000000023 */
[----:B--2---:R-:W-:-:S02]  /*5f20*/  HADD2.F32 R33, -RZ, R132.H0_H0 ;  /* 0x20000084ff217230 */ /* 0x004fc40000004100 */
[-C--:B------:R-:W-:Y:S01]  /*5f30*/  FMUL R17, R17, R164.reuse ;  /* 0x000000a411117220 */ /* 0x080fe20000400000 */
[----:B------:R-:W-:Y:S02]  /*5f40*/  HADD2.F32 R35, -RZ, R132.H1_H1 ;  /* 0x30000084ff237230 */ /* 0x000fe40000004100 */
[-C--:B------:R-:W-:Y:S01]  /*5f50*/  FMUL R12, R31, R164.reuse ;  /* 0x000000a41f0c7220 */ /* 0x080fe20000400000 */
[-C--:B------:R-:W-:Y:S01]  /*5f60*/  FFMA R13, R13, R161.reuse, R24 ;  /* 0x000000a10d0d7223 */ /* 0x080fe20000000018 */
[-C--:B------:R-:W-:Y:S01]  /*5f70*/  FMUL R33, R33, R164.reuse ;  /* 0x000000a421217220 */ /* 0x080fe20000400000 */
[-C--:B------:R-:W-:Y:S01]  /*5f80*/  FFMA R14, R14, R161.reuse, R17 ;  /* 0x000000a10e0e7223 */ /* 0x080fe20000000011 */
[-C--:B------:R-:W-:Y:S01]  /*5f90*/  FFMA R17, R15, R161.reuse, R12 ;  /* 0x000000a10f117223 */ /* 0x080fe2000000000c */
[----:B------:R-:W-:Y:S01]  /*5fa0*/  FMUL R32, R35, R164 ;  /* 0x000000a423207220 */ /* 0x000fe20000400000 */
[----:B-----5:R-:W-:Y:S01]  /*5fb0*/  FFMA R15, R8, R161, R33 ;  /* 0x000000a1080f7223 */ /* 0x020fe20000000021 */
[----:B------:R-:W-:Y:S01]  /*5fc0*/  HADD2.F32 R35, -RZ, R133.H1_H1 ;  /* 0x30000085ff237230 */ /* 0x000fe20000004100 */
[----:B------:R-:W-:Y:S01]  /*5fd0*/  IADD3 R24, P2, R28, UR4, RZ ;  /* 0x000000041c187c10 */ /* 0x000fe2000ff5e0ff */
[----:B------:R-:W-:-:S02]  /*5fe0*/  HADD2.F32 R33, -RZ, R134.H0_H0 ;  /* 0x20000086ff217230 */ /* 0x000fc40000004100 */
[----:B------:R-:W-:Y:S01]  /*5ff0*/  FFMA R32, R9, R161, R32 ;  /* 0x000000a109207223 */ /* 0x000fe20000000020 */
[----:B------:R-:W-:Y:S02]  /*6000*/  HADD2.F32 R31, -RZ, R133.H0_H0 ;  /* 0x20000085ff1f7230 */ /* 0x000fe40000004100 */
[-C--:B------:R-:W-:Y:S01]  /*6010*/  FMUL R34, R35, R164.reuse ;  /* 0x000000a423227220 */ /* 0x080fe20000400000 */
[----:B------:R-:W-:Y:S02]  /*6020*/  HADD2.F32 R37, -RZ, R134.H1_H1 ;  /* 0x30000086ff257230 */ /* 0x000fe40000004100 */
[-C--:B------:R-:W-:Y:S01]  /*6030*/  FMUL R33, R33, R164.reuse ;  /* 0x000000a421217220 */ /* 0x080fe20000400000 */
[--C-:B------:R-:W-:Y:S01]  /*6040*/  HADD2.F32 R35, -RZ, R135.reuse.H0_H0 ;  /* 0x20000087ff237230 */ /* 0x100fe20000004100 */
[----:B------:R-:W-:Y:S01]  /*6050*/  IADD3 R12, R160, 0x38, RZ ;  /* 0x00000038a00c7810 */ /* 0x000fe20007ffe0ff */
[----:B------:R-:W-:Y:S01]  /*6060*/  HADD2.F32 R9, -RZ, R135.H1_H1 ;  /* 0x30000087ff097230 */ /* 0x000fe20000004100 */
[----:B------:R-:W-:Y:S01]  /*6070*/  F2FP.F16.F32.PACK_AB R8, R30, R25 ;  /* 0x000000191e08723e */ /* 0x000fe200000000ff */
[-C--:B------:R-:W-:Y:S01]  /*6080*/  FMUL R31, R31, R164.reuse ;  /* 0x000000a41f1f7220 */ /* 0x080fe20000400000 */
[-C--:B------:R-:W-:Y:S01]  /*6090*/  FMUL R36, R37, R164.reuse ;  /* 0x000000a425247220 */ /* 0x080fe20000400000 */
[-C--:B------:R-:W-:Y:S01]  /*60a0*/  FMUL R35, R35, R164.reuse ;  /* 0x000000a423237220 */ /* 0x080fe20000400000 */
[-C--:B-1----:R-:W-:Y:S01]  /*60b0*/  FFMA R33, R4, R161.reuse, R33 ;  /* 0x000000a104217223 */ /* 0x082fe20000000021 */
[----:B------:R-:W-:Y:S01]  /*60c0*/  FMUL R4, R9, R164 ;  /* 0x000000a409047220 */ /* 0x000fe20000400000 */
[----:B------:R-:W-:Y:S01]  /*60d0*/  IADD3.X R25, R29, UR5, RZ, P2, !PT ;  /* 0x000000051d197c10 */ /* 0x000fe200097fe4ff */
[-C--:B------:R-:W-:Y:S01]  /*60e0*/  FFMA R31, R10, R161.reuse, R31 ;  /* 0x000000a10a1f7223 */ /* 0x080fe2000000001f */
[----:B------:R-:W-:Y:S01]  /*60f0*/  IADD3 R26, P2, R26, UR4, RZ ;  /* 0x000000041a1a7c10 */ /* 0x000fe2000ff5e0ff */
[-C--:B------:R-:W-:Y:S01]  /*6100*/  FFMA R34, R11, R161.reuse, R34 ;  /* 0x000000a10b227223 */ /* 0x080fe20000000022 */
[----:B------:R-:W-:Y:S01]  /*6110*/  ISETP.LT.AND P3, PT, R12, UR6, P0 ;  /* 0x000000060c007c0c */ /* 0x000fe20008761270 */
[-C--:B------:R-:W-:Y:S01]  /*6120*/  FFMA R36, R5, R161.reuse, R36 ;  /* 0x000000a105247223 */ /* 0x080fe20000000024 */
[-C--:B------:R-:W-:Y:S01]  /*6130*/  FFMA R35, R6, R161.reuse, R35 ;  /* 0x000000a106237223 */ /* 0x080fe20000000023 */
[----:B------:R-:W-:Y:S01]  /*6140*/  FFMA R28, R7, R161, R4 ;  /* 0x000000a1071c7223 */ /* 0x000fe20000000004 */
[----:B------:R-:W-:-:S02]  /*6150*/  F2FP.F16.F32.PACK_AB R10, R13, R16 ;  /* 0x000000100d0a723e */ /* 0x000fc400000000ff */
        /* <DEDUP_REMOVED lines=13> */
[----:B------:R-:W-:Y:S02]  /*6230*/  ISETP.LT.AND P2, PT, R160, UR6, P0 ;  /* 0x00000006a0007c0c */ /* 0x000fe40008741270 */
[----:B------:R-:W-:-:S04]  /*6240*/  IADD3 R2, P0, R2, R20, RZ ;  /* 0x0000001402027210 */ /* 0x000fc80007f1e0ff */
[----:B------:R-:W-:-:S07]  /*6250*/  IADD3.X R3, R3, R21, RZ, P0, !PT ;  /* 0x0000001503037210 */ /* 0x000fce00007fe4ff */
[----:B------:R1:W3:Y:S01]  /*6260*/  @P2 LDG.E.LTC128B.128 R132, desc[UR12][R2.64] ;  /* 0x0000000c02842981 */ /* 0x0002e2000c1e1d20 */
[----:B------:R-:W-:Y:S01]  /*6270*/  ISETP.LT.AND P0, PT, R12, UR6, P1 ;  /* 0x000000060c007c0c */ /* 0x000fe20008f01270 */
[----:B------:R-:W-:Y:S01]  /*6280*/  BAR.SYNC.DEFER_BLOCKING 0x0 ;  /* 0x0000000000007b1d */ /* 0x000fe20000010000 */
[----:B------:R-:W-:-:S05]  /*6290*/  ISETP.LT.AND P2, PT, R160, UR6, P1 ;  /* 0x00000006a0007c0c */ /* 0x000fca0008f41270 */
        /* <DEDUP_REMOVED lines=16> */
[-C--:B-1----:R-:W-:Y:S01]  /*63a0*/  FMUL R2, R19, R164.reuse ;  /* 0x000000a413027220 */ /* 0x082fe20000400000 */
[----:B------:R-:W-:Y:S02]  /*63b0*/  HADD2.F32 R3, -RZ, R138.H0_H0 ;  /* 0x2000008aff037230 */ /* 0x000fe40000004100 */
[----:B----4-:R-:W-:Y:S01]  /*63c0*/  FFMA R8, R8, R161, R13 ;  /* 0x000000a108087223 */ /* 0x010fe2000000000d */
[----:B------:R-:W-:Y:S01]  /*63d0*/  FMUL R29, R17, R164 ;  /* 0x000000a4111d7220 */ /* 0x000fe20000400000 */
[----:B------:R-:W1:Y:S01]  /*63e0*/  LDS.128 R12, [R157+0x440] ;  /* 0x000440009d0c7984 */ /* 0x000e620000000c00 */
[----:B------:R-:W-:-:S02]  /*63f0*/  HADD2.F32 R21, -RZ, R139.H0_H0 ;  /* 0x2000008bff157230 */ /* 0x000fc40000004100 */
[-C--:B------:R-:W-:Y:S01]  /*6400*/  FMUL R20, R137, R164.reuse ;  /* 0x000000a489147220 */ /* 0x080fe20000400000 */
[----:B------:R-:W-:Y:S01]  /*6410*/  HADD2.F32 R23, -RZ, R138.H1_H1 ;  /* 0x3000008aff177230 */ /* 0x000fe20000004100 */
[----:B------:R-:W2:Y:S01]  /*6420*/  LDS.128 R16, [R156+0x440] ;  /* 0x000440009c107984 */ /* 0x000ea20000000c00 */
[----:B------:R-:W-:Y:S02]  /*6430*/  HADD2.F32 R139, -RZ, R139.H1_H1 ;  /* 0x3000008bff8b7230 */ /* 0x000fe40000004100 */
[-C--:B------:R-:W-:Y:S01]  /*6440*/  FFMA R9, R9, R161.reuse, R2 ;  /* 0x000000a109097223 */ /* 0x080fe20000000002 */
[-C--:B------:R-:W-:Y:S01]  /*6450*/  FFMA R11, R11, R161.reuse, R20 ;  /* 0x000000a10b0b7223 */ /* 0x080fe20000000014 */
[-C--:B------:R-:W-:Y:S01]  /*6460*/  FMUL R3, R3, R164.reuse ;  /* 0x000000a403037220 */ /* 0x080fe20000400000 */
[-C--:B------:R-:W-:Y:S01]  /*6470*/  FMUL R2, R23, R164.reuse ;  /* 0x000000a417027220 */ /* 0x080fe20000400000 */
[-C--:B------:R-:W-:Y:S01]  /*6480*/  FMUL R21, R21, R164.reuse ;  /* 0x000000a415157220 */ /* 0x080fe20000400000 */
[----:B------:R-:W-:Y:S01]  /*6490*/  FMUL R20, R139, R164 ;  /* 0x000000a48b147220 */ /* 0x000fe20000400000 */
[-C--:B------:R-:W-:Y:S01]  /*64a0*/  FFMA R10, R10, R161.reuse, R29 ;  /* 0x000000a10a0a7223 */ /* 0x080fe2000000001d */
[-C--:B-----5:R-:W-:Y:S01]  /*64b0*/  FFMA R3, R4, R161.reuse, R3 ;  /* 0x000000a104037223 */ /* 0x0a0fe20000000003 */
[-C--:B------:R-:W-:Y:S01]  /*64c0*/  FFMA R2, R5, R161.reuse, R2 ;  /* 0x000000a105027223 */ /* 0x080fe20000000002 */
[-C--:B------:R-:W-:Y:S01]  /*64d0*/  FFMA R21, R6, R161.reuse, R21 ;  /* 0x000000a106157223 */ /* 0x080fe20000000015 */
[----:B------:R-:W-:Y:S01]  /*64e0*/  FFMA R20, R7, R161, R20 ;  /* 0x000000a107147223 */ /* 0x000fe20000000014 */
[----:B------:R-:W-:Y:S01]  /*64f0*/  F2FP.F16.F32.PACK_AB R4, R9, R8 ;  /* 0x000000080904723e */ /* 0x000fe200000000ff */
[--C-:B---3--:R-:W-:Y:S01]  /*6500*/  HADD2.F32 R23, -RZ, R135.reuse.H0_H0 ;  /* 0x20000087ff177230 */ /* 0x108fe20000004100 */
[----:B------:R-:W-:Y:S01]  /*6510*/  IADD3 R8, P1, R24, UR4, RZ ;  /* 0x0000000418087c10 */ /* 0x000fe2000ff3e0ff */
[----:B------:R-:W-:Y:S01]  /*6520*/  HADD2.F32 R135, -RZ, R135.H1_H1 ;  /* 0x30000087ff877230 */ /* 0x000fe20000004100 */
[----:B------:R-:W-:Y:S01]  /*6530*/  F2FP.F16.F32.PACK_AB R5, R11, R10 ;  /* 0x0000000a0b05723e */ /* 0x000fe200000000ff */
[--C-:B------:R-:W-:Y:S01]  /*6540*/  HADD2.F32 R11, -RZ, R133.reuse.H0_H0 ;  /* 0x20000085ff0b7230 */ /* 0x100fe20000004100 */
[----:B------:R-:W-:Y:S01]  /*6550*/  F2FP.F16.F32.PACK_AB R6, R2, R3 ;  /* 0x000000030206723e */ /* 0x000fe200000000ff */
[--C-:B------:R-:W-:Y:S01]  /*6560*/  HADD2.F32 R3, -RZ, R132.reuse.H0_H0 ;  /* 0x20000084ff037230 */ /* 0x100fe20000004100 */
[----:B------:R-:W-:Y:S01]  /*6570*/  F2FP.F16.F32.PACK_AB R7, R20, R21 ;  /* 0x000000151407723e */ /* 0x000fe200000000ff */
[----:B------:R-:W-:Y:S01]  /*6580*/  HADD2.F32 R21, -RZ, R132.H1_H1 ;  /* 0x30000084ff157230 */ /* 0x000fe20000004100 */
[----:B------:R-:W-:Y:S01]  /*6590*/  IADD3.X R9, R25, UR5, RZ, P1, !PT ;  /* 0x0000000519097c10 */ /* 0x000fe20008ffe4ff */
[----:B------:R-:W-:-:S02]  /*65a0*/  HADD2.F32 R133, -RZ, R133.H1_H1 ;  /* 0x30000085ff857230 */ /* 0x000fc40000004100 */
[-C--:B------:R-:W-:Y:S01]  /*65b0*/  FMUL R3, R3, R164.reuse ;  /* 0x000000a403037220 */ /* 0x080fe20000400000 */
[--C-:B------:R-:W-:Y:S02]  /*65c0*/  HADD2.F32 R25, -RZ, R134.reuse.H0_H0 ;  /* 0x20000086ff197230 */ /* 0x100fe40000004100 */
[-C--:B------:R-:W-:Y:S01]  /*65d0*/  FMUL R2, R21, R164.reuse ;  /* 0x000000a415027220 */ /* 0x080fe20000400000 */
[----:B------:R-:W-:Y:S02]  /*65e0*/  HADD2.F32 R29, -RZ, R134.H1_H1 ;  /* 0x30000086ff1d7230 */ /* 0x000fe40000004100 */
        /* <DEDUP_REMOVED lines=12> */
[----:B---3--:R-:W-:Y:S01]  /*66b0*/  IADD3 R8, P0, R26, UR4, RZ ;  /* 0x000000041a087c10 */ /* 0x008fe2000ff1e0ff */
[-C--:B------:R-:W-:Y:S01]  /*66c0*/  FFMA R5, R14, R161.reuse, R11 ;  /* 0x000000a10e057223 */ /* 0x080fe2000000000b */
[-C--:B------:R-:W-:Y:S01]  /*66d0*/  FFMA R6, R16, R161.reuse, R25 ;  /* 0x000000a110067223 */ /* 0x080fe20000000019 */
[----:B------:R-:W-:Y:S01]  /*66e0*/  FFMA R7, R18, R161, R23 ;  /* 0x000000a112077223 */ /* 0x000fe20000000017 */
[----:B------:R-:W-:-:S02]  /*66f0*/  IADD3.X R9, R27, UR5, RZ, P0, !PT ;  /* 0x000000051b097c10 */ /* 0x000fc400087fe4ff */
[----:B------:R-:W-:Y:S02]  /*6700*/  F2FP.F16.F32.PACK_AB R4, R2, R3 ;  /* 0x000000030204723e */ /* 0x000fe400000000ff */
[----:B------:R-:W-:Y:S02]  /*6710*/  F2FP.F16.F32.PACK_AB R5, R10, R5 ;  /* 0x000000050a05723e */ /* 0x000fe400000000ff */
[----:B------:R-:W-:Y:S02]  /*6720*/  F2FP.F16.F32.PACK_AB R6, R17, R6 ;  /* 0x000000061106723e */ /* 0x000fe400000000ff */
[----:B------:R-:W-:Y:S01]  /*6730*/  F2FP.F16.F32.PACK_AB R7, R20, R7 ;  /* 0x000000071407723e */ /* 0x000fe200000000ff */
[----:B------:R-:W-:Y:S06]  /*6740*/  @!P2 BRA `(.L_x_293) ;  /* 0x000000180010a947 */ /* 0x000fec0003800000 */
[----:B------:R2:W-:Y:S01]  /*6750*/  STG.E.128 desc[UR12][R8.64], R4 ;  /* 0x0000000408007986 */ /* 0x0005e2000c101d0c */
[----:B------:R-:W-:Y:S05]  /*6760*/  BRA `(.L_x_293) ;  /* 0x0000001800087947 */ /* 0x000fea0003800000 */
.L_x_292:
[----:B------:R-:W-:Y:S01]  /*6770*/  BAR.SYNC.DEFER_BLOCKING 0x0 ;  /* 0x0000000000007b1d */ /* 0x000fe20000010000 */
[----:B--2---:R-:W-:-:S05]  /*6780*/  IADD3 R2, R160, 0x2, RZ ;  /* 0x00000002a0027810 */ /* 0x004fca0007ffe0ff */
[----:B------:R-:W-:Y:S01]  /*6790*/  ULDC UR6, c[0x0][0x210] ;  /* 0x0000840000067ab9 */ /* 0x000fe20000000800 */
[----:B------:R-:W-:Y:S01]  /*67a0*/  ULDC.64 UR4, c[0x0][0x2d0] ;  /* 0x0000b40000047ab9 */ /* 0x000fe20000000a00 */
[----:B------:R-:W-:Y:S02]  /*67b0*/  ISETP.LT.AND P3, PT, R160, UR6, P1 ;  /* 0x00000006a0007c0c */ /* 0x000fe40008f61270 */
[----:B------:R-:W-:Y:S02]  /*67c0*/  ISETP.LT.AND P2, PT, R2, UR6, P1 ;  /* 0x0000000602007c0c */ /* 0x000fe40008f41270 */
[----:B------:R-:W-:-:S04]  /*67d0*/  IADD3 R2, P0, R166, UR4, RZ ;  /* 0x00000004a6027c10 */ /* 0x000fc8000ff1e0ff */
[----:B-1----:R-:W-:Y:S01]  /*67e0*/  IADD3.X R3, R167, UR5, RZ, P0, !PT ;  /* 0x00000005a7037c10 */ /* 0x002fe200087fe4ff */
[----:B------:R-:W-:Y:S01]  /*67f0*/  ULDC.64 UR4, c[0x0][0x2e8] ;  /* 0x0000ba0000047ab9 */ /* 0x000fe20000000a00 */
        /* <DEDUP_REMOVED lines=9> */
[----:B------:R-:W1:Y:S04]  /*6890*/  LDS.128 R136, [R157+0x440] ;  /* 0x000440009d887984 */ /* 0x000e680000000c00 */
[----:B------:R-:W2:Y:S04]  /*68a0*/  LDS.128 R144, [R157] ;  /* 0x000000009d907984 */ /* 0x000ea80000000c00 */
[----:B------:R-:W5:Y:S04]  /*68b0*/  LDS.128 R140, [R156] ;  /* 0x000000009c8c7984 */ /* 0x000f680000000c00 */
[----:B----4-:R-:W4:Y:S01]  /*68c0*/  LDS.128 R132, [R156+0x440] ;  /* 0x000440009c847984 */ /* 0x010f220000000c00 */
        /* <DEDUP_REMOVED lines=8> */
[-C--:B-----5:R-:W-:Y:S01]  /*6950*/  FMUL R140, R140, R161.reuse ;  /* 0x000000a18c8c7220 */ /* 0x0a0fe20000400000 */
        /* <DEDUP_REMOVED lines=13> */
[----:B------:R-:W-:-:S02]  /*6a30*/  @P3 MOV R4, R166 ;  /* 0x000000a600043202 */ /* 0x000fc40000000f00 */
[----:B------:R-:W-:Y:S02]  /*6a40*/  @P3 MOV R5, R167 ;  /* 0x000000a700053202 */ /* 0x000fe40000000f00 */
[----:B------:R-:W-:Y:S02]  /*6a50*/  F2FP.F16.F32.PACK_AB R134, R17, R8 ;  /* 0x000000081186723e */ /* 0x000fe400000000ff */
[----:B------:R-:W-:Y:S01]  /*6a60*/  F2FP.F16.F32.PACK_AB R135, R16, R13 ;  /* 0x0000000d1087723e */ /* 0x000fe200000000ff */
[----:B------:R-:W-:Y:S01]  /*6a70*/  @P3 STG.E.128 desc[UR12][R4.64], R136 ;  /* 0x0000008804003986 */ /* 0x000fe2000c101d0c */
[C---:B------:R-:W-:Y:S02]  /*6a80*/  IADD3 R9, R160.reuse, 0x8, RZ ;  /* 0x00000008a0097810 */ /* 0x040fe40007ffe0ff */
[----:B------:R-:W-:Y:S01]  /*6a90*/  IADD3 R8, R160, 0xa, RZ ;  /* 0x0000000aa0087810 */ /* 0x000fe20007ffe0ff */
[----:B------:R1:W-:Y:S01]  /*6aa0*/  @P2 STG.E.128 desc[UR12][R2.64], R132 ;  /* 0x0000008402002986 */ /* 0x0003e2000c101d0c */
[----:B------:R-:W-:Y:S01]  /*6ab0*/  BAR.SYNC.DEFER_BLOCKING 0x0 ;  /* 0x0000000000007b1d */ /* 0x000fe20000010000 */
[----:B------:R-:W-:-:S02]  /*6ac0*/  ISETP.LT.AND P3, PT, R9, UR6, P1 ;  /* 0x0000000609007c0c */ /* 0x000fc40008f61270 */
[----:B------:R-:W-:Y:S02]  /*6ad0*/  ISETP.LT.AND P0, PT, R8, UR6, P1 ;  /* 0x0000000608007c0c */ /* 0x000fe40008f01270 */
[----:B------:R-:W-:-:S04]  /*6ae0*/  IADD3 R20, P2, R166, UR4, RZ ;  /* 0x00000004a6147c10 */ /* 0x000fc8000ff5e0ff */
[----:B------:R-:W-:Y:S01]  /*6af0*/  IADD3.X R21, R167, UR5, RZ, P2, !PT ;  /* 0x00000005a7157c10 */ /* 0x000fe200097fe4ff */
[----:B------:R-:W-:Y:S04]  /*6b00*/  STS.64 [R159], R6 ;  /* 0x000000069f007388 */ /* 0x000fe80000000a00 */
[----:B------:R-:W-:Y:S01]  /*6b10*/  STS.64 [R159+0x20], R10 ;  /* 0x0000200a9f007388 */ /* 0x000fe20000000a00 */
[----:B-1----:R-:W-:-:S03]  /*6b20*/  IADD3 R2, P4, R2, UR4, RZ ;  /* 0x0000000402027c10 */ /* 0x002fc6000ff9e0ff */
[----:B------:R-:W-:Y:S01]  /*6b30*/  STS.64 [R159+0x40], R14 ;  /* 0x0000400e9f007388 */ /* 0x000fe20000000a00 */
[----:B------:R-:W-:-:S03]  /*6b40*/  IADD3.X R3, R3, UR5, RZ, P4, !PT ;  /* 0x0000000503037c10 */ /* 0x000fc6000a7fe4ff */
[----:B------:R-:W-:Y:S04]  /*6b50*/  STS.64 [R159+0x60], R18 ;  /* 0x000060129f007388 */ /* 0x000fe80000000a00 */
[----:B------:R1:W-:Y:S04]  /*6b60*/  STS.64 [R158+0x80], R22 ;  /* 0x000080169e007388 */ /* 0x0003e80000000a00 */
[----:B------:R-:W-:Y:S04]  /*6b70*/  STS.64 [R158+0xa0], R26 ;  /* 0x0000a01a9e007388 */ /* 0x000fe80000000a00 */
[----:B------:R-:W-:Y:S04]  /*6b80*/  STS.64 [R158+0xc0], R30 ;  /* 0x0000c01e9e007388 */ /* 0x000fe80000000a00 */
[----:B------:R-:W-:Y:S01]  /*6b90*/  STS.64 [R158+0xe0], R34 ;  /* 0x0000e0229e007388 */ /* 0x000fe20000000a00 */
[----:B------:R-:W-:Y:S01]  /*6ba0*/  BAR.SYNC.DEFER_BLOCKING 0x0 ;  /* 0x0000000000007b1d */ /* 0x000fe20000010000 */
[----:B-1----:R-:W-:-:S02]  /*6bb0*/  IADD3 R23, R160, 0x10, RZ ;  /* 0x00000010a0177810 */ /* 0x002fc40007ffe0ff */
[----:B------:R-:W-:Y:S02]  /*6bc0*/  IADD3 R22, R160, 0x12, RZ ;  /* 0x00000012a0167810 */ /* 0x000fe40007ffe0ff */
[----:B------:R-:W-:Y:S01]  /*6bd0*/  ISETP.LT.AND P2, PT, R23, UR6, P1 ;  /* 0x0000000617007c0c */ /* 0x000fe20008f41270 */
[----:B------:R-:W1:Y:S04]  /*6be0*/  LDS.128 R140, [R157] ;  /* 0x000000009d8c7984 */ /* 0x000e680000000c00 */
[----:B------:R-:W2:Y:S04]  /*6bf0*/  LDS.128 R136, [R156] ;  /* 0x000000009c887984 */ /* 0x000ea80000000c00 */
[----:B------:R-:W4:Y:S04]  /*6c00*/  LDS.128 R132, [R157+0x440] ;  /* 0x000440009d847984 */ /* 0x000f280000000c00 */
[----:B------:R-:W5:Y:S01]  /*6c10*/  LDS.128 R4, [R156+0x440] ;  /* 0x000440009c047984 */ /* 0x000f620000000c00 */
        /* <DEDUP_REMOVED lines=8> */
[-C--:B----4-:R-:W-:Y:S01]  /*6ca0*/  FMUL R132, R132, R161.reuse ;  /* 0x000000a184847220 */ /* 0x090fe20000400000 */
[-C--:B------:R-:W-:Y:S01]  /*6cb0*/  FMUL R133, R133, R161.reuse ;  /* 0x000000a185857220 */ /* 0x080fe20000400000 */
[-C--:B------:R-:W-:Y:S01]  /*6cc0*/  FMUL R134, R134, R161.reuse ;  /* 0x000000a186867220 */ /* 0x080fe20000400000 */
[-C--:B------:R-:W-:Y:S01]  /*6cd0*/  FMUL R135, R135, R161.reuse ;  /* 0x000000a187877220 */ /* 0x080fe20000400000 */
[-C--:B-----5:R-:W-:Y:S01]  /*6ce0*/  FMUL R12, R4, R161.reuse ;  /* 0x000000a1040c7220 */ /* 0x0a0fe20000400000 */
        /* <DEDUP_REMOVED lines=12> */
[----:B------:R2:W-:Y:S01]  /*6db0*/  @P0 STG.E.128 desc[UR12][R2.64], R4 ;  /* 0x0000000402000986 */ /* 0x0005e2000c101d0c */
[----:B------:R-:W-:Y:S01]  /*6dc0*/  BAR.SYNC.DEFER_BLOCKING 0x0 ;  /* 0x0000000000007b1d */ /* 0x000fe20000010000 */
[----:B------:R-:W-:Y:S02]  /*6dd0*/  ISETP.LT.AND P0, PT, R22, UR6, P1 ;  /* 0x0000000616007c0c */ /* 0x000fe40008f01270 */
[----:B-1----:R-:W-:-:S03]  /*6de0*/  IADD3 R20, P4, R20, UR4, RZ ;  /* 0x0000000414147c10 */ /* 0x002fc6000ff9e0ff */
[----:B------:R-:W-:Y:S01]  /*6df0*/  STS.64 [R159], R64 ;  /* 0x000000409f007388 */ /* 0x000fe20000000a00 */
[----:B------:R-:W-:-:S03]  /*6e00*/  IADD3.X R21, R21, UR5, RZ, P4, !PT ;  /* 0x0000000515157c10 */ /* 0x000fc6000a7fe4ff */
        /* <DEDUP_REMOVED lines=280> */
.L_x_293:
[----:B------:R-:W-:Y:S05]  /*7f90*/  BSYNC B0 ;  /* 0x0000000000007941 */ /* 0x000fea0003800000 */
.L_x_291:
[----:B------:R-:W-:Y:S05]  /*7fa0*/  @!P6 EXIT ;  /* 0x000000000000e94d */ /* 0x000fea0003800000 */
[----:B------:R-:W-:Y:S01]  /*7fb0*/  BAR.SYNC.DEFER_BLOCKING 0x0 ;  /* 0x0000000000007b1d */ /* 0x000fe20000010000 */
[----:B------:R-:W-:-:S13]  /*7fc0*/  ISETP.GT.AND P0, PT, R0, RZ, PT ;  /* 0x000000ff0000720c */ /* 0x000fda0003f04270 */
[----:B------:R-:W-:Y:S05]  /*7fd0*/  @P0 EXIT ;  /* 0x000000000000094d */ /* 0x000fea0003800000 */
[----:B------:R-:W4:Y:S01]  /*7fe0*/  LDC R0, c[0x0][0x224] ;  /* 0x00008900ff007b82 */ /* 0x000f220000000800 */
[----:B-1----:R-:W-:-:S05]  /*7ff0*/  VIADD R3, R200, 0x1 ;  /* 0x00000001c8037836 */ /* 0x002fca0000000000 */
[----:B----4-:R-:W-:-:S04]  /*8000*/  ISETP.NE.AND P0, PT, R3, R0, PT ;  /* 0x000000000300720c */ /* 0x010fc80003f05270 */
[----:B------:R-:W-:Y:S01]  /*8010*/  SEL R3, R3, RZ, P0 ;  /* 0x000000ff03037207 */ /* 0x000fe20000000000 */
[----:B------:R-:W-:Y:S01]  /*8020*/  @!PT LDS RZ, [RZ] ;  /* 0x00000000fffff984 */ /* 0x000fe20000000800 */
[----:B------:R-:W-:Y:S01]  /*8030*/  @!PT LDS RZ, [RZ] ;  /* 0x00000000fffff984 */ /* 0x000fe20000000800 */
[----:B------:R-:W-:Y:S01]  /*8040*/  @!PT LDS RZ, [RZ] ;  /* 0x00000000fffff984 */ /* 0x000fe20000000800 */
[----:B------:R-:W-:Y:S01]  /*8050*/  @!PT LDS RZ, [RZ] ;  /* 0x00000000fffff984 */ /* 0x000fe20000000800 */
[----:B------:R-:W-:Y:S06]  /*8060*/  MEMBAR.ALL.GPU ;  /* 0x0000000000007992 */ /* 0x000fec000000a000 */
[----:B------:R-:W-:-:S00]  /*8070*/  ERRBAR ;  /* 0x00000000000079ab */ /* 0x000fc00000000000 */
[----:B------:R-:W-:Y:S06]  /*8080*/  CGAERRBAR ;  /* 0x00000000000075ab */ /* 0x000fec0000000000 */
[----:B------:R-:W-:Y:S01]  /*8090*/  STG.E.STRONG.GPU desc[UR12][R162.64], R3 ;  /* 0x00000003a2007986 */ /* 0x000fe2000c10f90c */
[----:B------:R-:W-:Y:S05]  /*80a0*/  EXIT ;  /* 0x000000000000794d */ /* 0x000fea0003800000 */
.L_x_294:
        /* <DEDUP_REMOVED lines=13> */
.L_x_302:


//--------------------- .nv.global.init           --------------------------
	.section	.nv.global.init,"aw",@progbits
	.align	4
.nv.global.init:
	.type		mrg32k3aM1SubSeq,@object
	.size		mrg32k3aM1SubSeq,(mrg32k3aM2SubSeq - mrg32k3aM1SubSeq)
mrg32k3aM1SubSeq:
        /*0000*/ 	.byte	0x0b, 0xcc, 0xee, 0x04, 0x73, 0x29, 0x8b, 0x6f, 0xf6, 0x53, 0x03, 0xf6, 0x23, 0xf6, 0xea, 0xda
        /* <DEDUP_REMOVED lines=125> */
	.type		mrg32k3aM2SubSeq,@object
	.size		mrg32k3aM2SubSeq,(mrg32k3aM1 - mrg32k3aM2SubSeq)
mrg32k3aM2SubSeq:
        /* <DEDUP_REMOVED lines=126> */
	.type		mrg32k3aM1,@object
	.size		mrg32k3aM1,(mrg32k3aM1Seq - mrg32k3aM1)
mrg32k3aM1:
        /* <DEDUP_REMOVED lines=144> */
	.type		mrg32k3aM1Seq,@object
	.size		mrg32k3aM1Seq,(mrg32k3aM2 - mrg32k3aM1Seq)
mrg32k3aM1Seq:
        /* <DEDUP_REMOVED lines=144> */
	.type		mrg32k3aM2,@object
	.size		mrg32k3aM2,(mrg32k3aM2Seq - mrg32k3aM2)
mrg32k3aM2:
        /* <DEDUP_REMOVED lines=144> */
	.type		mrg32k3aM2Seq,@object
	.size		mrg32k3aM2Seq,(precalc_xorwow_matrix - mrg32k3aM2Seq)
mrg32k3aM2Seq:
        /* <DEDUP_REMOVED lines=144> */
	.type		precalc_xorwow_matrix,@object
	.size		precalc_xorwow_matrix,(precalc_xorwow_offset_matrix - precalc_xorwow_matrix)
precalc_xorwow_matrix:
        /* <DEDUP_REMOVED lines=6400> */
	.type		precalc_xorwow_offset_matrix,@object
	.size		precalc_xorwow_offset_matrix,(.L_1 - precalc_xorwow_offset_matrix)
precalc_xorwow_offset_matrix:
        /* <DEDUP_REMOVED lines=6400> */
.L_1:


//--------------------- .nv.shared._ZN7cutlass9reference6device6kernel11GemmComplexINS_6half_tENS_6layout11ColumnMajorES4_S6_S4_S6_ffS4_NS_16NumericConverterIS4_fLNS_15FloatRoundStyleE2EEENS_12multiply_addIfffEELi4ELi16EEEvNS_4gemm9GemmCoordET5_NS_9TensorRefIT_T0_EENS_16ComplexTransformENSF_IT1_T2_EESJ_SE_NSF_IT3_T4_EENSF_IT7_SO_EET6_illll --------------------------
	.section	.nv.shared._ZN7cutlass9reference6device6kernel11GemmComplexINS_6half_tENS_6layout11ColumnMajorES4_S6_S4_S6_ffS4_NS_16NumericConverterIS4_fLNS_15FloatRoundStyleE2EEENS_12multiply_addIfffEELi4ELi16EEEvNS_4gemm9GemmCoordET5_NS_9TensorRefIT_T0_EENS_16ComplexTransformENSF_IT1_T2_EESJ_SE_NSF_IT3_T4_EENSF_IT7_SO_EET6_illll,"aw",@nobits
	.sectionflags	@""
	.align	16
	.zero		1024


//--------------------- .nv.shared.reserved.0     --------------------------
	.section	.nv.shared.reserved.0,"aw",@nobits
	.weak		__nv_reservedSMEM_offset_0_alias
	.size		__nv_reservedSMEM_offset_0_alias, 0, 0
	.other		__nv_reservedSMEM_offset_0_alias,@"STO_CUDA_RESERVED_SHARED STV_DEFAULT"
__nv_reservedSMEM_offset_0_alias:
	.zero		0


//--------------------- .nv.global                --------------------------
	.section	.nv.global,"aw",@nobits
.nv.global:
	.type		_ZN30_INTERNAL_e774a872_4_k_cu_main4cute1_E,@object
	.size		_ZN30_INTERNAL_e774a872_4_k_cu_main4cute1_E,(_ZN30_INTERNAL_e774a872_4_k_cu_main4cuda3std3__45__cpo6cbeginE - _ZN30_INTERNAL_e774a872_4_k_cu_main4cute1_E)
_ZN30_INTERNAL_e774a872_4_k_cu_main4cute1_E:
	.zero		1
	.type		_ZN30_INTERNAL_e774a872_4_k_cu_main4cuda3std3__45__cpo6cbeginE,@object
	.size		_ZN30_INTERNAL_e774a872_4_k_cu_main4cuda3std3__45__cpo6cbeginE,(_ZN30_INTERNAL_e774a872_4_k_cu_main4cuda3std3__48in_placeE - _ZN30_INTERNAL_e774a872_4_k_cu_main4cuda3std3__45__cpo6cbeginE)
_ZN30_INTERNAL_e774a872_4_k_cu_main4cuda3std3__45__cpo6cbeginE:
	.zero		1
	.type		_ZN30_INTERNAL_e774a872_4_k_cu_main4cuda3std3__48in_placeE,@object
	.size		_ZN30_INTERNAL_e774a872_4_k_cu_main4cuda3std3__48in_placeE,(_ZN30_INTERNAL_e774a872_4_k_cu_main4cuda3std6ranges3__45__cpo9iter_moveE - _ZN30_INTERNAL_e774a872_4_k_cu_main4cuda3std3__48in_placeE)
_ZN30_INTERNAL_e774a872_4_k_cu_main4cuda3std3__48in_placeE:
	.zero		1
	.type		_ZN30_INTERNAL_e774a872_4_k_cu_main4cuda3std6ranges3__45__cpo9iter_moveE,@object
	.size		_ZN30_INTERNAL_e774a872_4_k_cu_main4cuda3std6ranges3__45__cpo9iter_moveE,(_ZN30_INTERNAL_e774a872_4_k_cu_main4cuda3std3__45__cpo5beginE - _ZN30_INTERNAL_e774a872_4_k_cu_main4cuda3std6ranges3__45__cpo9iter_moveE)
_ZN30_INTERNAL_e774a872_4_k_cu_main4cuda3std6ranges3__45__cpo9iter_moveE:
	.zero		1
	.type		_ZN30_INTERNAL_e774a872_4_k_cu_main4cuda3std3__45__cpo5beginE,@object
	.size		_ZN30_INTERNAL_e774a872_4_k_cu_main4cuda3std3__45__cpo5beginE,(_ZN30_INTERNAL_e774a872_4_k_cu_main4cuda3std3__432_GLOBAL__N__e774a872_4_k_cu_main6ignoreE - _ZN30_INTERNAL_e774a872_4_k_cu_main4cuda3std3__45__cpo5beginE)
_ZN30_INTERNAL_e774a872_4_k_cu_main4cuda3std3__45__cpo5beginE:
	.zero		1
	.type		_ZN30_INTERNAL_e774a872_4_k_cu_main4cuda3std3__432_GLOBAL__N__e774a872_4_k_cu_main6ignoreE,@object
	.size		_ZN30_INTERNAL_e774a872_4_k_cu_main4cuda3std3__432_GLOBAL__N__e774a872_4_k_cu_main6ignoreE,(_ZN30_INTERNAL_e774a872_4_k_cu_main4cute7productE - _ZN30_INTERNAL_e774a872_4_k_cu_main4cuda3std3__432_GLOBAL__N__e774a872_4_k_cu_main6ignoreE)
_ZN30_INTERNAL_e774a872_4_k_cu_main4cuda3std3__432_GLOBAL__N__e774a872_4_k_cu_main6ignoreE:
	.zero		1
	.type		_ZN30_INTERNAL_e774a872_4_k_cu_main4cute7productE,@object
	.size		_ZN30_INTERNAL_e774a872_4_k_cu_main4cute7productE,(_ZN30_INTERNAL_e774a872_4_k_cu_main4cuda3std3__45__cpo3endE - _ZN30_INTERNAL_e774a872_4_k_cu_main4cute7productE)
_ZN30_INTERNAL_e774a872_4_k_cu_main4cute7productE:
	.zero		1
	.type		_ZN30_INTERNAL_e774a872_4_k_cu_main4cuda3std3__45__cpo3endE,@object
	.size		_ZN30_INTERNAL_e774a872_4_k_cu_main4cuda3std3__45__cpo3endE,(_ZN30_INTERNAL_e774a872_4_k_cu_main4cuda3std3__419piecewise_constructE - _ZN30_INTERNAL_e774a872_4_k_cu_main4cuda3std3__45__cpo3endE)
_ZN30_INTERNAL_e774a872_4_k_cu_main4cuda3std3__45__cpo3endE:
	.zero		1
	.type		_ZN30_INTERNAL_e774a872_4_k_cu_main4cuda3std3__419piecewise_constructE,@object
	.size		_ZN30_INTERNAL_e774a872_4_k_cu_main4cuda3std3__419piecewise_constructE,(_ZN30_INTERNAL_e774a872_4_k_cu_main4cuda3std3__45__cpo4cendE - _ZN30_INTERNAL_e774a872_4_k_cu_main4cuda3std3__419piecewise_constructE)
_ZN30_INTERNAL_e774a872_4_k_cu_main4cuda3std3__419piecewise_constructE:
	.zero		1
	.type		_ZN30_INTERNAL_e774a872_4_k_cu_main4cuda3std3__45__cpo4cendE,@object
	.size		_ZN30_INTERNAL_e774a872_4_k_cu_main4cuda3std3__45__cpo4cendE,(_ZN30_INTERNAL_e774a872_4_k_cu_main4cuda3std6ranges3__45__cpo4swapE - _ZN30_INTERNAL_e774a872_4_k_cu_main4cuda3std3__45__cpo4cendE)
_ZN30_INTERNAL_e774a872_4_k_cu_main4cuda3std3__45__cpo4cendE:
	.zero		1
	.type		_ZN30_INTERNAL_e774a872_4_k_cu_main4cuda3std6ranges3__45__cpo4swapE,@object
	.size		_ZN30_INTERNAL_e774a872_4_k_cu_main4cuda3std6ranges3__45__cpo4swapE,(.L_16 - _ZN30_INTERNAL_e774a872_4_k_cu_main4cuda3std6ranges3__45__cpo4swapE)
_ZN30_INTERNAL_e774a872_4_k_cu_main4cuda3std6ranges3__45__cpo4swapE:
	.zero		1
.L_16:


//--------------------- .nv.shared._ZN7cutlass9reference6device6kernel11GemmComplexINS_6half_tENS_6layout11ColumnMajorES4_S6_S4_S6_ffS4_NS_16NumericConverterIS4_fLNS_15FloatRoundStyleE2EEENS_12multiply_addIfffEELi4ELi4EEEvNS_4gemm9GemmCoordET5_NS_9TensorRefIT_T0_EENS_16ComplexTransformENSF_IT1_T2_EESJ_SE_NSF_IT3_T4_EENSF_IT7_SO_EET6_illll --------------------------
	.section	.nv.shared._ZN7cutlass9reference6device6kernel11GemmComplexINS_6half_tENS_6layout11ColumnMajorES4_S6_S4_S6_ffS4_NS_16NumericConverterIS4_fLNS_15FloatRoundStyleE2EEENS_12multiply_addIfffEELi4ELi4EEEvNS_4gemm9GemmCoordET5_NS_9TensorRefIT_T0_EENS_16ComplexTransformENSF_IT1_T2_EESJ_SE_NSF_IT3_T4_EENSF_IT7_SO_EET6_illll,"aw",@nobits
	.sectionflags	@""
	.align	16
	.zero		1024


//--------------------- .nv.shared._ZN7cutlass9reference6device6kernel13TensorForEachINS1_6detail20TensorFillLinearFuncINS_6half_tENS_6layout18PackedVectorLayoutEEELi1ENS9_6ParamsEEEvNS_5CoordIXT0_EilEET1_ --------------------------
	.section	.nv.shared._ZN7cutlass9reference6device6kernel13TensorForEachINS1_6detail20TensorFillLinearFuncINS_6half_tENS_6layout18PackedVectorLayoutEEELi1ENS9_6ParamsEEEvNS_5CoordIXT0_EilEET1_,"aw",@nobits
	.sectionflags	@""
	.align	16
	.zero		1024


//--------------------- .nv.shared._ZN7cutlass9reference6device6kernel12BlockForEachINS_6half_tENS1_6detail18RandomGaussianFuncIS4_EEEEvPT_mNT0_6ParamsE --------------------------
	.section	.nv.shared._ZN7cutlass9reference6device6kernel12BlockForEachINS_6half_tENS1_6detail18RandomGaussianFuncIS4_EEEEvPT_mNT0_6ParamsE,"aw",@nobits
	.sectionflags	@""
	.align	16
	.zero		1024


//--------------------- .nv.shared._ZN7cutlass9reference6device6kernel12BlockForEachINS_6half_tENS1_6detail17RandomUniformFuncIS4_EEEEvPT_mNT0_6ParamsE --------------------------
	.section	.nv.shared._ZN7cutlass9reference6device6kernel12BlockForEachINS_6half_tENS1_6detail17RandomUniformFuncIS4_EEEEvPT_mNT0_6ParamsE,"aw",@nobits
	.sectionflags	@""
	.align	16
	.zero		1024


//--------------------- .nv.shared._ZN7cutlass6KernelINS_4gemm6kernel11GemmGroupedINS1_11threadblock13MmaMultistageINS1_9GemmShapeILi128ELi128ELi32EEENS_9transform11threadblock28PredicatedTileAccessIteratorINS_11MatrixShapeILi128ELi32EEENS_6half_tENS_6layout8RowMajorELi1ENS8_29PitchLinearWarpRakedThreadMapINS_16PitchLinearShapeILi32ELi128EEELi128ENSH_ILi4ELi8EEELi8EEENS_5ArrayISD_Li8ELb0EEELb0ENSE_9NoPermuteEEENS9_25RegularTileAccessIteratorISC_SD_NSE_37RowMajorTensorOpMultiplicandCrosswiseILi16ELi32EEELi0ESK_Li16EEELNS_4arch14CacheOperation4KindE1ENSA_INSB_ILi32ELi128EEESD_SF_Li0ENSG_INSH_ILi128ELi32EEELi128ENSH_ILi8ELi4EEELi8EEESM_Lb0ESN_EENSP_ISW_SD_NSE_37RowMajorTensorOpMultiplicandCongruousILi16ELi64EEELi0ESZ_Li16EEELSV_1EfSF_NS4_9MmaPolicyINS1_4warp11MmaTensorOpINS6_ILi64ELi64ELi32EEESD_SR_SD_S12_fSF_NS15_17MmaTensorOpPolicyINST_3MmaINS6_ILi16ELi8ELi16EEELi32ESD_SF_SD_NSE_11ColumnMajorEfSF_NST_13OpMultiplyAddEEENSB_ILi1ELi1EEEEELi1ELb0EbEENSB_ILi0ELi0EEES1H_Li1EEELi4ELNS1_23SharedMemoryClearOptionE0EbEENS_8epilogue11threadblock8EpilogueIS7_S1G_Li1ENS1M_22PredicatedTileIteratorINS1M_26OutputTileOptimalThreadMapINS1M_15OutputTileShapeILi128ELi8ELi2ELi1ELi1EEENS1Q_ILi1ELi8ELi1ELi1ELi8EEELi128ELi8ELi16EEESD_Lb0ESN_Lb0EEENS1L_4warp24FragmentIteratorTensorOpIS17_S1A_fNSL_IfLi4ELb1EEESF_EENS1V_25TileIteratorTensorOpMixedIS17_S1A_fLi32ELi16ELi8ELi8ELb0EEENS1M_23SharedLoadIteratorMixedINS1T_18CompactedThreadMapEfLi32ELi16ELi8ELi8ELb0EEENS1L_6thread17LinearCombinationISD_Li8EffLNS24_9ScaleType4KindE0ELNS_15FloatRoundStyleE2ESD_EENSB_ILi0ELi8EEELi2ELi1EEENS4_37GemmBatchedIdentityThreadblockSwizzleELNS2_17GroupScheduleModeE1ELb1EEEEEvNT_6ParamsE --------------------------
	.section	.nv.shared._ZN7cutlass6KernelINS_4gemm6kernel11GemmGroupedINS1_11threadblock13MmaMultistageINS1_9GemmShapeILi128ELi128ELi32EEENS_9transform11threadblock28PredicatedTileAccessIteratorINS_11MatrixShapeILi128ELi32EEENS_6half_tENS_6layout8RowMajorELi1ENS8_29PitchLinearWarpRakedThreadMapINS_16PitchLinearShapeILi32ELi128EEELi128ENSH_ILi4ELi8EEELi8EEENS_5ArrayISD_Li8ELb0EEELb0ENSE_9NoPermuteEEENS9_25RegularTileAccessIteratorISC_SD_NSE_37RowMajorTensorOpMultiplicandCrosswiseILi16ELi32EEELi0ESK_Li16EEELNS_4arch14CacheOperation4KindE1ENSA_INSB_ILi32ELi128EEESD_SF_Li0ENSG_INSH_ILi128ELi32EEELi128ENSH_ILi8ELi4EEELi8EEESM_Lb0ESN_EENSP_ISW_SD_NSE_37RowMajorTensorOpMultiplicandCongruousILi16ELi64EEELi0ESZ_Li16EEELSV_1EfSF_NS4_9MmaPolicyINS1_4warp11MmaTensorOpINS6_ILi64ELi64ELi32EEESD_SR_SD_S12_fSF_NS15_17MmaTensorOpPolicyINST_3MmaINS6_ILi16ELi8ELi16EEELi32ESD_SF_SD_NSE_11ColumnMajorEfSF_NST_13OpMultiplyAddEEENSB_ILi1ELi1EEEEELi1ELb0EbEENSB_ILi0ELi0EEES1H_Li1EEELi4ELNS1_23SharedMemoryClearOptionE0EbEENS_8epilogue11threadblock8EpilogueIS7_S1G_Li1ENS1M_22PredicatedTileIteratorINS1M_26OutputTileOptimalThreadMapINS1M_15OutputTileShapeILi128ELi8ELi2ELi1ELi1EEENS1Q_ILi1ELi8ELi1ELi1ELi8EEELi128ELi8ELi16EEESD_Lb0ESN_Lb0EEENS1L_4warp24FragmentIteratorTensorOpIS17_S1A_fNSL_IfLi4ELb1EEESF_EENS1V_25TileIteratorTensorOpMixedIS17_S1A_fLi32ELi16ELi8ELi8ELb0EEENS1M_23SharedLoadIteratorMixedINS1T_18CompactedThreadMapEfLi32ELi16ELi8ELi8ELb0EEENS1L_6thread17LinearCombinationISD_Li8EffLNS24_9ScaleType4KindE0ELNS_15FloatRoundStyleE2ESD_EENSB_ILi0ELi8EEELi2ELi1EEENS4_37GemmBatchedIdentityThreadblockSwizzleELNS2_17GroupScheduleModeE1ELb1EEEEEvNT_6ParamsE,"aw",@nobits
	.sectionflags	@""
	.align	16
	.zero		1024


//--------------------- .nv.shared._ZN7cutlass6KernelINS_4gemm6kernel11GemmGroupedINS1_11threadblock13MmaMultistageINS1_9GemmShapeILi128ELi128ELi32EEENS_9transform11threadblock28PredicatedTileAccessIteratorINS_11MatrixShapeILi128ELi32EEENS_6half_tENS_6layout8RowMajorELi1ENS8_29PitchLinearWarpRakedThreadMapINS_16PitchLinearShapeILi32ELi128EEELi128ENSH_ILi4ELi8EEELi8EEENS_5ArrayISD_Li8ELb0EEELb0ENSE_9NoPermuteEEENS9_25RegularTileAccessIteratorISC_SD_NSE_37RowMajorTensorOpMultiplicandCrosswiseILi16ELi32EEELi0ESK_Li16EEELNS_4arch14CacheOperation4KindE1ENSA_INSB_ILi32ELi128EEESD_SF_Li0ENSG_INSH_ILi128ELi32EEELi128ENSH_ILi8ELi4EEELi8EEESM_Lb0ESN_EENSP_ISW_SD_NSE_37RowMajorTensorOpMultiplicandCongruousILi16ELi64EEELi0ESZ_Li16EEELSV_1EfSF_NS4_9MmaPolicyINS1_4warp11MmaTensorOpINS6_ILi64ELi64ELi32EEESD_SR_SD_S12_fSF_NS15_17MmaTensorOpPolicyINST_3MmaINS6_ILi16ELi8ELi16EEELi32ESD_SF_SD_NSE_11ColumnMajorEfSF_NST_13OpMultiplyAddEEENSB_ILi1ELi1EEEEELi1ELb0EbEENSB_ILi0ELi0EEES1H_Li1EEELi4ELNS1_23SharedMemoryClearOptionE0EbEENS_8epilogue11threadblock8EpilogueIS7_S1G_Li1ENS1M_22PredicatedTileIteratorINS1M_26OutputTileOptimalThreadMapINS1M_15OutputTileShapeILi128ELi8ELi2ELi1ELi1EEENS1Q_ILi1ELi8ELi1ELi1ELi8EEELi128ELi8ELi16EEESD_Lb0ESN_Lb0EEENS1L_4warp24FragmentIteratorTensorOpIS17_S1A_fNSL_IfLi4ELb1EEESF_EENS1V_25TileIteratorTensorOpMixedIS17_S1A_fLi32ELi16ELi8ELi8ELb0EEENS1M_23SharedLoadIteratorMixedINS1T_18CompactedThreadMapEfLi32ELi16ELi8ELi8ELb0EEENS1L_6thread17LinearCombinationISD_Li8EffLNS24_9ScaleType4KindE0ELNS_15FloatRoundStyleE2ESD_EENSB_ILi0ELi8EEELi2ELi1EEENS4_37GemmBatchedIdentityThreadblockSwizzleELNS2_17GroupScheduleModeE0ELb1EEEEEvNT_6ParamsE --------------------------
	.section	.nv.shared._ZN7cutlass6KernelINS_4gemm6kernel11GemmGroupedINS1_11threadblock13MmaMultistageINS1_9GemmShapeILi128ELi128ELi32EEENS_9transform11threadblock28PredicatedTileAccessIteratorINS_11MatrixShapeILi128ELi32EEENS_6half_tENS_6layout8RowMajorELi1ENS8_29PitchLinearWarpRakedThreadMapINS_16PitchLinearShapeILi32ELi128EEELi128ENSH_ILi4ELi8EEELi8EEENS_5ArrayISD_Li8ELb0EEELb0ENSE_9NoPermuteEEENS9_25RegularTileAccessIteratorISC_SD_NSE_37RowMajorTensorOpMultiplicandCrosswiseILi16ELi32EEELi0ESK_Li16EEELNS_4arch14CacheOperation4KindE1ENSA_INSB_ILi32ELi128EEESD_SF_Li0ENSG_INSH_ILi128ELi32EEELi128ENSH_ILi8ELi4EEELi8EEESM_Lb0ESN_EENSP_ISW_SD_NSE_37RowMajorTensorOpMultiplicandCongruousILi16ELi64EEELi0ESZ_Li16EEELSV_1EfSF_NS4_9MmaPolicyINS1_4warp11MmaTensorOpINS6_ILi64ELi64ELi32EEESD_SR_SD_S12_fSF_NS15_17MmaTensorOpPolicyINST_3MmaINS6_ILi16ELi8ELi16EEELi32ESD_SF_SD_NSE_11ColumnMajorEfSF_NST_13OpMultiplyAddEEENSB_ILi1ELi1EEEEELi1ELb0EbEENSB_ILi0ELi0EEES1H_Li1EEELi4ELNS1_23SharedMemoryClearOptionE0EbEENS_8epilogue11threadblock8EpilogueIS7_S1G_Li1ENS1M_22PredicatedTileIteratorINS1M_26OutputTileOptimalThreadMapINS1M_15OutputTileShapeILi128ELi8ELi2ELi1ELi1EEENS1Q_ILi1ELi8ELi1ELi1ELi8EEELi128ELi8ELi16EEESD_Lb0ESN_Lb0EEENS1L_4warp24FragmentIteratorTensorOpIS17_S1A_fNSL_IfLi4ELb1EEESF_EENS1V_25TileIteratorTensorOpMixedIS17_S1A_fLi32ELi16ELi8ELi8ELb0EEENS1M_23SharedLoadIteratorMixedINS1T_18CompactedThreadMapEfLi32ELi16ELi8ELi8ELb0EEENS1L_6thread17LinearCombinationISD_Li8EffLNS24_9ScaleType4KindE0ELNS_15FloatRoundStyleE2ESD_EENSB_ILi0ELi8EEELi2ELi1EEENS4_37GemmBatchedIdentityThreadblockSwizzleELNS2_17GroupScheduleModeE0ELb1EEEEEvNT_6ParamsE,"aw",@nobits
	.sectionflags	@""
	.align	16
	.zero		1024


//--------------------- .nv.shared._ZN7cutlass7Kernel2INS_4gemm6kernel20DefaultGemmUniversalINS_6half_tENS_6layout8RowMajorELNS_16ComplexTransformE0ELi8ES4_S6_LS7_0ELi8ES4_S6_fNS_4arch15OpClassTensorOpENS8_4Sm80ENS1_9GemmShapeILi128ELi128ELi32EEENSB_ILi64ELi64ELi32EEENSB_ILi16ELi8ELi16EEENS_8epilogue6thread17LinearCombinationIS4_Li8EffLNSG_9ScaleType4KindE0ELNS_15FloatRoundStyleE2ES4_EENS1_11threadblock30GemmIdentityThreadblockSwizzleILi8EEELi4ENS8_13OpMultiplyAddELNS1_23SharedMemoryClearOptionE0ELb0ELb0ELb0ENS5_9NoPermuteESR_SR_vE10SelectBaseISO_vEEEEvNT_6ParamsE --------------------------
	.section	.nv.shared._ZN7cutlass7Kernel2INS_4gemm6kernel20DefaultGemmUniversalINS_6half_tENS_6layout8RowMajorELNS_16ComplexTransformE0ELi8ES4_S6_LS7_0ELi8ES4_S6_fNS_4arch15OpClassTensorOpENS8_4Sm80ENS1_9GemmShapeILi128ELi128ELi32EEENSB_ILi64ELi64ELi32EEENSB_ILi16ELi8ELi16EEENS_8epilogue6thread17LinearCombinationIS4_Li8EffLNSG_9ScaleType4KindE0ELNS_15FloatRoundStyleE2ES4_EENS1_11threadblock30GemmIdentityThreadblockSwizzleILi8EEELi4ENS8_13OpMultiplyAddELNS1_23SharedMemoryClearOptionE0ELb0ELb0ELb0ENS5_9NoPermuteESR_SR_vE10SelectBaseISO_vEEEEvNT_6ParamsE,"aw",@nobits
	.sectionflags	@""
	.align	16
	.zero		1024


//--------------------- .nv.constant0._ZN7cutlass9reference6device6kernel11GemmComplexINS_6half_tENS_6layout11ColumnMajorES4_S6_S4_S6_ffS4_NS_16NumericConverterIS4_fLNS_15FloatRoundStyleE2EEENS_12multiply_addIfffEELi4ELi16EEEvNS_4gemm9GemmCoordET5_NS_9TensorRefIT_T0_EENS_16ComplexTransformENSF_IT1_T2_EESJ_SE_NSF_IT3_T4_EENSF_IT7_SO_EET6_illll --------------------------
	.section	.nv.constant0._ZN7cutlass9reference6device6kernel11GemmComplexINS_6half_tENS_6layout11ColumnMajorES4_S6_S4_S6_ffS4_NS_16NumericConverterIS4_fLNS_15FloatRoundStyleE2EEENS_12multiply_addIfffEELi4ELi16EEEvNS_4gemm9GemmCoordET5_NS_9TensorRefIT_T0_EENS_16ComplexTransformENSF_IT1_T2_EESJ_SE_NSF_IT3_T4_EENSF_IT7_SO_EET6_illll,"a",@progbits
	.sectionflags	@""
	.align	4
.nv.constant0._ZN7cutlass9reference6device6kernel11GemmComplexINS_6half_tENS_6layout11ColumnMajorES4_S6_S4_S6_ffS4_NS_16NumericConverterIS4_fLNS_15FloatRoundStyleE2EEENS_12multiply_addIfffEELi4ELi16EEEvNS_4gemm9GemmCoordET5_NS_9TensorRefIT_T0_EENS_16ComplexTransformENSF_IT1_T2_EESJ_SE_NSF_IT3_T4_EENSF_IT7_SO_EET6_illll:
	.zero		664


//--------------------- .nv.constant0._ZN7cutlass9reference6device6kernel11GemmComplexINS_6half_tENS_6layout11ColumnMajorES4_S6_S4_S6_ffS4_NS_16NumericConverterIS4_fLNS_15FloatRoundStyleE2EEENS_12multiply_addIfffEELi4ELi4EEEvNS_4gemm9GemmCoordET5_NS_9TensorRefIT_T0_EENS_16ComplexTransformENSF_IT1_T2_EESJ_SE_NSF_IT3_T4_EENSF_IT7_SO_EET6_illll --------------------------
	.section	.nv.constant0._ZN7cutlass9reference6device6kernel11GemmComplexINS_6half_tENS_6layout11ColumnMajorES4_S6_S4_S6_ffS4_NS_16NumericConverterIS4_fLNS_15FloatRoundStyleE2EEENS_12multiply_addIfffEELi4ELi4EEEvNS_4gemm9GemmCoordET5_NS_9TensorRefIT_T0_EENS_16ComplexTransformENSF_IT1_T2_EESJ_SE_NSF_IT3_T4_EENSF_IT7_SO_EET6_illll,"a",@progbits
	.sectionflags	@""
	.align	4
.nv.constant0._ZN7cutlass9reference6device6kernel11GemmComplexINS_6half_tENS_6layout11ColumnMajorES4_S6_S4_S6_ffS4_NS_16NumericConverterIS4_fLNS_15FloatRoundStyleE2EEENS_12multiply_addIfffEELi4ELi4EEEvNS_4gemm9GemmCoordET5_NS_9TensorRefIT_T0_EENS_16ComplexTransformENSF_IT1_T2_EESJ_SE_NSF_IT3_T4_EENSF_IT7_SO_EET6_illll:
	.zero		664


//--------------------- .nv.constant0._ZN7cutlass9reference6device6kernel13TensorForEachINS1_6detail20TensorFillLinearFuncINS_6half_tENS_6layout18PackedVectorLayoutEEELi1ENS9_6ParamsEEEvNS_5CoordIXT0_EilEET1_ --------------------------
	.section	.nv.constant0._ZN7cutlass9reference6device6kernel13TensorForEachINS1_6detail20TensorFillLinearFuncINS_6half_tENS_6layout18PackedVectorLayoutEEELi1ENS9_6ParamsEEEvNS_5CoordIXT0_EilEET1_,"a",@progbits
	.sectionflags	@""
	.align	4
.nv.constant0._ZN7cutlass9reference6device6kernel13TensorForEachINS1_6detail20TensorFillLinearFuncINS_6half_tENS_6layout18PackedVectorLayoutEEELi1ENS9_6ParamsEEEvNS_5CoordIXT0_EilEET1_:
	.zero		560


//--------------------- .nv.constant0._ZN7cutlass9reference6device6kernel12BlockForEachINS_6half_tENS1_6detail18RandomGaussianFuncIS4_EEEEvPT_mNT0_6ParamsE --------------------------
	.section	.nv.constant0._ZN7cutlass9reference6device6kernel12BlockForEachINS_6half_tENS1_6detail18RandomGaussianFuncIS4_EEEEvPT_mNT0_6ParamsE,"a",@progbits
	.sectionflags	@""
	.align	4
.nv.constant0._ZN7cutlass9reference6device6kernel12BlockForEachINS_6half_tENS1_6detail18RandomGaussianFuncIS4_EEEEvPT_mNT0_6ParamsE:
	.zero		576


//--------------------- .nv.constant0._ZN7cutlass9reference6device6kernel12BlockForEachINS_6half_tENS1_6detail17RandomUniformFuncIS4_EEEEvPT_mNT0_6ParamsE --------------------------
	.section	.nv.constant0._ZN7cutlass9reference6device6kernel12BlockForEachINS_6half_tENS1_6detail17RandomUniformFuncIS4_EEEEvPT_mNT0_6ParamsE,"a",@progbits
	.sectionflags	@""
	.align	4
.nv.constant0._ZN7cutlass9reference6device6kernel12BlockForEachINS_6half_tENS1_6detail17RandomUniformFuncIS4_EEEEvPT_mNT0_6ParamsE:
	.zero		592


//--------------------- .nv.constant0._ZN7cutlass6KernelINS_4gemm6kernel11GemmGroupedINS1_11threadblock13MmaMultistageINS1_9GemmShapeILi128ELi128ELi32EEENS_9transform11threadblock28PredicatedTileAccessIteratorINS_11MatrixShapeILi128ELi32EEENS_6half_tENS_6layout8RowMajorELi1ENS8_29PitchLinearWarpRakedThreadMapINS_16PitchLinearShapeILi32ELi128EEELi128ENSH_ILi4ELi8EEELi8EEENS_5ArrayISD_Li8ELb0EEELb0ENSE_9NoPermuteEEENS9_25RegularTileAccessIteratorISC_SD_NSE_37RowMajorTensorOpMultiplicandCrosswiseILi16ELi32EEELi0ESK_Li16EEELNS_4arch14CacheOperation4KindE1ENSA_INSB_ILi32ELi128EEESD_SF_Li0ENSG_INSH_ILi128ELi32EEELi128ENSH_ILi8ELi4EEELi8EEESM_Lb0ESN_EENSP_ISW_SD_NSE_37RowMajorTensorOpMultiplicandCongruousILi16ELi64EEELi0ESZ_Li16EEELSV_1EfSF_NS4_9MmaPolicyINS1_4warp11MmaTensorOpINS6_ILi64ELi64ELi32EEESD_SR_SD_S12_fSF_NS15_17MmaTensorOpPolicyINST_3MmaINS6_ILi16ELi8ELi16EEELi32ESD_SF_SD_NSE_11ColumnMajorEfSF_NST_13OpMultiplyAddEEENSB_ILi1ELi1EEEEELi1ELb0EbEENSB_ILi0ELi0EEES1H_Li1EEELi4ELNS1_23SharedMemoryClearOptionE0EbEENS_8epilogue11threadblock8EpilogueIS7_S1G_Li1ENS1M_22PredicatedTileIteratorINS1M_26OutputTileOptimalThreadMapINS1M_15OutputTileShapeILi128ELi8ELi2ELi1ELi1EEENS1Q_ILi1ELi8ELi1ELi1ELi8EEELi128ELi8ELi16EEESD_Lb0ESN_Lb0EEENS1L_4warp24FragmentIteratorTensorOpIS17_S1A_fNSL_IfLi4ELb1EEESF_EENS1V_25TileIteratorTensorOpMixedIS17_S1A_fLi32ELi16ELi8ELi8ELb0EEENS1M_23SharedLoadIteratorMixedINS1T_18CompactedThreadMapEfLi32ELi16ELi8ELi8ELb0EEENS1L_6thread17LinearCombinationISD_Li8EffLNS24_9ScaleType4KindE0ELNS_15FloatRoundStyleE2ESD_EENSB_ILi0ELi8EEELi2ELi1EEENS4_37GemmBatchedIdentityThreadblockSwizzleELNS2_17GroupScheduleModeE1ELb1EEEEEvNT_6ParamsE --------------------------
	.section	.nv.constant0._ZN7cutlass6KernelINS_4gemm6kernel11GemmGroupedINS1_11threadblock13MmaMultistageINS1_9GemmShapeILi128ELi128ELi32EEENS_9transform11threadblock28PredicatedTileAccessIteratorINS_11MatrixShapeILi128ELi32EEENS_6half_tENS_6layout8RowMajorELi1ENS8_29PitchLinearWarpRakedThreadMapINS_16PitchLinearShapeILi32ELi128EEELi128ENSH_ILi4ELi8EEELi8EEENS_5ArrayISD_Li8ELb0EEELb0ENSE_9NoPermuteEEENS9_25RegularTileAccessIteratorISC_SD_NSE_37RowMajorTensorOpMultiplicandCrosswiseILi16ELi32EEELi0ESK_Li16EEELNS_4arch14CacheOperation4KindE1ENSA_INSB_ILi32ELi128EEESD_SF_Li0ENSG_INSH_ILi128ELi32EEELi128ENSH_ILi8ELi4EEELi8EEESM_Lb0ESN_EENSP_ISW_SD_NSE_37RowMajorTensorOpMultiplicandCongruousILi16ELi64EEELi0ESZ_Li16EEELSV_1EfSF_NS4_9MmaPolicyINS1_4warp11MmaTensorOpINS6_ILi64ELi64ELi32EEESD_SR_SD_S12_fSF_NS15_17MmaTensorOpPolicyINST_3MmaINS6_ILi16ELi8ELi16EEELi32ESD_SF_SD_NSE_11ColumnMajorEfSF_NST_13OpMultiplyAddEEENSB_ILi1ELi1EEEEELi1ELb0EbEENSB_ILi0ELi0EEES1H_Li1EEELi4ELNS1_23SharedMemoryClearOptionE0EbEENS_8epilogue11threadblock8EpilogueIS7_S1G_Li1ENS1M_22PredicatedTileIteratorINS1M_26OutputTileOptimalThreadMapINS1M_15OutputTileShapeILi128ELi8ELi2ELi1ELi1EEENS1Q_ILi1ELi8ELi1ELi1ELi8EEELi128ELi8ELi16EEESD_Lb0ESN_Lb0EEENS1L_4warp24FragmentIteratorTensorOpIS17_S1A_fNSL_IfLi4ELb1EEESF_EENS1V_25TileIteratorTensorOpMixedIS17_S1A_fLi32ELi16ELi8ELi8ELb0EEENS1M_23SharedLoadIteratorMixedINS1T_18CompactedThreadMapEfLi32ELi16ELi8ELi8ELb0EEENS1L_6thread17LinearCombinationISD_Li8EffLNS24_9ScaleType4KindE0ELNS_15FloatRoundStyleE2ESD_EENSB_ILi0ELi8EEELi2ELi1EEENS4_37GemmBatchedIdentityThreadblockSwizzleELNS2_17GroupScheduleModeE1ELb1EEEEEvNT_6ParamsE,"a",@progbits
	.sectionflags	@""
	.align	4
.nv.constant0._ZN7cutlass6KernelINS_4gemm6kernel11GemmGroupedINS1_11threadblock13MmaMultistageINS1_9GemmShapeILi128ELi128ELi32EEENS_9transform11threadblock28PredicatedTileAccessIteratorINS_11MatrixShapeILi128ELi32EEENS_6half_tENS_6layout8RowMajorELi1ENS8_29PitchLinearWarpRakedThreadMapINS_16PitchLinearShapeILi32ELi128EEELi128ENSH_ILi4ELi8EEELi8EEENS_5ArrayISD_Li8ELb0EEELb0ENSE_9NoPermuteEEENS9_25RegularTileAccessIteratorISC_SD_NSE_37RowMajorTensorOpMultiplicandCrosswiseILi16ELi32EEELi0ESK_Li16EEELNS_4arch14CacheOperation4KindE1ENSA_INSB_ILi32ELi128EEESD_SF_Li0ENSG_INSH_ILi128ELi32EEELi128ENSH_ILi8ELi4EEELi8EEESM_Lb0ESN_EENSP_ISW_SD_NSE_37RowMajorTensorOpMultiplicandCongruousILi16ELi64EEELi0ESZ_Li16EEELSV_1EfSF_NS4_9MmaPolicyINS1_4warp11MmaTensorOpINS6_ILi64ELi64ELi32EEESD_SR_SD_S12_fSF_NS15_17MmaTensorOpPolicyINST_3MmaINS6_ILi16ELi8ELi16EEELi32ESD_SF_SD_NSE_11ColumnMajorEfSF_NST_13OpMultiplyAddEEENSB_ILi1ELi1EEEEELi1ELb0EbEENSB_ILi0ELi0EEES1H_Li1EEELi4ELNS1_23SharedMemoryClearOptionE0EbEENS_8epilogue11threadblock8EpilogueIS7_S1G_Li1ENS1M_22PredicatedTileIteratorINS1M_26OutputTileOptimalThreadMapINS1M_15OutputTileShapeILi128ELi8ELi2ELi1ELi1EEENS1Q_ILi1ELi8ELi1ELi1ELi8EEELi128ELi8ELi16EEESD_Lb0ESN_Lb0EEENS1L_4warp24FragmentIteratorTensorOpIS17_S1A_fNSL_IfLi4ELb1EEESF_EENS1V_25TileIteratorTensorOpMixedIS17_S1A_fLi32ELi16ELi8ELi8ELb0EEENS1M_23SharedLoadIteratorMixedINS1T_18CompactedThreadMapEfLi32ELi16ELi8ELi8ELb0EEENS1L_6thread17LinearCombinationISD_Li8EffLNS24_9ScaleType4KindE0ELNS_15FloatRoundStyleE2ESD_EENSB_ILi0ELi8EEELi2ELi1EEENS4_37GemmBatchedIdentityThreadblockSwizzleELNS2_17GroupScheduleModeE1ELb1EEEEEvNT_6ParamsE:
	.zero		672


//--------------------- .nv.constant0._ZN7cutlass6KernelINS_4gemm6kernel11GemmGroupedINS1_11threadblock13MmaMultistageINS1_9GemmShapeILi128ELi128ELi32EEENS_9transform11threadblock28PredicatedTileAccessIteratorINS_11MatrixShapeILi128ELi32EEENS_6half_tENS_6layout8RowMajorELi1ENS8_29PitchLinearWarpRakedThreadMapINS_16PitchLinearShapeILi32ELi128EEELi128ENSH_ILi4ELi8EEELi8EEENS_5ArrayISD_Li8ELb0EEELb0ENSE_9NoPermuteEEENS9_25RegularTileAccessIteratorISC_SD_NSE_37RowMajorTensorOpMultiplicandCrosswiseILi16ELi32EEELi0ESK_Li16EEELNS_4arch14CacheOperation4KindE1ENSA_INSB_ILi32ELi128EEESD_SF_Li0ENSG_INSH_ILi128ELi32EEELi128ENSH_ILi8ELi4EEELi8EEESM_Lb0ESN_EENSP_ISW_SD_NSE_37RowMajorTensorOpMultiplicandCongruousILi16ELi64EEELi0ESZ_Li16EEELSV_1EfSF_NS4_9MmaPolicyINS1_4warp11MmaTensorOpINS6_ILi64ELi64ELi32EEESD_SR_SD_S12_fSF_NS15_17MmaTensorOpPolicyINST_3MmaINS6_ILi16ELi8ELi16EEELi32ESD_SF_SD_NSE_11ColumnMajorEfSF_NST_13OpMultiplyAddEEENSB_ILi1ELi1EEEEELi1ELb0EbEENSB_ILi0ELi0EEES1H_Li1EEELi4ELNS1_23SharedMemoryClearOptionE0EbEENS_8epilogue11threadblock8EpilogueIS7_S1G_Li1ENS1M_22PredicatedTileIteratorINS1M_26OutputTileOptimalThreadMapINS1M_15OutputTileShapeILi128ELi8ELi2ELi1ELi1EEENS1Q_ILi1ELi8ELi1ELi1ELi8EEELi128ELi8ELi16EEESD_Lb0ESN_Lb0EEENS1L_4warp24FragmentIteratorTensorOpIS17_S1A_fNSL_IfLi4ELb1EEESF_EENS1V_25TileIteratorTensorOpMixedIS17_S1A_fLi32ELi16ELi8ELi8ELb0EEENS1M_23SharedLoadIteratorMixedINS1T_18CompactedThreadMapEfLi32ELi16ELi8ELi8ELb0EEENS1L_6thread17LinearCombinationISD_Li8EffLNS24_9ScaleType4KindE0ELNS_15FloatRoundStyleE2ESD_EENSB_ILi0ELi8EEELi2ELi1EEENS4_37GemmBatchedIdentityThreadblockSwizzleELNS2_17GroupScheduleModeE0ELb1EEEEEvNT_6ParamsE --------------------------
	.section	.nv.constant0._ZN7cutlass6KernelINS_4gemm6kernel11GemmGroupedINS1_11threadblock13MmaMultistageINS1_9GemmShapeILi128ELi128ELi32EEENS_9transform11threadblock28PredicatedTileAccessIteratorINS_11MatrixShapeILi128ELi32EEENS_6half_tENS_6layout8RowMajorELi1ENS8_29PitchLinearWarpRakedThreadMapINS_16PitchLinearShapeILi32ELi128EEELi128ENSH_ILi4ELi8EEELi8EEENS_5ArrayISD_Li8ELb0EEELb0ENSE_9NoPermuteEEENS9_25RegularTileAccessIteratorISC_SD_NSE_37RowMajorTensorOpMultiplicandCrosswiseILi16ELi32EEELi0ESK_Li16EEELNS_4arch14CacheOperation4KindE1ENSA_INSB_ILi32ELi128EEESD_SF_Li0ENSG_INSH_ILi128ELi32EEELi128ENSH_ILi8ELi4EEELi8EEESM_Lb0ESN_EENSP_ISW_SD_NSE_37RowMajorTensorOpMultiplicandCongruousILi16ELi64EEELi0ESZ_Li16EEELSV_1EfSF_NS4_9MmaPolicyINS1_4warp11MmaTensorOpINS6_ILi64ELi64ELi32EEESD_SR_SD_S12_fSF_NS15_17MmaTensorOpPolicyINST_3MmaINS6_ILi16ELi8ELi16EEELi32ESD_SF_SD_NSE_11ColumnMajorEfSF_NST_13OpMultiplyAddEEENSB_ILi1ELi1EEEEELi1ELb0EbEENSB_ILi0ELi0EEES1H_Li1EEELi4ELNS1_23SharedMemoryClearOptionE0EbEENS_8epilogue11threadblock8EpilogueIS7_S1G_Li1ENS1M_22PredicatedTileIteratorINS1M_26OutputTileOptimalThreadMapINS1M_15OutputTileShapeILi128ELi8ELi2ELi1ELi1EEENS1Q_ILi1ELi8ELi1ELi1ELi8EEELi128ELi8ELi16EEESD_Lb0ESN_Lb0EEENS1L_4warp24FragmentIteratorTensorOpIS17_S1A_fNSL_IfLi4ELb1EEESF_EENS1V_25TileIteratorTensorOpMixedIS17_S1A_fLi32ELi16ELi8ELi8ELb0EEENS1M_23SharedLoadIteratorMixedINS1T_18CompactedThreadMapEfLi32ELi16ELi8ELi8ELb0EEENS1L_6thread17LinearCombinationISD_Li8EffLNS24_9ScaleType4KindE0ELNS_15FloatRoundStyleE2ESD_EENSB_ILi0ELi8EEELi2ELi1EEENS4_37GemmBatchedIdentityThreadblockSwizzleELNS2_17GroupScheduleModeE0ELb1EEEEEvNT_6ParamsE,"a",@progbits
	.sectionflags	@""
	.align	4
.nv.constant0._ZN7cutlass6KernelINS_4gemm6kernel11GemmGroupedINS1_11threadblock13MmaMultistageINS1_9GemmShapeILi128ELi128ELi32EEENS_9transform11threadblock28PredicatedTileAccessIteratorINS_11MatrixShapeILi128ELi32EEENS_6half_tENS_6layout8RowMajorELi1ENS8_29PitchLinearWarpRakedThreadMapINS_16PitchLinearShapeILi32ELi128EEELi128ENSH_ILi4ELi8EEELi8EEENS_5ArrayISD_Li8ELb0EEELb0ENSE_9NoPermuteEEENS9_25RegularTileAccessIteratorISC_SD_NSE_37RowMajorTensorOpMultiplicandCrosswiseILi16ELi32EEELi0ESK_Li16EEELNS_4arch14CacheOperation4KindE1ENSA_INSB_ILi32ELi128EEESD_SF_Li0ENSG_INSH_ILi128ELi32EEELi128ENSH_ILi8ELi4EEELi8EEESM_Lb0ESN_EENSP_ISW_SD_NSE_37RowMajorTensorOpMultiplicandCongruousILi16ELi64EEELi0ESZ_Li16EEELSV_1EfSF_NS4_9MmaPolicyINS1_4warp11MmaTensorOpINS6_ILi64ELi64ELi32EEESD_SR_SD_S12_fSF_NS15_17MmaTensorOpPolicyINST_3MmaINS6_ILi16ELi8ELi16EEELi32ESD_SF_SD_NSE_11ColumnMajorEfSF_NST_13OpMultiplyAddEEENSB_ILi1ELi1EEEEELi1ELb0EbEENSB_ILi0ELi0EEES1H_Li1EEELi4ELNS1_23SharedMemoryClearOptionE0EbEENS_8epilogue11threadblock8EpilogueIS7_S1G_Li1ENS1M_22PredicatedTileIteratorINS1M_26OutputTileOptimalThreadMapINS1M_15OutputTileShapeILi128ELi8ELi2ELi1ELi1EEENS1Q_ILi1ELi8ELi1ELi1ELi8EEELi128ELi8ELi16EEESD_Lb0ESN_Lb0EEENS1L_4warp24FragmentIteratorTensorOpIS17_S1A_fNSL_IfLi4ELb1EEESF_EENS1V_25TileIteratorTensorOpMixedIS17_S1A_fLi32ELi16ELi8ELi8ELb0EEENS1M_23SharedLoadIteratorMixedINS1T_18CompactedThreadMapEfLi32ELi16ELi8ELi8ELb0EEENS1L_6thread17LinearCombinationISD_Li8EffLNS24_9ScaleType4KindE0ELNS_15FloatRoundStyleE2ESD_EENSB_ILi0ELi8EEELi2ELi1EEENS4_37GemmBatchedIdentityThreadblockSwizzleELNS2_17GroupScheduleModeE0ELb1EEEEEvNT_6ParamsE:
	.zero		672


//--------------------- .nv.constant0._ZN7cutlass7Kernel2INS_4gemm6kernel20DefaultGemmUniversalINS_6half_tENS_6layout8RowMajorELNS_16ComplexTransformE0ELi8ES4_S6_LS7_0ELi8ES4_S6_fNS_4arch15OpClassTensorOpENS8_4Sm80ENS1_9GemmShapeILi128ELi128ELi32EEENSB_ILi64ELi64ELi32EEENSB_ILi16ELi8ELi16EEENS_8epilogue6thread17LinearCombinationIS4_Li8EffLNSG_9ScaleType4KindE0ELNS_15FloatRoundStyleE2ES4_EENS1_11threadblock30GemmIdentityThreadblockSwizzleILi8EEELi4ENS8_13OpMultiplyAddELNS1_23SharedMemoryClearOptionE0ELb0ELb0ELb0ENS5_9NoPermuteESR_SR_vE10SelectBaseISO_vEEEEvNT_6ParamsE --------------------------
	.section	.nv.constant0._ZN7cutlass7Kernel2INS_4gemm6kernel20DefaultGemmUniversalINS_6half_tENS_6layout8RowMajorELNS_16ComplexTransformE0ELi8ES4_S6_LS7_0ELi8ES4_S6_fNS_4arch15OpClassTensorOpENS8_4Sm80ENS1_9GemmShapeILi128ELi128ELi32EEENSB_ILi64ELi64ELi32EEENSB_ILi16ELi8ELi16EEENS_8epilogue6thread17LinearCombinationIS4_Li8EffLNSG_9ScaleType4KindE0ELNS_15FloatRoundStyleE2ES4_EENS1_11threadblock30GemmIdentityThreadblockSwizzleILi8EEELi4ENS8_13OpMultiplyAddELNS1_23SharedMemoryClearOptionE0ELb0ELb0ELb0ENS5_9NoPermuteESR_SR_vE10SelectBaseISO_vEEEEvNT_6ParamsE,"a",@progbits
	.sectionflags	@""
	.align	4
.nv.constant0._ZN7cutlass7Kernel2INS_4gemm6kernel20DefaultGemmUniversalINS_6half_tENS_6layout8RowMajorELNS_16ComplexTransformE0ELi8ES4_S6_LS7_0ELi8ES4_S6_fNS_4arch15OpClassTensorOpENS8_4Sm80ENS1_9GemmShapeILi128ELi128ELi32EEENSB_ILi64ELi64ELi32EEENSB_ILi16ELi8ELi16EEENS_8epilogue6thread17LinearCombinationIS4_Li8EffLNSG_9ScaleType4KindE0ELNS_15FloatRoundStyleE2ES4_EENS1_11threadblock30GemmIdentityThreadblockSwizzleILi8EEELi4ENS8_13OpMultiplyAddELNS1_23SharedMemoryClearOptionE0ELb0ELb0ELb0ENS5_9NoPermuteESR_SR_vE10SelectBaseISO_vEEEEvNT_6ParamsE:
	.zero		896


//--------------------- SYMBOLS --------------------------

	.type		.nv.reservedSmem.offset0,@object
	.size		.nv.reservedSmem.offset0,0x4
